	.target	sm_90a

	.elftype	@"ET_EXEC"


//--------------------- .note.nv.tkinfo           --------------------------
	.section	.note.nv.tkinfo,"",@"SHT_NOTE"
	.sectionflags	@"SHF_NOTE_NV_TKINFO"
	.tkinfo
        /*0018*/ 	.word	0x00000002
        /*0030*/ 	.string	""
        /*0030*/ 	.string	"ptxas"
        /*0030*/ 	.string	"Cuda compilation tools, release 13.0, V13.0.88"
        /*0030*/ 	.string	"Build cuda_13.0.r13.0/compiler.36424714_0"
        /*0030*/ 	.string	"-arch sm_90a -m 64 "



//--------------------- .note.nv.cuinfo           --------------------------
	.section	.note.nv.cuinfo,"",@"SHT_NOTE"
	.sectionflags	@"SHF_NOTE_NV_CUINFO"
        /*0018*/ 	.short	0x0002
        /*001a*/ 	.short	0x005a
        /*001c*/ 	.short	0x0082
	.zero		2


//--------------------- .nv.info                  --------------------------
	.section	.nv.info,"",@"SHT_CUDA_INFO"
	.align	4


	//----- nvinfo : EIATTR_REGCOUNT
	.align		4
        /*0000*/ 	.byte	0x04, 0x2f
        /*0002*/ 	.short	(.L_16 - .L_15)
	.align		4
.L_15:
        /*0004*/ 	.word	index@(_ZN7cutlass13device_kernelINS_4gemm6kernel13GemmUniversalIN4cute5tupleIJiiiiEEENS1_10collective13CollectiveMmaINS1_37MainloopSm90TmaGmmaWarpSpecializedFP8ILi6ENS5_IJNS4_1CILi1EEESB_SB_EEENS1_35KernelTmaWarpSpecializedCooperativeEEENS5_IJNSA_ILi256EEESF_NSA_ILi64EEEEEENS_12float_e4m3_tENS5_IJlSB_lEEESI_SJ_NS4_8TiledMMAINS4_8MMA_AtomIJNS4_4SM904GMMA31MMA_64x256x32_F32E4M3E4M3_SS_TNILNSN_7ScaleInE1ELSP_1EEEEEENS4_6LayoutINS5_IJNSA_ILi2EEESB_SB_EEENS5_IJSB_NSA_ILi0EEESV_EEEEENS5_IJNS4_10UnderscoreESY_SY_EEEEENS4_13SM90_TMA_LOADENS4_14ComposedLayoutINS4_7SwizzleILi2ELi4ELi3EEENS4_18smem_ptr_flag_bitsILi8EEENSS_INS5_IJNSA_ILi8EEESG_EEENS5_IJSG_SB_EEEEEEEvNS4_8identityES11_S1B_vS1C_EENS_8epilogue10collective18CollectiveEpilogueINS1E_22Sm90TmaWarpSpecializedILi4ELi2ELi16ELb0ELb0EEEJSH_NS5_IJNSA_ILi128EEENSA_ILi32EEEEEESI_SJ_SI_SJ_NS1E_6fusion15FusionCallbacksIS1I_NS1M_13LinCombEltActINS1E_6thread4SiLuESI_fSI_fLNS_15FloatRoundStyleE2EEESH_S1L_JEEES11_NS12_INS13_ILi1ELi4ELi3EEES16_NSS_INS5_IJS17_S1K_EEENS5_IJS1K_SB_EEEEEEENS4_39AutoVectorizingCopyWithAssumedAlignmentILi128EEENS4_14SM90_TMA_STOREES1Y_S20_NS4_9Copy_AtomIJNS4_17SM90_U32x4_STSM_NENS_6half_tEEEEvEEEvvEEEEvNT_6ParamsE)
        /*0008*/ 	.word	0x000000a8


	//----- nvinfo : EIATTR_FRAME_SIZE
	.align		4
.L_16:
        /*000c*/ 	.byte	0x04, 0x11
        /*000e*/ 	.short	(.L_18 - .L_17)
	.align		4
.L_17:
        /*0010*/ 	.word	index@($__internal_0_$__cuda_sm20_rcp_rn_f32_slowpath)
        /*0014*/ 	.word	0x000008b8


	//----- nvinfo : EIATTR_FRAME_SIZE
	.align		4
.L_18:
        /*0018*/ 	.byte	0x04, 0x11
        /*001a*/ 	.short	(.L_20 - .L_19)
	.align		4
.L_19:
        /*001c*/ 	.word	index@(_ZN7cutlass13device_kernelINS_4gemm6kernel13GemmUniversalIN4cute5tupleIJiiiiEEENS1_10collective13CollectiveMmaINS1_37MainloopSm90TmaGmmaWarpSpecializedFP8ILi6ENS5_IJNS4_1CILi1EEESB_SB_EEENS1_35KernelTmaWarpSpecializedCooperativeEEENS5_IJNSA_ILi256EEESF_NSA_ILi64EEEEEENS_12float_e4m3_tENS5_IJlSB_lEEESI_SJ_NS4_8TiledMMAINS4_8MMA_AtomIJNS4_4SM904GMMA31MMA_64x256x32_F32E4M3E4M3_SS_TNILNSN_7ScaleInE1ELSP_1EEEEEENS4_6LayoutINS5_IJNSA_ILi2EEESB_SB_EEENS5_IJSB_NSA_ILi0EEESV_EEEEENS5_IJNS4_10UnderscoreESY_SY_EEEEENS4_13SM90_TMA_LOADENS4_14ComposedLayoutINS4_7SwizzleILi2ELi4ELi3EEENS4_18smem_ptr_flag_bitsILi8EEENSS_INS5_IJNSA_ILi8EEESG_EEENS5_IJSG_SB_EEEEEEEvNS4_8identityES11_S1B_vS1C_EENS_8epilogue10collective18CollectiveEpilogueINS1E_22Sm90TmaWarpSpecializedILi4ELi2ELi16ELb0ELb0EEEJSH_NS5_IJNSA_ILi128EEENSA_ILi32EEEEEESI_SJ_SI_SJ_NS1E_6fusion15FusionCallbacksIS1I_NS1M_13LinCombEltActINS1E_6thread4SiLuESI_fSI_fLNS_15FloatRoundStyleE2EEESH_S1L_JEEES11_NS12_INS13_ILi1ELi4ELi3EEES16_NSS_INS5_IJS17_S1K_EEENS5_IJS1K_SB_EEEEEEENS4_39AutoVectorizingCopyWithAssumedAlignmentILi128EEENS4_14SM90_TMA_STOREES1Y_S20_NS4_9Copy_AtomIJNS4_17SM90_U32x4_STSM_NENS_6half_tEEEEvEEEvvEEEEvNT_6ParamsE)
        /*0020*/ 	.word	0x000008b8


	//----- nvinfo : EIATTR_MIN_STACK_SIZE
	.align		4
.L_20:
        /*0024*/ 	.byte	0x04, 0x12
        /*0026*/ 	.short	(.L_22 - .L_21)
	.align		4
.L_21:
        /*0028*/ 	.word	index@(_ZN7cutlass13device_kernelINS_4gemm6kernel13GemmUniversalIN4cute5tupleIJiiiiEEENS1_10collective13CollectiveMmaINS1_37MainloopSm90TmaGmmaWarpSpecializedFP8ILi6ENS5_IJNS4_1CILi1EEESB_SB_EEENS1_35KernelTmaWarpSpecializedCooperativeEEENS5_IJNSA_ILi256EEESF_NSA_ILi64EEEEEENS_12float_e4m3_tENS5_IJlSB_lEEESI_SJ_NS4_8TiledMMAINS4_8MMA_AtomIJNS4_4SM904GMMA31MMA_64x256x32_F32E4M3E4M3_SS_TNILNSN_7ScaleInE1ELSP_1EEEEEENS4_6LayoutINS5_IJNSA_ILi2EEESB_SB_EEENS5_IJSB_NSA_ILi0EEESV_EEEEENS5_IJNS4_10UnderscoreESY_SY_EEEEENS4_13SM90_TMA_LOADENS4_14ComposedLayoutINS4_7SwizzleILi2ELi4ELi3EEENS4_18smem_ptr_flag_bitsILi8EEENSS_INS5_IJNSA_ILi8EEESG_EEENS5_IJSG_SB_EEEEEEEvNS4_8identityES11_S1B_vS1C_EENS_8epilogue10collective18CollectiveEpilogueINS1E_22Sm90TmaWarpSpecializedILi4ELi2ELi16ELb0ELb0EEEJSH_NS5_IJNSA_ILi128EEENSA_ILi32EEEEEESI_SJ_SI_SJ_NS1E_6fusion15FusionCallbacksIS1I_NS1M_13LinCombEltActINS1E_6thread4SiLuESI_fSI_fLNS_15FloatRoundStyleE2EEESH_S1L_JEEES11_NS12_INS13_ILi1ELi4ELi3EEES16_NSS_INS5_IJS17_S1K_EEENS5_IJS1K_SB_EEEEEEENS4_39AutoVectorizingCopyWithAssumedAlignmentILi128EEENS4_14SM90_TMA_STOREES1Y_S20_NS4_9Copy_AtomIJNS4_17SM90_U32x4_STSM_NENS_6half_tEEEEvEEEvvEEEEvNT_6ParamsE)
        /*002c*/ 	.word	0x000008b8
.L_22:


//--------------------- .nv.compat                --------------------------
	.section	.nv.compat,"",@"SHT_CUDA_COMPAT_INFO"
	.align	4
        /*0000*/ 	.byte	0x02, 0x09, 0x01, 0x00, 0x02, 0x02, 0x04, 0x00, 0x02, 0x05, 0x05, 0x00, 0x03, 0x07, 0x01, 0x01
        /*0010*/ 	.byte	0x02, 0x03, 0x01, 0x00, 0x02, 0x06, 0x01, 0x00, 0x04, 0x0b, 0x08, 0x00, 0x00, 0x00, 0x00, 0x00
        /*0020*/ 	.byte	0x00, 0x00, 0x00, 0x00


//--------------------- .nv.info._ZN7cutlass13device_kernelINS_4gemm6kernel13GemmUniversalIN4cute5tupleIJiiiiEEENS1_10collective13CollectiveMmaINS1_37MainloopSm90TmaGmmaWarpSpecializedFP8ILi6ENS5_IJNS4_1CILi1EEESB_SB_EEENS1_35KernelTmaWarpSpecializedCooperativeEEENS5_IJNSA_ILi256EEESF_NSA_ILi64EEEEEENS_12float_e4m3_tENS5_IJlSB_lEEESI_SJ_NS4_8TiledMMAINS4_8MMA_AtomIJNS4_4SM904GMMA31MMA_64x256x32_F32E4M3E4M3_SS_TNILNSN_7ScaleInE1ELSP_1EEEEEENS4_6LayoutINS5_IJNSA_ILi2EEESB_SB_EEENS5_IJSB_NSA_ILi0EEESV_EEEEENS5_IJNS4_10UnderscoreESY_SY_EEEEENS4_13SM90_TMA_LOADENS4_14ComposedLayoutINS4_7SwizzleILi2ELi4ELi3EEENS4_18smem_ptr_flag_bitsILi8EEENSS_INS5_IJNSA_ILi8EEESG_EEENS5_IJSG_SB_EEEEEEEvNS4_8identityES11_S1B_vS1C_EENS_8epilogue10collective18CollectiveEpilogueINS1E_22Sm90TmaWarpSpecializedILi4ELi2ELi16ELb0ELb0EEEJSH_NS5_IJNSA_ILi128EEENSA_ILi32EEEEEESI_SJ_SI_SJ_NS1E_6fusion15FusionCallbacksIS1I_NS1M_13LinCombEltActINS1E_6thread4SiLuESI_fSI_fLNS_15FloatRoundStyleE2EEESH_S1L_JEEES11_NS12_INS13_ILi1ELi4ELi3EEES16_NSS_INS5_IJS17_S1K_EEENS5_IJS1K_SB_EEEEEEENS4_39AutoVectorizingCopyWithAssumedAlignmentILi128EEENS4_14SM90_TMA_STOREES1Y_S20_NS4_9Copy_AtomIJNS4_17SM90_U32x4_STSM_NENS_6half_tEEEEvEEEvvEEEEvNT_6ParamsE --------------------------
	.section	.nv.info._ZN7cutlass13device_kernelINS_4gemm6kernel13GemmUniversalIN4cute5tupleIJiiiiEEENS1_10collective13CollectiveMmaINS1_37MainloopSm90TmaGmmaWarpSpecializedFP8ILi6ENS5_IJNS4_1CILi1EEESB_SB_EEENS1_35KernelTmaWarpSpecializedCooperativeEEENS5_IJNSA_ILi256EEESF_NSA_ILi64EEEEEENS_12float_e4m3_tENS5_IJlSB_lEEESI_SJ_NS4_8TiledMMAINS4_8MMA_AtomIJNS4_4SM904GMMA31MMA_64x256x32_F32E4M3E4M3_SS_TNILNSN_7ScaleInE1ELSP_1EEEEEENS4_6LayoutINS5_IJNSA_ILi2EEESB_SB_EEENS5_IJSB_NSA_ILi0EEESV_EEEEENS5_IJNS4_10UnderscoreESY_SY_EEEEENS4_13SM90_TMA_LOADENS4_14ComposedLayoutINS4_7SwizzleILi2ELi4ELi3EEENS4_18smem_ptr_flag_bitsILi8EEENSS_INS5_IJNSA_ILi8EEESG_EEENS5_IJSG_SB_EEEEEEEvNS4_8identityES11_S1B_vS1C_EENS_8epilogue10collective18CollectiveEpilogueINS1E_22Sm90TmaWarpSpecializedILi4ELi2ELi16ELb0ELb0EEEJSH_NS5_IJNSA_ILi128EEENSA_ILi32EEEEEESI_SJ_SI_SJ_NS1E_6fusion15FusionCallbacksIS1I_NS1M_13LinCombEltActINS1E_6thread4SiLuESI_fSI_fLNS_15FloatRoundStyleE2EEESH_S1L_JEEES11_NS12_INS13_ILi1ELi4ELi3EEES16_NSS_INS5_IJS17_S1K_EEENS5_IJS1K_SB_EEEEEEENS4_39AutoVectorizingCopyWithAssumedAlignmentILi128EEENS4_14SM90_TMA_STOREES1Y_S20_NS4_9Copy_AtomIJNS4_17SM90_U32x4_STSM_NENS_6half_tEEEEvEEEvvEEEEvNT_6ParamsE,"",@"SHT_CUDA_INFO"
	.sectionflags	@""
	.align	4


	//----- nvinfo : EIATTR_CUDA_API_VERSION
	.align		4
        /*0000*/ 	.byte	0x04, 0x37
        /*0002*/ 	.short	(.L_24 - .L_23)
.L_23:
        /*0004*/ 	.word	0x00000082


	//----- nvinfo : EIATTR_KPARAM_INFO
	.align		4
.L_24:
        /*0008*/ 	.byte	0x04, 0x17
        /*000a*/ 	.short	(.L_26 - .L_25)
.L_25:
        /*000c*/ 	.word	0x00000000
        /*0010*/ 	.short	0x0000
        /*0012*/ 	.short	0x0070
        /*0014*/ 	.byte	0x00, 0xf0, 0x01, 0x1c


	//----- nvinfo : EIATTR_SPARSE_MMA_MASK
	.align		4
.L_26:
        /*0018*/ 	.byte	0x03, 0x50
        /*001a*/ 	.short	0x0000


	//----- nvinfo : EIATTR_MAXREG_COUNT
	.align		4
        /*001c*/ 	.byte	0x03, 0x1b
        /*001e*/ 	.short	0x00a8


	//----- nvinfo : EIATTR_NUM_BARRIERS
	.align		4
        /*0020*/ 	.byte	0x02, 0x4c
        /*0022*/ 	.byte	0x02
	.zero		1


	//----- nvinfo : EIATTR_EXTERNS
	.align		4
        /*0024*/ 	.byte	0x04, 0x0f
        /*0026*/ 	.short	(.L_28 - .L_27)


	//   ....[0]....
	.align		4
.L_27:
        /*0028*/ 	.word	index@(__assertfail)


	//----- nvinfo : EIATTR_ANNOTATIONS
	.align		4
.L_28:
        /*002c*/ 	.byte	0x04, 0x55
        /*002e*/ 	.short	(.L_30 - .L_29)


	//   ....[0]....
.L_29:
        /*0030*/ 	.word	0x00000001
        /*0034*/ 	.byte	0x20, 0x0b, 0x00, 0x00, 0x01, 0x00, 0x00, 0x00, 0x50, 0x0b, 0x00, 0x00, 0x01, 0x00, 0x00, 0x00
        /* <DEDUP_REMOVED lines=1537> */
        /*6054*/ 	.byte	0x00, 0x77, 0x03, 0x00


	//----- nvinfo : EIATTR_MERCURY_ISA_VERSION
	.align		4
.L_30:
        /*6058*/ 	.byte	0x03, 0x5f
        /*605a*/ 	.short	0x0101


	//----- nvinfo : EIATTR_INT_WARP_WIDE_INSTR_OFFSETS
	.align		4
        /*605c*/ 	.byte	0x04, 0x31
        /*605e*/ 	.short	(.L_32 - .L_31)


	//   ....[0]....
.L_31:
        /*6060*/ 	.word	0x000009f0


	//   ....[1]....
        /*6064*/ 	.word	0x00000a10


	//   ....[2]....
        /*6068*/ 	.word	0x00000a20


	//----- nvinfo : EIATTR_COOP_GROUP_MASK_REGIDS
	.align		4
.L_32:
        /*606c*/ 	.byte	0x04, 0x29
        /*606e*/ 	.short	(.L_34 - .L_33)


	//   ....[0]....
.L_33:
        /*6070*/ 	.word	0xffffffff


	//   ....[1]....
        /*6074*/ 	.word	0xffffffff


	//   ....[2]....
        /*6078*/ 	.word	0xffffffff


	//   ....[3]....
        /*607c*/ 	.word	0xffffffff


	//   ....[4]....
        /*6080*/ 	.word	0xffffffff


	//   ....[5]....
        /*6084*/ 	.word	0xffffffff


	//----- nvinfo : EIATTR_COOP_GROUP_INSTR_OFFSETS
	.align		4
.L_34:
        /*6088*/ 	.byte	0x04, 0x28
        /*608a*/ 	.short	(.L_36 - .L_35)


	//   ....[0]....
.L_35:
        /*608c*/ 	.word	0x00000060


	//   ....[1]....
        /*6090*/ 	.word	0x00000090


	//   ....[2]....
        /*6094*/ 	.word	0x000004e0


	//   ....[3]....
        /*6098*/ 	.word	0x00000710


	//   ....[4]....
        /*609c*/ 	.word	0x00000900


	//   ....[5]....
        /*60a0*/ 	.word	0x00002d80


	//----- nvinfo : EIATTR_REG_RECONFIG
	.align		4
.L_36:
        /*60a4*/ 	.byte	0x01, 0x54
	.zero		2


	//----- nvinfo : EIATTR_SYSCALL_OFFSETS
	.align		4
        /*60a8*/ 	.byte	0x04, 0x46
        /*60aa*/ 	.short	(.L_38 - .L_37)


	//   ....[0]....
.L_37:
        /*60ac*/ 	.word	0x000113b0


	//   ....[1]....
        /*60b0*/ 	.word	0x000114f0


	//----- nvinfo : EIATTR_MBARRIER_INSTR_OFFSETS
	.align		4
.L_38:
        /*60b4*/ 	.byte	0x04, 0x39
        /*60b6*/ 	.short	(.L_40 - .L_39)


	//   ....[0]....
.L_39:
        /*60b8*/ 	.word	0x00000640
        /*60bc*/ 	.word	0x000000ff
        /*60c0*/ 	.word	0x00000000
        /*60c4*/ 	.short	0x0100
        /*60c6*/ 	.byte	0x08
	.zero		1


	//   ....[1]....
        /*60c8*/ 	.word	0x00000650
        /*60cc*/ 	.word	0x000000ff
        /*60d0*/ 	.word	0x00000030
        /*60d4*/ 	.short	0x0100
        /*60d6*/ 	.byte	0x08
	.zero		1


	//   ....[2]....
        /*60d8*/ 	.word	0x00000660
        /*60dc*/ 	.word	0x000000ff
        /*60e0*/ 	.word	0x00000008
        /*60e4*/ 	.short	0x0100
        /*60e6*/ 	.byte	0x08
	.zero		1


	//   ....[3]....
        /*60e8*/ 	.word	0x00000670
        /*60ec*/ 	.word	0x000000ff
        /*60f0*/ 	.word	0x00000038
        /*60f4*/ 	.short	0x0100
        /*60f6*/ 	.byte	0x08
	.zero		1


	//   ....[4]....
        /*60f8*/ 	.word	0x00000680
        /*60fc*/ 	.word	0x000000ff
        /*6100*/ 	.word	0x00000010
        /*6104*/ 	.short	0x0100
        /*6106*/ 	.byte	0x08
	.zero		1


	//   ....[5]....
        /*6108*/ 	.word	0x00000690
        /*610c*/ 	.word	0x000000ff
        /*6110*/ 	.word	0x00000040
        /*6114*/ 	.short	0x0100
        /*6116*/ 	.byte	0x08
	.zero		1


	//   ....[6]....
        /*6118*/ 	.word	0x000006a0
        /*611c*/ 	.word	0x000000ff
        /*6120*/ 	.word	0x00000018
        /*6124*/ 	.short	0x0100
        /*6126*/ 	.byte	0x08
	.zero		1


	//   ....[7]....
        /*6128*/ 	.word	0x000006b0
        /*612c*/ 	.word	0x000000ff
        /*6130*/ 	.word	0x00000048
        /*6134*/ 	.short	0x0100
        /*6136*/ 	.byte	0x08
	.zero		1


	//   ....[8]....
        /*6138*/ 	.word	0x000006c0
        /*613c*/ 	.word	0x000000ff
        /*6140*/ 	.word	0x00000020
        /*6144*/ 	.short	0x0100
        /*6146*/ 	.byte	0x08
	.zero		1


	//   ....[9]....
        /*6148*/ 	.word	0x000006d0
        /*614c*/ 	.word	0x000000ff
        /*6150*/ 	.word	0x00000050
        /*6154*/ 	.short	0x0100
        /*6156*/ 	.byte	0x08
	.zero		1


	//   ....[10]....
        /*6158*/ 	.word	0x000006e0
        /*615c*/ 	.word	0x000000ff
        /*6160*/ 	.word	0x00000028
        /*6164*/ 	.short	0x0100
        /*6166*/ 	.byte	0x08
	.zero		1


	//   ....[11]....
        /*6168*/ 	.word	0x000006f0
        /*616c*/ 	.word	0x000000ff
        /*6170*/ 	.word	0x00000058
        /*6174*/ 	.short	0x0100
        /*6176*/ 	.byte	0x08
	.zero		1


	//   ....[12]....
        /*6178*/ 	.word	0x00000830
        /*617c*/ 	.word	0x000000ff
        /*6180*/ 	.word	0x00000060
        /*6184*/ 	.short	0x0100
        /*6186*/ 	.byte	0x08
	.zero		1


	//   ....[13]....
        /*6188*/ 	.word	0x00000840
        /*618c*/ 	.word	0x000000ff
        /*6190*/ 	.word	0x00000080
        /*6194*/ 	.short	0x0100
        /*6196*/ 	.byte	0x08
	.zero		1


	//   ....[14]....
        /*6198*/ 	.word	0x00000850
        /*619c*/ 	.word	0x000000ff
        /*61a0*/ 	.word	0x00000068
        /*61a4*/ 	.short	0x0100
        /*61a6*/ 	.byte	0x08
	.zero		1


	//   ....[15]....
        /*61a8*/ 	.word	0x00000860
        /*61ac*/ 	.word	0x000000ff
        /*61b0*/ 	.word	0x00000088
        /*61b4*/ 	.short	0x0100
        /*61b6*/ 	.byte	0x08
	.zero		1


	//   ....[16]....
        /*61b8*/ 	.word	0x00000870
        /*61bc*/ 	.word	0x000000ff
        /*61c0*/ 	.word	0x00000070
        /*61c4*/ 	.short	0x0100
        /*61c6*/ 	.byte	0x08
	.zero		1


	//   ....[17]....
        /*61c8*/ 	.word	0x00000880
        /*61cc*/ 	.word	0x000000ff
        /*61d0*/ 	.word	0x00000090
        /*61d4*/ 	.short	0x0100
        /*61d6*/ 	.byte	0x08
	.zero		1


	//   ....[18]....
        /*61d8*/ 	.word	0x00000890
        /*61dc*/ 	.word	0x000000ff
        /*61e0*/ 	.word	0x00000078
        /*61e4*/ 	.short	0x0100
        /*61e6*/ 	.byte	0x08
	.zero		1


	//   ....[19]....
        /*61e8*/ 	.word	0x000008a0
        /*61ec*/ 	.word	0x000000ff
        /*61f0*/ 	.word	0x00000098
        /*61f4*/ 	.short	0x0100
        /*61f6*/ 	.byte	0x08
	.zero		1


	//   ....[20]....
        /*61f8*/ 	.word	0x00000b70
        /*61fc*/ 	.word	0x000000ff
        /*6200*/ 	.word	0x000000a0
        /*6204*/ 	.short	0x0100
        /*6206*/ 	.byte	0x08
	.zero		1


	//   ....[21]....
        /*6208*/ 	.word	0x00000b80
        /*620c*/ 	.word	0x000000ff
        /*6210*/ 	.word	0x000000a8
        /*6214*/ 	.short	0x0100
        /*6216*/ 	.byte	0x08
	.zero		1


	//   ....[22]....
        /*6218*/ 	.word	0x00003170
        /*621c*/ 	.word	0x000000ff
        /*6220*/ 	.word	0x00000000
        /*6224*/ 	.short	0x010a
        /*6226*/ 	.byte	0x04
	.zero		1


	//   ....[23]....
        /*6228*/ 	.word	0x000031b0
        /*622c*/ 	.word	0x000000ff
        /*6230*/ 	.word	0x00000000
        /*6234*/ 	.short	0x010a
        /*6236*/ 	.byte	0x04
	.zero		1


	//   ....[24]....
        /*6238*/ 	.word	0x00007770
        /*623c*/ 	.word	0x000000ff
        /*6240*/ 	.word	0x00000000
        /*6244*/ 	.short	0x010a
        /*6246*/ 	.byte	0x06
	.zero		1


	//   ....[25]....
        /*6248*/ 	.word	0x000077b0
        /*624c*/ 	.word	0x000000ff
        /*6250*/ 	.word	0x00000000
        /*6254*/ 	.short	0x010a
        /*6256*/ 	.byte	0x06
	.zero		1


	//   ....[26]....
        /*6258*/ 	.word	0x0000d560
        /*625c*/ 	.word	0x000000ff
        /*6260*/ 	.word	0x00000000
        /*6264*/ 	.short	0x0101
        /*6266*/ 	.byte	0x05
	.zero		1


	//   ....[27]....
        /*6268*/ 	.word	0x00011190
        /*626c*/ 	.word	0x000000ff
        /*6270*/ 	.word	0x00000000
        /*6274*/ 	.short	0x0101
        /*6276*/ 	.byte	0x06
	.zero		1


	//   ....[28]....
        /*6278*/ 	.word	0x000119c0
        /*627c*/ 	.word	0x00000004
        /*6280*/ 	.word	0x00000060
        /*6284*/ 	.short	0x010a
        /*6286*/ 	.byte	0x3f
	.zero		1


	//   ....[29]....
        /*6288*/ 	.word	0x00011c70
        /*628c*/ 	.word	0x00000004
        /*6290*/ 	.word	0x00000000
        /*6294*/ 	.short	0x0101
        /*6296*/ 	.byte	0x3f
	.zero		1


	//   ....[30]....
        /*6298*/ 	.word	0x00013ba0
        /*629c*/ 	.word	0x00000004
        /*62a0*/ 	.word	0x00000060
        /*62a4*/ 	.short	0x010a
        /*62a6*/ 	.byte	0x3f
	.zero		1


	//   ....[31]....
        /*62a8*/ 	.word	0x00013e20
        /*62ac*/ 	.word	0x00000004
        /*62b0*/ 	.word	0x00000000
        /*62b4*/ 	.short	0x0101
        /*62b6*/ 	.byte	0x3f
	.zero		1


	//   ....[32]....
        /*62b8*/ 	.word	0x00015e00
        /*62bc*/ 	.word	0x00000004
        /*62c0*/ 	.word	0x00000060
        /*62c4*/ 	.short	0x010a
        /*62c6*/ 	.byte	0x3f
	.zero		1


	//   ....[33]....
        /*62c8*/ 	.word	0x000160c0
        /*62cc*/ 	.word	0x00000004
        /*62d0*/ 	.word	0x00000000
        /*62d4*/ 	.short	0x0101
        /*62d6*/ 	.byte	0x3f
	.zero		1


	//   ....[34]....
        /*62d8*/ 	.word	0x00017f60
        /*62dc*/ 	.word	0x00000004
        /*62e0*/ 	.word	0x00000060
        /*62e4*/ 	.short	0x010a
        /*62e6*/ 	.byte	0x3f
	.zero		1


	//   ....[35]....
        /*62e8*/ 	.word	0x00018220
        /*62ec*/ 	.word	0x00000004
        /*62f0*/ 	.word	0x00000000
        /*62f4*/ 	.short	0x0101
        /*62f6*/ 	.byte	0x3f
	.zero		1


	//   ....[36]....
        /*62f8*/ 	.word	0x0001a200
        /*62fc*/ 	.word	0x00000004
        /*6300*/ 	.word	0x00000060
        /*6304*/ 	.short	0x010a
        /*6306*/ 	.byte	0x3f
	.zero		1


	//   ....[37]....
        /*6308*/ 	.word	0x0001a4e0
        /*630c*/ 	.word	0x00000004
        /*6310*/ 	.word	0x00000000
        /*6314*/ 	.short	0x0101
        /*6316*/ 	.byte	0x3f
	.zero		1


	//   ....[38]....
        /*6318*/ 	.word	0x0001c390
        /*631c*/ 	.word	0x00000004
        /*6320*/ 	.word	0x00000060
        /*6324*/ 	.short	0x010a
        /*6326*/ 	.byte	0x3f
	.zero		1


	//   ....[39]....
        /*6328*/ 	.word	0x0001c670
        /*632c*/ 	.word	0x00000004
        /*6330*/ 	.word	0x00000000
        /*6334*/ 	.short	0x0101
        /*6336*/ 	.byte	0x3f
	.zero		1


	//   ....[40]....
        /*6338*/ 	.word	0x0001e620
        /*633c*/ 	.word	0x00000004
        /*6340*/ 	.word	0x00000060
        /*6344*/ 	.short	0x010a
        /*6346*/ 	.byte	0x3f
	.zero		1


	//   ....[41]....
        /*6348*/ 	.word	0x0001e900
        /*634c*/ 	.word	0x00000004
        /*6350*/ 	.word	0x00000000
        /*6354*/ 	.short	0x0101
        /*6356*/ 	.byte	0x3f
	.zero		1


	//   ....[42]....
        /*6358*/ 	.word	0x000207c0
        /*635c*/ 	.word	0x00000004
        /*6360*/ 	.word	0x00000060
        /*6364*/ 	.short	0x010a
        /*6366*/ 	.byte	0x3f
	.zero		1


	//   ....[43]....
        /*6368*/ 	.word	0x00020aa0
        /*636c*/ 	.word	0x00000004
        /*6370*/ 	.word	0x00000000
        /*6374*/ 	.short	0x0101
        /*6376*/ 	.byte	0x3f
	.zero		1


	//   ....[44]....
        /*6378*/ 	.word	0x00022a50
        /*637c*/ 	.word	0x00000004
        /*6380*/ 	.word	0x00000060
        /*6384*/ 	.short	0x010a
        /*6386*/ 	.byte	0x3f
	.zero		1


	//   ....[45]....
        /*6388*/ 	.word	0x00022d30
        /*638c*/ 	.word	0x00000004
        /*6390*/ 	.word	0x00000000
        /*6394*/ 	.short	0x0101
        /*6396*/ 	.byte	0x3f
	.zero		1


	//   ....[46]....
        /*6398*/ 	.word	0x00024bf0
        /*639c*/ 	.word	0x00000004
        /*63a0*/ 	.word	0x00000060
        /*63a4*/ 	.short	0x010a
        /*63a6*/ 	.byte	0x3f
	.zero		1


	//   ....[47]....
        /*63a8*/ 	.word	0x00024ed0
        /*63ac*/ 	.word	0x00000004
        /*63b0*/ 	.word	0x00000000
        /*63b4*/ 	.short	0x0101
        /*63b6*/ 	.byte	0x3f
	.zero		1


	//   ....[48]....
        /*63b8*/ 	.word	0x00026e90
        /*63bc*/ 	.word	0x00000004
        /*63c0*/ 	.word	0x00000060
        /*63c4*/ 	.short	0x010a
        /*63c6*/ 	.byte	0x3f
	.zero		1


	//   ....[49]....
        /*63c8*/ 	.word	0x00027170
        /*63cc*/ 	.word	0x00000004
        /*63d0*/ 	.word	0x00000000
        /*63d4*/ 	.short	0x0101
        /*63d6*/ 	.byte	0x3f
	.zero		1


	//   ....[50]....
        /*63d8*/ 	.word	0x000290b0
        /*63dc*/ 	.word	0x00000004
        /*63e0*/ 	.word	0x00000060
        /*63e4*/ 	.short	0x010a
        /*63e6*/ 	.byte	0x3f
	.zero		1


	//   ....[51]....
        /*63e8*/ 	.word	0x00029390
        /*63ec*/ 	.word	0x00000004
        /*63f0*/ 	.word	0x00000000
        /*63f4*/ 	.short	0x0101
        /*63f6*/ 	.byte	0x3f
	.zero		1


	//   ....[52]....
        /*63f8*/ 	.word	0x0002b350
        /*63fc*/ 	.word	0x00000004
        /*6400*/ 	.word	0x00000060
        /*6404*/ 	.short	0x010a
        /*6406*/ 	.byte	0x3f
	.zero		1


	//   ....[53]....
        /*6408*/ 	.word	0x0002b630
        /*640c*/ 	.word	0x00000004
        /*6410*/ 	.word	0x00000000
        /*6414*/ 	.short	0x0101
        /*6416*/ 	.byte	0x3f
	.zero		1


	//   ....[54]....
        /*6418*/ 	.word	0x0002d5f0
        /*641c*/ 	.word	0x00000004
        /*6420*/ 	.word	0x00000060
        /*6424*/ 	.short	0x010a
        /*6426*/ 	.byte	0x3f
	.zero		1


	//   ....[55]....
        /*6428*/ 	.word	0x0002d8d0
        /*642c*/ 	.word	0x00000004
        /*6430*/ 	.word	0x00000000
        /*6434*/ 	.short	0x0101
        /*6436*/ 	.byte	0x3f
	.zero		1


	//   ....[56]....
        /*6438*/ 	.word	0x0002f890
        /*643c*/ 	.word	0x00000004
        /*6440*/ 	.word	0x00000060
        /*6444*/ 	.short	0x010a
        /*6446*/ 	.byte	0x3f
	.zero		1


	//   ....[57]....
        /*6448*/ 	.word	0x0002fb70
        /*644c*/ 	.word	0x00000004
        /*6450*/ 	.word	0x00000000
        /*6454*/ 	.short	0x0101
        /*6456*/ 	.byte	0x3f
	.zero		1


	//   ....[58]....
        /*6458*/ 	.word	0x00031b30
        /*645c*/ 	.word	0x00000005
        /*6460*/ 	.word	0x00000060
        /*6464*/ 	.short	0x010a
        /*6466*/ 	.byte	0x3f
	.zero		1


	//   ....[59]....
        /*6468*/ 	.word	0x00031dc0
        /*646c*/ 	.word	0x00000004
        /*6470*/ 	.word	0x00000000
        /*6474*/ 	.short	0x0101
        /*6476*/ 	.byte	0x3f
	.zero		1


	//   ....[60]....
        /*6478*/ 	.word	0x00034b90
        /*647c*/ 	.word	0x000000ff
        /*6480*/ 	.word	0x000000a8
        /*6484*/ 	.short	0x010a
        /*6486*/ 	.byte	0x04
	.zero		1


	//   ....[61]....
        /*6488*/ 	.word	0x00034fb0
        /*648c*/ 	.word	0x000000ff
        /*6490*/ 	.word	0x00000080
        /*6494*/ 	.short	0x010a
        /*6496*/ 	.byte	0x0d
	.zero		1


	//   ....[62]....
        /*6498*/ 	.word	0x000350a0
        /*649c*/ 	.word	0x000000ff
        /*64a0*/ 	.word	0x00000060
        /*64a4*/ 	.short	0x010b
        /*64a6*/ 	.byte	0x0d
	.zero		1


	//   ....[63]....
        /*64a8*/ 	.word	0x00035100
        /*64ac*/ 	.word	0x000000ff
        /*64b0*/ 	.word	0x00000000
        /*64b4*/ 	.short	0x0101
        /*64b6*/ 	.byte	0x1e
	.zero		1


	//   ....[64]....
        /*64b8*/ 	.word	0x00035130
        /*64bc*/ 	.word	0x000000ff
        /*64c0*/ 	.word	0x00000088
        /*64c4*/ 	.short	0x010a
        /*64c6*/ 	.byte	0x0d
	.zero		1


	//   ....[65]....
        /*64c8*/ 	.word	0x00035240
        /*64cc*/ 	.word	0x000000ff
        /*64d0*/ 	.word	0x00000068
        /*64d4*/ 	.short	0x010b
        /*64d6*/ 	.byte	0x0d
	.zero		1


	//   ....[66]....
        /*64d8*/ 	.word	0x000352b0
        /*64dc*/ 	.word	0x000000ff
        /*64e0*/ 	.word	0x00000000
        /*64e4*/ 	.short	0x0101
        /*64e6*/ 	.byte	0x1d
	.zero		1


	//   ....[67]....
        /*64e8*/ 	.word	0x000352e0
        /*64ec*/ 	.word	0x000000ff
        /*64f0*/ 	.word	0x00000090
        /*64f4*/ 	.short	0x010a
        /*64f6*/ 	.byte	0x0d
	.zero		1


	//   ....[68]....
        /*64f8*/ 	.word	0x000353e0
        /*64fc*/ 	.word	0x000000ff
        /*6500*/ 	.word	0x00000070
        /*6504*/ 	.short	0x010b
        /*6506*/ 	.byte	0x0d
	.zero		1


	//   ....[69]....
        /*6508*/ 	.word	0x00035440
        /*650c*/ 	.word	0x000000ff
        /*6510*/ 	.word	0x00000000
        /*6514*/ 	.short	0x0101
        /*6516*/ 	.byte	0x16
	.zero		1


	//   ....[70]....
        /*6518*/ 	.word	0x00035470
        /*651c*/ 	.word	0x000000ff
        /*6520*/ 	.word	0x00000098
        /*6524*/ 	.short	0x010a
        /*6526*/ 	.byte	0x0d
	.zero		1


	//   ....[71]....
        /*6528*/ 	.word	0x00035570
        /*652c*/ 	.word	0x000000ff
        /*6530*/ 	.word	0x00000078
        /*6534*/ 	.short	0x010b
        /*6536*/ 	.byte	0x0d
	.zero		1


	//   ....[72]....
        /*6538*/ 	.word	0x000355e0
        /*653c*/ 	.word	0x000000ff
        /*6540*/ 	.word	0x00000000
        /*6544*/ 	.short	0x0101
        /*6546*/ 	.byte	0x17
	.zero		1


	//   ....[73]....
        /*6548*/ 	.word	0x00035620
        /*654c*/ 	.word	0x000000ff
        /*6550*/ 	.word	0x00000080
        /*6554*/ 	.short	0x010a
        /*6556*/ 	.byte	0x0d
	.zero		1


	//   ....[74]....
        /*6558*/ 	.word	0x00035710
        /*655c*/ 	.word	0x000000ff
        /*6560*/ 	.word	0x00000060
        /*6564*/ 	.short	0x010b
        /*6566*/ 	.byte	0x0d
	.zero		1


	//   ....[75]....
        /*6568*/ 	.word	0x00035750
        /*656c*/ 	.word	0x000000ff
        /*6570*/ 	.word	0x00000000
        /*6574*/ 	.short	0x0101
        /*6576*/ 	.byte	0x1e
	.zero		1


	//   ....[76]....
        /*6578*/ 	.word	0x00035780
        /*657c*/ 	.word	0x000000ff
        /*6580*/ 	.word	0x00000088
        /*6584*/ 	.short	0x010a
        /*6586*/ 	.byte	0x0d
	.zero		1


	//   ....[77]....
        /*6588*/ 	.word	0x00035880
        /*658c*/ 	.word	0x000000ff
        /*6590*/ 	.word	0x00000068
        /*6594*/ 	.short	0x010b
        /*6596*/ 	.byte	0x0d
	.zero		1


	//   ....[78]....
        /*6598*/ 	.word	0x000358c0
        /*659c*/ 	.word	0x000000ff
        /*65a0*/ 	.word	0x00000000
        /*65a4*/ 	.short	0x0101
        /*65a6*/ 	.byte	0x1d
	.zero		1


	//   ....[79]....
        /*65a8*/ 	.word	0x00035900
        /*65ac*/ 	.word	0x000000ff
        /*65b0*/ 	.word	0x00000090
        /*65b4*/ 	.short	0x010a
        /*65b6*/ 	.byte	0x0d
	.zero		1


	//   ....[80]....
        /*65b8*/ 	.word	0x000359f0
        /*65bc*/ 	.word	0x000000ff
        /*65c0*/ 	.word	0x00000070
        /*65c4*/ 	.short	0x010b
        /*65c6*/ 	.byte	0x0d
	.zero		1


	//   ....[81]....
        /*65c8*/ 	.word	0x00035a30
        /*65cc*/ 	.word	0x000000ff
        /*65d0*/ 	.word	0x00000000
        /*65d4*/ 	.short	0x0101
        /*65d6*/ 	.byte	0x16
	.zero		1


	//   ....[82]....
        /*65d8*/ 	.word	0x00035a60
        /*65dc*/ 	.word	0x000000ff
        /*65e0*/ 	.word	0x00000098
        /*65e4*/ 	.short	0x010a
        /*65e6*/ 	.byte	0x0d
	.zero		1


	//   ....[83]....
        /*65e8*/ 	.word	0x00035b60
        /*65ec*/ 	.word	0x000000ff
        /*65f0*/ 	.word	0x00000078
        /*65f4*/ 	.short	0x010b
        /*65f6*/ 	.byte	0x0d
	.zero		1


	//   ....[84]....
        /*65f8*/ 	.word	0x00035ba0
        /*65fc*/ 	.word	0x000000ff
        /*6600*/ 	.word	0x00000000
        /*6604*/ 	.short	0x0101
        /*6606*/ 	.byte	0x17
	.zero		1


	//   ....[85]....
        /*6608*/ 	.word	0x00035be0
        /*660c*/ 	.word	0x000000ff
        /*6610*/ 	.word	0x00000080
        /*6614*/ 	.short	0x010a
        /*6616*/ 	.byte	0x0d
	.zero		1


	//   ....[86]....
        /*6618*/ 	.word	0x00035ce0
        /*661c*/ 	.word	0x000000ff
        /*6620*/ 	.word	0x00000060
        /*6624*/ 	.short	0x010b
        /*6626*/ 	.byte	0x0d
	.zero		1


	//   ....[87]....
        /*6628*/ 	.word	0x00035d20
        /*662c*/ 	.word	0x000000ff
        /*6630*/ 	.word	0x00000000
        /*6634*/ 	.short	0x0101
        /*6636*/ 	.byte	0x1e
	.zero		1


	//   ....[88]....
        /*6638*/ 	.word	0x00035d50
        /*663c*/ 	.word	0x000000ff
        /*6640*/ 	.word	0x00000088
        /*6644*/ 	.short	0x010a
        /*6646*/ 	.byte	0x0d
	.zero		1


	//   ....[89]....
        /*6648*/ 	.word	0x00035e50
        /*664c*/ 	.word	0x000000ff
        /*6650*/ 	.word	0x00000068
        /*6654*/ 	.short	0x010b
        /*6656*/ 	.byte	0x0d
	.zero		1


	//   ....[90]....
        /*6658*/ 	.word	0x00035e90
        /*665c*/ 	.word	0x000000ff
        /*6660*/ 	.word	0x00000000
        /*6664*/ 	.short	0x0101
        /*6666*/ 	.byte	0x1d
	.zero		1


	//   ....[91]....
        /*6668*/ 	.word	0x00035ed0
        /*666c*/ 	.word	0x000000ff
        /*6670*/ 	.word	0x00000090
        /*6674*/ 	.short	0x010a
        /*6676*/ 	.byte	0x0d
	.zero		1


	//   ....[92]....
        /*6678*/ 	.word	0x00035fd0
        /*667c*/ 	.word	0x000000ff
        /*6680*/ 	.word	0x00000070
        /*6684*/ 	.short	0x010b
        /*6686*/ 	.byte	0x0d
	.zero		1


	//   ....[93]....
        /*6688*/ 	.word	0x00036010
        /*668c*/ 	.word	0x000000ff
        /*6690*/ 	.word	0x00000000
        /*6694*/ 	.short	0x0101
        /*6696*/ 	.byte	0x16
	.zero		1


	//   ....[94]....
        /*6698*/ 	.word	0x00036040
        /*669c*/ 	.word	0x000000ff
        /*66a0*/ 	.word	0x00000098
        /*66a4*/ 	.short	0x010a
        /*66a6*/ 	.byte	0x0d
	.zero		1


	//   ....[95]....
        /*66a8*/ 	.word	0x00036140
        /*66ac*/ 	.word	0x000000ff
        /*66b0*/ 	.word	0x00000078
        /*66b4*/ 	.short	0x010b
        /*66b6*/ 	.byte	0x0d
	.zero		1


	//   ....[96]....
        /*66b8*/ 	.word	0x00036180
        /*66bc*/ 	.word	0x000000ff
        /*66c0*/ 	.word	0x00000000
        /*66c4*/ 	.short	0x0101
        /*66c6*/ 	.byte	0x17
	.zero		1


	//   ....[97]....
        /*66c8*/ 	.word	0x000361c0
        /*66cc*/ 	.word	0x000000ff
        /*66d0*/ 	.word	0x00000080
        /*66d4*/ 	.short	0x010a
        /*66d6*/ 	.byte	0x0d
	.zero		1


	//   ....[98]....
        /*66d8*/ 	.word	0x000362c0
        /*66dc*/ 	.word	0x000000ff
        /*66e0*/ 	.word	0x00000060
        /*66e4*/ 	.short	0x010b
        /*66e6*/ 	.byte	0x0d
	.zero		1


	//   ....[99]....
        /*66e8*/ 	.word	0x00036300
        /*66ec*/ 	.word	0x000000ff
        /*66f0*/ 	.word	0x00000000
        /*66f4*/ 	.short	0x0101
        /*66f6*/ 	.byte	0x1e
	.zero		1


	//   ....[100]....
        /*66f8*/ 	.word	0x00036330
        /*66fc*/ 	.word	0x000000ff
        /*6700*/ 	.word	0x00000088
        /*6704*/ 	.short	0x010a
        /*6706*/ 	.byte	0x0d
	.zero		1


	//   ....[101]....
        /*6708*/ 	.word	0x00036430
        /*670c*/ 	.word	0x000000ff
        /*6710*/ 	.word	0x00000068
        /*6714*/ 	.short	0x010b
        /*6716*/ 	.byte	0x0d
	.zero		1


	//   ....[102]....
        /*6718*/ 	.word	0x00036470
        /*671c*/ 	.word	0x000000ff
        /*6720*/ 	.word	0x00000000
        /*6724*/ 	.short	0x0101
        /*6726*/ 	.byte	0x1d
	.zero		1


	//   ....[103]....
        /*6728*/ 	.word	0x000364b0
        /*672c*/ 	.word	0x000000ff
        /*6730*/ 	.word	0x00000090
        /*6734*/ 	.short	0x010a
        /*6736*/ 	.byte	0x0d
	.zero		1


	//   ....[104]....
        /*6738*/ 	.word	0x000365b0
        /*673c*/ 	.word	0x000000ff
        /*6740*/ 	.word	0x00000070
        /*6744*/ 	.short	0x010b
        /*6746*/ 	.byte	0x0d
	.zero		1


	//   ....[105]....
        /*6748*/ 	.word	0x000365f0
        /*674c*/ 	.word	0x000000ff
        /*6750*/ 	.word	0x00000000
        /*6754*/ 	.short	0x0101
        /*6756*/ 	.byte	0x16
	.zero		1


	//   ....[106]....
        /*6758*/ 	.word	0x00036620
        /*675c*/ 	.word	0x000000ff
        /*6760*/ 	.word	0x00000098
        /*6764*/ 	.short	0x010a
        /*6766*/ 	.byte	0x0d
	.zero		1


	//   ....[107]....
        /*6768*/ 	.word	0x00036720
        /*676c*/ 	.word	0x000000ff
        /*6770*/ 	.word	0x00000078
        /*6774*/ 	.short	0x010b
        /*6776*/ 	.byte	0x0d
	.zero		1


	//   ....[108]....
        /*6778*/ 	.word	0x00036770
        /*677c*/ 	.word	0x000000ff
        /*6780*/ 	.word	0x00000000
        /*6784*/ 	.short	0x0101
        /*6786*/ 	.byte	0x17
	.zero		1


	//   ....[109]....
        /*6788*/ 	.word	0x00036e90
        /*678c*/ 	.word	0x00000000
        /*6790*/ 	.word	0x00000080
        /*6794*/ 	.short	0x010a
        /*6796*/ 	.byte	0x3f
	.zero		1


	//   ....[110]....
        /*6798*/ 	.word	0x00036ed0
        /*679c*/ 	.word	0x00000000
        /*67a0*/ 	.word	0x00000088
        /*67a4*/ 	.short	0x010a
        /*67a6*/ 	.byte	0x3f
	.zero		1


	//   ....[111]....
        /*67a8*/ 	.word	0x00036f10
        /*67ac*/ 	.word	0x00000000
        /*67b0*/ 	.word	0x00000090
        /*67b4*/ 	.short	0x010a
        /*67b6*/ 	.byte	0x3f
	.zero		1


	//   ....[112]....
        /*67b8*/ 	.word	0x00036f70
        /*67bc*/ 	.word	0x00000000
        /*67c0*/ 	.word	0x00000098
        /*67c4*/ 	.short	0x010a
        /*67c6*/ 	.byte	0x3f
	.zero		1


	//   ....[113]....
        /*67c8*/ 	.word	0x000372c0
        /*67cc*/ 	.word	0x0000000e
        /*67d0*/ 	.word	0x00000030
        /*67d4*/ 	.short	0x010a
        /*67d6*/ 	.byte	0x3f
	.zero		1


	//   ....[114]....
        /*67d8*/ 	.word	0x00037600
        /*67dc*/ 	.word	0x00000002
        /*67e0*/ 	.word	0x000000a8
        /*67e4*/ 	.short	0x0101
        /*67e6*/ 	.byte	0x3f
	.zero		1


	//   ....[115]....
        /*67e8*/ 	.word	0x00037dd0
        /*67ec*/ 	.word	0x00000004
        /*67f0*/ 	.word	0x00000000
        /*67f4*/ 	.short	0x010a
        /*67f6*/ 	.byte	0x3f
	.zero		1


	//   ....[116]....
        /*67f8*/ 	.word	0x00037e60
        /*67fc*/ 	.word	0x00000003
        /*6800*/ 	.word	0x00000000
        /*6804*/ 	.short	0x010a
        /*6806*/ 	.byte	0x3f
	.zero		1


	//   ....[117]....
        /*6808*/ 	.word	0x00037ef0
        /*680c*/ 	.word	0x00000003
        /*6810*/ 	.word	0x00000000
        /*6814*/ 	.short	0x010a
        /*6816*/ 	.byte	0x3f
	.zero		1


	//   ....[118]....
        /*6818*/ 	.word	0x00037f80
        /*681c*/ 	.word	0x00000003
        /*6820*/ 	.word	0x00000000
        /*6824*/ 	.short	0x010a
        /*6826*/ 	.byte	0x3f
	.zero		1


	//   ....[119]....
        /*6828*/ 	.word	0x00038010
        /*682c*/ 	.word	0x00000003
        /*6830*/ 	.word	0x00000000
        /*6834*/ 	.short	0x010a
        /*6836*/ 	.byte	0x3f
	.zero		1


	//   ....[120]....
        /*6838*/ 	.word	0x000380a0
        /*683c*/ 	.word	0x00000003
        /*6840*/ 	.word	0x00000000
        /*6844*/ 	.short	0x010a
        /*6846*/ 	.byte	0x3f
	.zero		1


	//   ....[121]....
        /*6848*/ 	.word	0x00038110
        /*684c*/ 	.word	0x00000003
        /*6850*/ 	.word	0x00000000
        /*6854*/ 	.short	0x010a
        /*6856*/ 	.byte	0x3f
	.zero		1


	//   ....[122]....
        /*6858*/ 	.word	0x00038170
        /*685c*/ 	.word	0x00000006
        /*6860*/ 	.word	0x00000000
        /*6864*/ 	.short	0x010a
        /*6866*/ 	.byte	0x3f
	.zero		1


	//   ....[123]....
        /*6868*/ 	.word	0x000381c0
        /*686c*/ 	.word	0x00000004
        /*6870*/ 	.word	0x00000060
        /*6874*/ 	.short	0x010a
        /*6876*/ 	.byte	0x3f
	.zero		1


	//   ....[124]....
        /*6878*/ 	.word	0x00038210
        /*687c*/ 	.word	0x00000004
        /*6880*/ 	.word	0x00000060
        /*6884*/ 	.short	0x010a
        /*6886*/ 	.byte	0x3f
	.zero		1


	//   ....[125]....
        /*6888*/ 	.word	0x00038260
        /*688c*/ 	.word	0x00000004
        /*6890*/ 	.word	0x00000060
        /*6894*/ 	.short	0x010a
        /*6896*/ 	.byte	0x3f
	.zero		1


	//   ....[126]....
        /*6898*/ 	.word	0x000382b0
        /*689c*/ 	.word	0x00000004
        /*68a0*/ 	.word	0x00000060
        /*68a4*/ 	.short	0x010a
        /*68a6*/ 	.byte	0x3f
	.zero		1


	//   ....[127]....
        /*68a8*/ 	.word	0x00038300
        /*68ac*/ 	.word	0x00000004
        /*68b0*/ 	.word	0x00000060
        /*68b4*/ 	.short	0x010a
        /*68b6*/ 	.byte	0x3f
	.zero		1


	//   ....[128]....
        /*68b8*/ 	.word	0x00038350
        /*68bc*/ 	.word	0x00000004
        /*68c0*/ 	.word	0x00000060
        /*68c4*/ 	.short	0x010a
        /*68c6*/ 	.byte	0x3f
	.zero		1


	//   ....[129]....
        /*68c8*/ 	.word	0x000383a0
        /*68cc*/ 	.word	0x00000004
        /*68d0*/ 	.word	0x00000060
        /*68d4*/ 	.short	0x010a
        /*68d6*/ 	.byte	0x3f
	.zero		1


	//   ....[130]....
        /*68d8*/ 	.word	0x000383f0
        /*68dc*/ 	.word	0x00000004
        /*68e0*/ 	.word	0x00000060
        /*68e4*/ 	.short	0x010a
        /*68e6*/ 	.byte	0x3f
	.zero		1


	//   ....[131]....
        /*68e8*/ 	.word	0x00038440
        /*68ec*/ 	.word	0x00000004
        /*68f0*/ 	.word	0x00000060
        /*68f4*/ 	.short	0x010a
        /*68f6*/ 	.byte	0x3f
	.zero		1


	//   ....[132]....
        /*68f8*/ 	.word	0x00038490
        /*68fc*/ 	.word	0x00000004
        /*6900*/ 	.word	0x00000060
        /*6904*/ 	.short	0x010a
        /*6906*/ 	.byte	0x3f
	.zero		1


	//   ....[133]....
        /*6908*/ 	.word	0x000384e0
        /*690c*/ 	.word	0x00000004
        /*6910*/ 	.word	0x00000060
        /*6914*/ 	.short	0x010a
        /*6916*/ 	.byte	0x3f
	.zero		1


	//   ....[134]....
        /*6918*/ 	.word	0x00038530
        /*691c*/ 	.word	0x00000004
        /*6920*/ 	.word	0x00000060
        /*6924*/ 	.short	0x010a
        /*6926*/ 	.byte	0x3f
	.zero		1


	//   ....[135]....
        /*6928*/ 	.word	0x00038580
        /*692c*/ 	.word	0x00000004
        /*6930*/ 	.word	0x00000060
        /*6934*/ 	.short	0x010a
        /*6936*/ 	.byte	0x3f
	.zero		1


	//   ....[136]....
        /*6938*/ 	.word	0x000385d0
        /*693c*/ 	.word	0x00000004
        /*6940*/ 	.word	0x00000060
        /*6944*/ 	.short	0x010a
        /*6946*/ 	.byte	0x3f
	.zero		1


	//   ....[137]....
        /*6948*/ 	.word	0x00038620
        /*694c*/ 	.word	0x00000004
        /*6950*/ 	.word	0x00000060
        /*6954*/ 	.short	0x010a
        /*6956*/ 	.byte	0x3f
	.zero		1


	//   ....[138]....
        /*6958*/ 	.word	0x00038670
        /*695c*/ 	.word	0x00000005
        /*6960*/ 	.word	0x00000060
        /*6964*/ 	.short	0x010a
        /*6966*/ 	.byte	0x3f
	.zero		1


	//   ....[139]....
        /*6968*/ 	.word	0x000386d0
        /*696c*/ 	.word	0x00000005
        /*6970*/ 	.word	0x000000a8
        /*6974*/ 	.short	0x010a
        /*6976*/ 	.byte	0x3f
	.zero		1


	//   ....[140]....
        /*6978*/ 	.word	0x00038730
        /*697c*/ 	.word	0x00000003
        /*6980*/ 	.word	0x00000080
        /*6984*/ 	.short	0x010a
        /*6986*/ 	.byte	0x3f
	.zero		1


	//   ....[141]....
        /*6988*/ 	.word	0x00038790
        /*698c*/ 	.word	0x00000003
        /*6990*/ 	.word	0x00000088
        /*6994*/ 	.short	0x010a
        /*6996*/ 	.byte	0x3f
	.zero		1


	//   ....[142]....
        /*6998*/ 	.word	0x000387f0
        /*699c*/ 	.word	0x00000003
        /*69a0*/ 	.word	0x00000090
        /*69a4*/ 	.short	0x010a
        /*69a6*/ 	.byte	0x3f
	.zero		1


	//   ....[143]....
        /*69a8*/ 	.word	0x00038850
        /*69ac*/ 	.word	0x00000003
        /*69b0*/ 	.word	0x00000098
        /*69b4*/ 	.short	0x010a
        /*69b6*/ 	.byte	0x3f
	.zero		1


	//   ....[144]....
        /*69b8*/ 	.word	0x000388b0
        /*69bc*/ 	.word	0x00000004
        /*69c0*/ 	.word	0x00000080
        /*69c4*/ 	.short	0x010a
        /*69c6*/ 	.byte	0x3f
	.zero		1


	//   ....[145]....
        /*69c8*/ 	.word	0x00038910
        /*69cc*/ 	.word	0x00000004
        /*69d0*/ 	.word	0x00000088
        /*69d4*/ 	.short	0x010a
        /*69d6*/ 	.byte	0x3f
	.zero		1


	//   ....[146]....
        /*69d8*/ 	.word	0x00038970
        /*69dc*/ 	.word	0x00000004
        /*69e0*/ 	.word	0x00000090
        /*69e4*/ 	.short	0x010a
        /*69e6*/ 	.byte	0x3f
	.zero		1


	//   ....[147]....
        /*69e8*/ 	.word	0x000389d0
        /*69ec*/ 	.word	0x00000004
        /*69f0*/ 	.word	0x00000098
        /*69f4*/ 	.short	0x010a
        /*69f6*/ 	.byte	0x3f
	.zero		1


	//   ....[148]....
        /*69f8*/ 	.word	0x00038a30
        /*69fc*/ 	.word	0x00000005
        /*6a00*/ 	.word	0x00000080
        /*6a04*/ 	.short	0x010a
        /*6a06*/ 	.byte	0x3f
	.zero		1


	//   ....[149]....
        /*6a08*/ 	.word	0x00038a90
        /*6a0c*/ 	.word	0x00000005
        /*6a10*/ 	.word	0x00000088
        /*6a14*/ 	.short	0x010a
        /*6a16*/ 	.byte	0x3f
	.zero		1


	//   ....[150]....
        /*6a18*/ 	.word	0x00038af0
        /*6a1c*/ 	.word	0x00000005
        /*6a20*/ 	.word	0x00000090
        /*6a24*/ 	.short	0x010a
        /*6a26*/ 	.byte	0x3f
	.zero		1


	//   ....[151]....
        /*6a28*/ 	.word	0x00038b50
        /*6a2c*/ 	.word	0x00000005
        /*6a30*/ 	.word	0x00000098
        /*6a34*/ 	.short	0x010a
        /*6a36*/ 	.byte	0x3f
	.zero		1


	//   ....[152]....
        /*6a38*/ 	.word	0x00038bb0
        /*6a3c*/ 	.word	0x00000002
        /*6a40*/ 	.word	0x00000080
        /*6a44*/ 	.short	0x010a
        /*6a46*/ 	.byte	0x3f
	.zero		1


	//   ....[153]....
        /*6a48*/ 	.word	0x00038c10
        /*6a4c*/ 	.word	0x00000002
        /*6a50*/ 	.word	0x00000088
        /*6a54*/ 	.short	0x010a
        /*6a56*/ 	.byte	0x3f
	.zero		1


	//   ....[154]....
        /*6a58*/ 	.word	0x00038c70
        /*6a5c*/ 	.word	0x00000002
        /*6a60*/ 	.word	0x00000090
        /*6a64*/ 	.short	0x010a
        /*6a66*/ 	.byte	0x3f
	.zero		1


	//   ....[155]....
        /*6a68*/ 	.word	0x00038cd0
        /*6a6c*/ 	.word	0x00000002
        /*6a70*/ 	.word	0x00000098
        /*6a74*/ 	.short	0x010a
        /*6a76*/ 	.byte	0x3f
	.zero		1


	//   ....[156]....
        /*6a78*/ 	.word	0x00038d20
        /*6a7c*/ 	.word	0x00000000
        /*6a80*/ 	.word	0x00000080
        /*6a84*/ 	.short	0x010a
        /*6a86*/ 	.byte	0x3f
	.zero		1


	//   ....[157]....
        /*6a88*/ 	.word	0x00038d70
        /*6a8c*/ 	.word	0x00000000
        /*6a90*/ 	.word	0x00000088
        /*6a94*/ 	.short	0x010a
        /*6a96*/ 	.byte	0x3f
	.zero		1


	//   ....[158]....
        /*6a98*/ 	.word	0x00038dc0
        /*6a9c*/ 	.word	0x00000000
        /*6aa0*/ 	.word	0x00000090
        /*6aa4*/ 	.short	0x010a
        /*6aa6*/ 	.byte	0x3f
	.zero		1


	//   ....[159]....
        /*6aa8*/ 	.word	0x00038e90
        /*6aac*/ 	.word	0x0000000e
        /*6ab0*/ 	.word	0x00000030
        /*6ab4*/ 	.short	0x010a
        /*6ab6*/ 	.byte	0x3f
	.zero		1


	//   ....[160]....
        /*6ab8*/ 	.word	0x00038f60
        /*6abc*/ 	.word	0x00000004
        /*6ac0*/ 	.word	0x00000000
        /*6ac4*/ 	.short	0x010a
        /*6ac6*/ 	.byte	0x3f
	.zero		1


	//   ....[161]....
        /*6ac8*/ 	.word	0x00038fb0
        /*6acc*/ 	.word	0x00000003
        /*6ad0*/ 	.word	0x00000000
        /*6ad4*/ 	.short	0x010a
        /*6ad6*/ 	.byte	0x3f
	.zero		1


	//   ....[162]....
        /*6ad8*/ 	.word	0x00039000
        /*6adc*/ 	.word	0x00000003
        /*6ae0*/ 	.word	0x00000000
        /*6ae4*/ 	.short	0x010a
        /*6ae6*/ 	.byte	0x3f
	.zero		1


	//   ....[163]....
        /*6ae8*/ 	.word	0x00039050
        /*6aec*/ 	.word	0x00000003
        /*6af0*/ 	.word	0x00000000
        /*6af4*/ 	.short	0x010a
        /*6af6*/ 	.byte	0x3f
	.zero		1


	//   ....[164]....
        /*6af8*/ 	.word	0x000390a0
        /*6afc*/ 	.word	0x00000003
        /*6b00*/ 	.word	0x00000000
        /*6b04*/ 	.short	0x010a
        /*6b06*/ 	.byte	0x3f
	.zero		1


	//----- nvinfo : EIATTR_NUM_MBARRIERS
	.align		4
.L_40:
        /*6b08*/ 	.byte	0x03, 0x38
        /*6b0a*/ 	.short	0x0016


	//----- nvinfo : EIATTR_EXIT_INSTR_OFFSETS
	.align		4
        /*6b0c*/ 	.byte	0x04, 0x1c
        /*6b0e*/ 	.short	(.L_42 - .L_41)


	//   ....[0]....
.L_41:
        /*6b10*/ 	.word	0x00000c30


	//   ....[1]....
        /*6b14*/ 	.word	0x000014b0


	//   ....[2]....
        /*6b18*/ 	.word	0x00034430


	//   ....[3]....
        /*6b1c*/ 	.word	0x00034ab0


	//   ....[4]....
        /*6b20*/ 	.word	0x00034b20


	//   ....[5]....
        /*6b24*/ 	.word	0x00036fc0


	//   ....[6]....
        /*6b28*/ 	.word	0x000380f0


	//----- nvinfo : EIATTR_MAX_THREADS
	.align		4
.L_42:
        /*6b2c*/ 	.byte	0x04, 0x05
        /*6b2e*/ 	.short	(.L_44 - .L_43)
.L_43:
        /*6b30*/ 	.word	0x00000180
        /*6b34*/ 	.word	0x00000001
        /*6b38*/ 	.word	0x00000001


	//----- nvinfo : EIATTR_CRS_STACK_SIZE
	.align		4
.L_44:
        /*6b3c*/ 	.byte	0x04, 0x1e
        /*6b3e*/ 	.short	(.L_46 - .L_45)
.L_45:
        /*6b40*/ 	.word	0x00000000


	//----- nvinfo : EIATTR_CBANK_PARAM_SIZE
	.align		4
.L_46:
        /*6b44*/ 	.byte	0x03, 0x19
        /*6b46*/ 	.short	0x0770


	//----- nvinfo : EIATTR_PARAM_CBANK
	.align		4
        /*6b48*/ 	.byte	0x04, 0x0a
        /*6b4a*/ 	.short	(.L_48 - .L_47)
	.align		4
.L_47:
        /*6b4c*/ 	.word	index@(.nv.constant0._ZN7cutlass13device_kernelINS_4gemm6kernel13GemmUniversalIN4cute5tupleIJiiiiEEENS1_10collective13CollectiveMmaINS1_37MainloopSm90TmaGmmaWarpSpecializedFP8ILi6ENS5_IJNS4_1CILi1EEESB_SB_EEENS1_35KernelTmaWarpSpecializedCooperativeEEENS5_IJNSA_ILi256EEESF_NSA_ILi64EEEEEENS_12float_e4m3_tENS5_IJlSB_lEEESI_SJ_NS4_8TiledMMAINS4_8MMA_AtomIJNS4_4SM904GMMA31MMA_64x256x32_F32E4M3E4M3_SS_TNILNSN_7ScaleInE1ELSP_1EEEEEENS4_6LayoutINS5_IJNSA_ILi2EEESB_SB_EEENS5_IJSB_NSA_ILi0EEESV_EEEEENS5_IJNS4_10UnderscoreESY_SY_EEEEENS4_13SM90_TMA_LOADENS4_14ComposedLayoutINS4_7SwizzleILi2ELi4ELi3EEENS4_18smem_ptr_flag_bitsILi8EEENSS_INS5_IJNSA_ILi8EEESG_EEENS5_IJSG_SB_EEEEEEEvNS4_8identityES11_S1B_vS1C_EENS_8epilogue10collective18CollectiveEpilogueINS1E_22Sm90TmaWarpSpecializedILi4ELi2ELi16ELb0ELb0EEEJSH_NS5_IJNSA_ILi128EEENSA_ILi32EEEEEESI_SJ_SI_SJ_NS1E_6fusion15FusionCallbacksIS1I_NS1M_13LinCombEltActINS1E_6thread4SiLuESI_fSI_fLNS_15FloatRoundStyleE2EEESH_S1L_JEEES11_NS12_INS13_ILi1ELi4ELi3EEES16_NSS_INS5_IJS17_S1K_EEENS5_IJS1K_SB_EEEEEEENS4_39AutoVectorizingCopyWithAssumedAlignmentILi128EEENS4_14SM90_TMA_STOREES1Y_S20_NS4_9Copy_AtomIJNS4_17SM90_U32x4_STSM_NENS_6half_tEEEEvEEEvvEEEEvNT_6ParamsE)
        /*6b50*/ 	.short	0x0210
        /*6b52*/ 	.short	0x0770


	//----- nvinfo : EIATTR_SW_WAR
	.align		4
.L_48:
        /*6b54*/ 	.byte	0x04, 0x36
        /*6b56*/ 	.short	(.L_50 - .L_49)
.L_49:
        /*6b58*/ 	.word	0x00000008
.L_50:


//--------------------- .nv.callgraph             --------------------------
	.section	.nv.callgraph,"",@"SHT_CUDA_CALLGRAPH"
	.align	4
	.sectionentsize	8
	.align		4
        /*0000*/ 	.word	0x00000000
	.align		4
        /*0004*/ 	.word	0xffffffff
	.align		4
        /*0008*/ 	.word	index@(_ZN7cutlass13device_kernelINS_4gemm6kernel13GemmUniversalIN4cute5tupleIJiiiiEEENS1_10collective13CollectiveMmaINS1_37MainloopSm90TmaGmmaWarpSpecializedFP8ILi6ENS5_IJNS4_1CILi1EEESB_SB_EEENS1_35KernelTmaWarpSpecializedCooperativeEEENS5_IJNSA_ILi256EEESF_NSA_ILi64EEEEEENS_12float_e4m3_tENS5_IJlSB_lEEESI_SJ_NS4_8TiledMMAINS4_8MMA_AtomIJNS4_4SM904GMMA31MMA_64x256x32_F32E4M3E4M3_SS_TNILNSN_7ScaleInE1ELSP_1EEEEEENS4_6LayoutINS5_IJNSA_ILi2EEESB_SB_EEENS5_IJSB_NSA_ILi0EEESV_EEEEENS5_IJNS4_10UnderscoreESY_SY_EEEEENS4_13SM90_TMA_LOADENS4_14ComposedLayoutINS4_7SwizzleILi2ELi4ELi3EEENS4_18smem_ptr_flag_bitsILi8EEENSS_INS5_IJNSA_ILi8EEESG_EEENS5_IJSG_SB_EEEEEEEvNS4_8identityES11_S1B_vS1C_EENS_8epilogue10collective18CollectiveEpilogueINS1E_22Sm90TmaWarpSpecializedILi4ELi2ELi16ELb0ELb0EEEJSH_NS5_IJNSA_ILi128EEENSA_ILi32EEEEEESI_SJ_SI_SJ_NS1E_6fusion15FusionCallbacksIS1I_NS1M_13LinCombEltActINS1E_6thread4SiLuESI_fSI_fLNS_15FloatRoundStyleE2EEESH_S1L_JEEES11_NS12_INS13_ILi1ELi4ELi3EEES16_NSS_INS5_IJS17_S1K_EEENS5_IJS1K_SB_EEEEEEENS4_39AutoVectorizingCopyWithAssumedAlignmentILi128EEENS4_14SM90_TMA_STOREES1Y_S20_NS4_9Copy_AtomIJNS4_17SM90_U32x4_STSM_NENS_6half_tEEEEvEEEvvEEEEvNT_6ParamsE)
	.align		4
        /*000c*/ 	.word	index@(__assertfail)
	.align		4
        /*0010*/ 	.word	0x00000000
	.align		4
        /*0014*/ 	.word	0xfffffffe
	.align		4
        /*0018*/ 	.word	0x00000000
	.align		4
        /*001c*/ 	.word	0xfffffffd
	.align		4
        /*0020*/ 	.word	0x00000000
	.align		4
        /*0024*/ 	.word	0xfffffffc


//--------------------- .nv.constant4             --------------------------
	.section	.nv.constant4,"a",@progbits
	.align	8
	.align		8
.nv.constant4:
        /*0000*/ 	.dword	__assertfail
	.align		8
        /*0008*/ 	.dword	__unnamed_1
	.align		8
        /*0010*/ 	.dword	__unnamed_2
	.align		8
        /*0018*/ 	.dword	_ZN39_INTERNAL_3e74c64b_4_k_cu_e4565cbb_36974cuda3std3__45__cpo5beginE
	.align		8
        /*0020*/ 	.dword	_ZN39_INTERNAL_3e74c64b_4_k_cu_e4565cbb_36974cuda3std3__45__cpo3endE
	.align		8
        /*0028*/ 	.dword	_ZN39_INTERNAL_3e74c64b_4_k_cu_e4565cbb_36974cuda3std3__45__cpo6cbeginE
	.align		8
        /*0030*/ 	.dword	_ZN39_INTERNAL_3e74c64b_4_k_cu_e4565cbb_36974cuda3std3__45__cpo4cendE
	.align		8
        /*0038*/ 	.dword	_ZN39_INTERNAL_3e74c64b_4_k_cu_e4565cbb_36974cuda3std3__441_GLOBAL__N__3e74c64b_4_k_cu_e4565cbb_36976ignoreE
	.align		8
        /*0040*/ 	.dword	_ZN39_INTERNAL_3e74c64b_4_k_cu_e4565cbb_36974cuda3std3__419piecewise_constructE
	.align		8
        /*0048*/ 	.dword	_ZN39_INTERNAL_3e74c64b_4_k_cu_e4565cbb_36974cuda3std3__48in_placeE
	.align		8
        /*0050*/ 	.dword	_ZN39_INTERNAL_3e74c64b_4_k_cu_e4565cbb_36974cuda3std6ranges3__45__cpo4swapE
	.align		8
        /*0058*/ 	.dword	_ZN39_INTERNAL_3e74c64b_4_k_cu_e4565cbb_36974cuda3std6ranges3__45__cpo9iter_moveE
	.align		8
        /*0060*/ 	.dword	_ZN39_INTERNAL_3e74c64b_4_k_cu_e4565cbb_36974cute7productE
	.align		8
        /*0068*/ 	.dword	_ZN39_INTERNAL_3e74c64b_4_k_cu_e4565cbb_36974cute1_E
	.align		8
        /*0070*/ 	.dword	$str$24
	.align		8
        /*0078*/ 	.dword	$str$25


//--------------------- .text._ZN7cutlass13device_kernelINS_4gemm6kernel13GemmUniversalIN4cute5tupleIJiiiiEEENS1_10collective13CollectiveMmaINS1_37MainloopSm90TmaGmmaWarpSpecializedFP8ILi6ENS5_IJNS4_1CILi1EEESB_SB_EEENS1_35KernelTmaWarpSpecializedCooperativeEEENS5_IJNSA_ILi256EEESF_NSA_ILi64EEEEEENS_12float_e4m3_tENS5_IJlSB_lEEESI_SJ_NS4_8TiledMMAINS4_8MMA_AtomIJNS4_4SM904GMMA31MMA_64x256x32_F32E4M3E4M3_SS_TNILNSN_7ScaleInE1ELSP_1EEEEEENS4_6LayoutINS5_IJNSA_ILi2EEESB_SB_EEENS5_IJSB_NSA_ILi0EEESV_EEEEENS5_IJNS4_10UnderscoreESY_SY_EEEEENS4_13SM90_TMA_LOADENS4_14ComposedLayoutINS4_7SwizzleILi2ELi4ELi3EEENS4_18smem_ptr_flag_bitsILi8EEENSS_INS5_IJNSA_ILi8EEESG_EEENS5_IJSG_SB_EEEEEEEvNS4_8identityES11_S1B_vS1C_EENS_8epilogue10collective18CollectiveEpilogueINS1E_22Sm90TmaWarpSpecializedILi4ELi2ELi16ELb0ELb0EEEJSH_NS5_IJNSA_ILi128EEENSA_ILi32EEEEEESI_SJ_SI_SJ_NS1E_6fusion15FusionCallbacksIS1I_NS1M_13LinCombEltActINS1E_6thread4SiLuESI_fSI_fLNS_15FloatRoundStyleE2EEESH_S1L_JEEES11_NS12_INS13_ILi1ELi4ELi3EEES16_NSS_INS5_IJS17_S1K_EEENS5_IJS1K_SB_EEEEEEENS4_39AutoVectorizingCopyWithAssumedAlignmentILi128EEENS4_14SM90_TMA_STOREES1Y_S20_NS4_9Copy_AtomIJNS4_17SM90_U32x4_STSM_NENS_6half_tEEEEvEEEvvEEEEvNT_6ParamsE --------------------------
	.section	.text._ZN7cutlass13device_kernelINS_4gemm6kernel13GemmUniversalIN4cute5tupleIJiiiiEEENS1_10collective13CollectiveMmaINS1_37MainloopSm90TmaGmmaWarpSpecializedFP8ILi6ENS5_IJNS4_1CILi1EEESB_SB_EEENS1_35KernelTmaWarpSpecializedCooperativeEEENS5_IJNSA_ILi256EEESF_NSA_ILi64EEEEEENS_12float_e4m3_tENS5_IJlSB_lEEESI_SJ_NS4_8TiledMMAINS4_8MMA_AtomIJNS4_4SM904GMMA31MMA_64x256x32_F32E4M3E4M3_SS_TNILNSN_7ScaleInE1ELSP_1EEEEEENS4_6LayoutINS5_IJNSA_ILi2EEESB_SB_EEENS5_IJSB_NSA_ILi0EEESV_EEEEENS5_IJNS4_10UnderscoreESY_SY_EEEEENS4_13SM90_TMA_LOADENS4_14ComposedLayoutINS4_7SwizzleILi2ELi4ELi3EEENS4_18smem_ptr_flag_bitsILi8EEENSS_INS5_IJNSA_ILi8EEESG_EEENS5_IJSG_SB_EEEEEEEvNS4_8identityES11_S1B_vS1C_EENS_8epilogue10collective18CollectiveEpilogueINS1E_22Sm90TmaWarpSpecializedILi4ELi2ELi16ELb0ELb0EEEJSH_NS5_IJNSA_ILi128EEENSA_ILi32EEEEEESI_SJ_SI_SJ_NS1E_6fusion15FusionCallbacksIS1I_NS1M_13LinCombEltActINS1E_6thread4SiLuESI_fSI_fLNS_15FloatRoundStyleE2EEESH_S1L_JEEES11_NS12_INS13_ILi1ELi4ELi3EEES16_NSS_INS5_IJS17_S1K_EEENS5_IJS1K_SB_EEEEEEENS4_39AutoVectorizingCopyWithAssumedAlignmentILi128EEENS4_14SM90_TMA_STOREES1Y_S20_NS4_9Copy_AtomIJNS4_17SM90_U32x4_STSM_NENS_6half_tEEEEvEEEvvEEEEvNT_6ParamsE,"ax",@progbits
	.align	128
.text._ZN7cutlass13device_kernelINS_4gemm6kernel13GemmUniversalIN4cute5tupleIJiiiiEEENS1_10collective13CollectiveMmaINS1_37MainloopSm90TmaGmmaWarpSpecializedFP8ILi6ENS5_IJNS4_1CILi1EEESB_SB_EEENS1_35KernelTmaWarpSpecializedCooperativeEEENS5_IJNSA_ILi256EEESF_NSA_ILi64EEEEEENS_12float_e4m3_tENS5_IJlSB_lEEESI_SJ_NS4_8TiledMMAINS4_8MMA_AtomIJNS4_4SM904GMMA31MMA_64x256x32_F32E4M3E4M3_SS_TNILNSN_7ScaleInE1ELSP_1EEEEEENS4_6LayoutINS5_IJNSA_ILi2EEESB_SB_EEENS5_IJSB_NSA_ILi0EEESV_EEEEENS5_IJNS4_10UnderscoreESY_SY_EEEEENS4_13SM90_TMA_LOADENS4_14ComposedLayoutINS4_7SwizzleILi2ELi4ELi3EEENS4_18smem_ptr_flag_bitsILi8EEENSS_INS5_IJNSA_ILi8EEESG_EEENS5_IJSG_SB_EEEEEEEvNS4_8identityES11_S1B_vS1C_EENS_8epilogue10collective18CollectiveEpilogueINS1E_22Sm90TmaWarpSpecializedILi4ELi2ELi16ELb0ELb0EEEJSH_NS5_IJNSA_ILi128EEENSA_ILi32EEEEEESI_SJ_SI_SJ_NS1E_6fusion15FusionCallbacksIS1I_NS1M_13LinCombEltActINS1E_6thread4SiLuESI_fSI_fLNS_15FloatRoundStyleE2EEESH_S1L_JEEES11_NS12_INS13_ILi1ELi4ELi3EEES16_NSS_INS5_IJS17_S1K_EEENS5_IJS1K_SB_EEEEEEENS4_39AutoVectorizingCopyWithAssumedAlignmentILi128EEENS4_14SM90_TMA_STOREES1Y_S20_NS4_9Copy_AtomIJNS4_17SM90_U32x4_STSM_NENS_6half_tEEEEvEEEvvEEEEvNT_6ParamsE:
        .type           _ZN7cutlass13device_kernelINS_4gemm6kernel13GemmUniversalIN4cute5tupleIJiiiiEEENS1_10collective13CollectiveMmaINS1_37MainloopSm90TmaGmmaWarpSpecializedFP8ILi6ENS5_IJNS4_1CILi1EEESB_SB_EEENS1_35KernelTmaWarpSpecializedCooperativeEEENS5_IJNSA_ILi256EEESF_NSA_ILi64EEEEEENS_12float_e4m3_tENS5_IJlSB_lEEESI_SJ_NS4_8TiledMMAINS4_8MMA_AtomIJNS4_4SM904GMMA31MMA_64x256x32_F32E4M3E4M3_SS_TNILNSN_7ScaleInE1ELSP_1EEEEEENS4_6LayoutINS5_IJNSA_ILi2EEESB_SB_EEENS5_IJSB_NSA_ILi0EEESV_EEEEENS5_IJNS4_10UnderscoreESY_SY_EEEEENS4_13SM90_TMA_LOADENS4_14ComposedLayoutINS4_7SwizzleILi2ELi4ELi3EEENS4_18smem_ptr_flag_bitsILi8EEENSS_INS5_IJNSA_ILi8EEESG_EEENS5_IJSG_SB_EEEEEEEvNS4_8identityES11_S1B_vS1C_EENS_8epilogue10collective18CollectiveEpilogueINS1E_22Sm90TmaWarpSpecializedILi4ELi2ELi16ELb0ELb0EEEJSH_NS5_IJNSA_ILi128EEENSA_ILi32EEEEEESI_SJ_SI_SJ_NS1E_6fusion15FusionCallbacksIS1I_NS1M_13LinCombEltActINS1E_6thread4SiLuESI_fSI_fLNS_15FloatRoundStyleE2EEESH_S1L_JEEES11_NS12_INS13_ILi1ELi4ELi3EEES16_NSS_INS5_IJS17_S1K_EEENS5_IJS1K_SB_EEEEEEENS4_39AutoVectorizingCopyWithAssumedAlignmentILi128EEENS4_14SM90_TMA_STOREES1Y_S20_NS4_9Copy_AtomIJNS4_17SM90_U32x4_STSM_NENS_6half_tEEEEvEEEvvEEEEvNT_6ParamsE,@function
        .size           _ZN7cutlass13device_kernelINS_4gemm6kernel13GemmUniversalIN4cute5tupleIJiiiiEEENS1_10collective13CollectiveMmaINS1_37MainloopSm90TmaGmmaWarpSpecializedFP8ILi6ENS5_IJNS4_1CILi1EEESB_SB_EEENS1_35KernelTmaWarpSpecializedCooperativeEEENS5_IJNSA_ILi256EEESF_NSA_ILi64EEEEEENS_12float_e4m3_tENS5_IJlSB_lEEESI_SJ_NS4_8TiledMMAINS4_8MMA_AtomIJNS4_4SM904GMMA31MMA_64x256x32_F32E4M3E4M3_SS_TNILNSN_7ScaleInE1ELSP_1EEEEEENS4_6LayoutINS5_IJNSA_ILi2EEESB_SB_EEENS5_IJSB_NSA_ILi0EEESV_EEEEENS5_IJNS4_10UnderscoreESY_SY_EEEEENS4_13SM90_TMA_LOADENS4_14ComposedLayoutINS4_7SwizzleILi2ELi4ELi3EEENS4_18smem_ptr_flag_bitsILi8EEENSS_INS5_IJNSA_ILi8EEESG_EEENS5_IJSG_SB_EEEEEEEvNS4_8identityES11_S1B_vS1C_EENS_8epilogue10collective18CollectiveEpilogueINS1E_22Sm90TmaWarpSpecializedILi4ELi2ELi16ELb0ELb0EEEJSH_NS5_IJNSA_ILi128EEENSA_ILi32EEEEEESI_SJ_SI_SJ_NS1E_6fusion15FusionCallbacksIS1I_NS1M_13LinCombEltActINS1E_6thread4SiLuESI_fSI_fLNS_15FloatRoundStyleE2EEESH_S1L_JEEES11_NS12_INS13_ILi1ELi4ELi3EEES16_NSS_INS5_IJS17_S1K_EEENS5_IJS1K_SB_EEEEEEENS4_39AutoVectorizingCopyWithAssumedAlignmentILi128EEENS4_14SM90_TMA_STOREES1Y_S20_NS4_9Copy_AtomIJNS4_17SM90_U32x4_STSM_NENS_6half_tEEEEvEEEvvEEEEvNT_6ParamsE,(.L_x_1192 - _ZN7cutlass13device_kernelINS_4gemm6kernel13GemmUniversalIN4cute5tupleIJiiiiEEENS1_10collective13CollectiveMmaINS1_37MainloopSm90TmaGmmaWarpSpecializedFP8ILi6ENS5_IJNS4_1CILi1EEESB_SB_EEENS1_35KernelTmaWarpSpecializedCooperativeEEENS5_IJNSA_ILi256EEESF_NSA_ILi64EEEEEENS_12float_e4m3_tENS5_IJlSB_lEEESI_SJ_NS4_8TiledMMAINS4_8MMA_AtomIJNS4_4SM904GMMA31MMA_64x256x32_F32E4M3E4M3_SS_TNILNSN_7ScaleInE1ELSP_1EEEEEENS4_6LayoutINS5_IJNSA_ILi2EEESB_SB_EEENS5_IJSB_NSA_ILi0EEESV_EEEEENS5_IJNS4_10UnderscoreESY_SY_EEEEENS4_13SM90_TMA_LOADENS4_14ComposedLayoutINS4_7SwizzleILi2ELi4ELi3EEENS4_18smem_ptr_flag_bitsILi8EEENSS_INS5_IJNSA_ILi8EEESG_EEENS5_IJSG_SB_EEEEEEEvNS4_8identityES11_S1B_vS1C_EENS_8epilogue10collective18CollectiveEpilogueINS1E_22Sm90TmaWarpSpecializedILi4ELi2ELi16ELb0ELb0EEEJSH_NS5_IJNSA_ILi128EEENSA_ILi32EEEEEESI_SJ_SI_SJ_NS1E_6fusion15FusionCallbacksIS1I_NS1M_13LinCombEltActINS1E_6thread4SiLuESI_fSI_fLNS_15FloatRoundStyleE2EEESH_S1L_JEEES11_NS12_INS13_ILi1ELi4ELi3EEES16_NSS_INS5_IJS17_S1K_EEENS5_IJS1K_SB_EEEEEEENS4_39AutoVectorizingCopyWithAssumedAlignmentILi128EEENS4_14SM90_TMA_STOREES1Y_S20_NS4_9Copy_AtomIJNS4_17SM90_U32x4_STSM_NENS_6half_tEEEEvEEEvvEEEEvNT_6ParamsE)
        .other          _ZN7cutlass13device_kernelINS_4gemm6kernel13GemmUniversalIN4cute5tupleIJiiiiEEENS1_10collective13CollectiveMmaINS1_37MainloopSm90TmaGmmaWarpSpecializedFP8ILi6ENS5_IJNS4_1CILi1EEESB_SB_EEENS1_35KernelTmaWarpSpecializedCooperativeEEENS5_IJNSA_ILi256EEESF_NSA_ILi64EEEEEENS_12float_e4m3_tENS5_IJlSB_lEEESI_SJ_NS4_8TiledMMAINS4_8MMA_AtomIJNS4_4SM904GMMA31MMA_64x256x32_F32E4M3E4M3_SS_TNILNSN_7ScaleInE1ELSP_1EEEEEENS4_6LayoutINS5_IJNSA_ILi2EEESB_SB_EEENS5_IJSB_NSA_ILi0EEESV_EEEEENS5_IJNS4_10UnderscoreESY_SY_EEEEENS4_13SM90_TMA_LOADENS4_14ComposedLayoutINS4_7SwizzleILi2ELi4ELi3EEENS4_18smem_ptr_flag_bitsILi8EEENSS_INS5_IJNSA_ILi8EEESG_EEENS5_IJSG_SB_EEEEEEEvNS4_8identityES11_S1B_vS1C_EENS_8epilogue10collective18CollectiveEpilogueINS1E_22Sm90TmaWarpSpecializedILi4ELi2ELi16ELb0ELb0EEEJSH_NS5_IJNSA_ILi128EEENSA_ILi32EEEEEESI_SJ_SI_SJ_NS1E_6fusion15FusionCallbacksIS1I_NS1M_13LinCombEltActINS1E_6thread4SiLuESI_fSI_fLNS_15FloatRoundStyleE2EEESH_S1L_JEEES11_NS12_INS13_ILi1ELi4ELi3EEES16_NSS_INS5_IJS17_S1K_EEENS5_IJS1K_SB_EEEEEEENS4_39AutoVectorizingCopyWithAssumedAlignmentILi128EEENS4_14SM90_TMA_STOREES1Y_S20_NS4_9Copy_AtomIJNS4_17SM90_U32x4_STSM_NENS_6half_tEEEEvEEEvvEEEEvNT_6ParamsE,@"STO_CUDA_ENTRY STV_DEFAULT"
_ZN7cutlass13device_kernelINS_4gemm6kernel13GemmUniversalIN4cute5tupleIJiiiiEEENS1_10collective13CollectiveMmaINS1_37MainloopSm90TmaGmmaWarpSpecializedFP8ILi6ENS5_IJNS4_1CILi1EEESB_SB_EEENS1_35KernelTmaWarpSpecializedCooperativeEEENS5_IJNSA_ILi256EEESF_NSA_ILi64EEEEEENS_12float_e4m3_tENS5_IJlSB_lEEESI_SJ_NS4_8TiledMMAINS4_8MMA_AtomIJNS4_4SM904GMMA31MMA_64x256x32_F32E4M3E4M3_SS_TNILNSN_7ScaleInE1ELSP_1EEEEEENS4_6LayoutINS5_IJNSA_ILi2EEESB_SB_EEENS5_IJSB_NSA_ILi0EEESV_EEEEENS5_IJNS4_10UnderscoreESY_SY_EEEEENS4_13SM90_TMA_LOADENS4_14ComposedLayoutINS4_7SwizzleILi2ELi4ELi3EEENS4_18smem_ptr_flag_bitsILi8EEENSS_INS5_IJNSA_ILi8EEESG_EEENS5_IJSG_SB_EEEEEEEvNS4_8identityES11_S1B_vS1C_EENS_8epilogue10collective18CollectiveEpilogueINS1E_22Sm90TmaWarpSpecializedILi4ELi2ELi16ELb0ELb0EEEJSH_NS5_IJNSA_ILi128EEENSA_ILi32EEEEEESI_SJ_SI_SJ_NS1E_6fusion15FusionCallbacksIS1I_NS1M_13LinCombEltActINS1E_6thread4SiLuESI_fSI_fLNS_15FloatRoundStyleE2EEESH_S1L_JEEES11_NS12_INS13_ILi1ELi4ELi3EEES16_NSS_INS5_IJS17_S1K_EEENS5_IJS1K_SB_EEEEEEENS4_39AutoVectorizingCopyWithAssumedAlignmentILi128EEENS4_14SM90_TMA_STOREES1Y_S20_NS4_9Copy_AtomIJNS4_17SM90_U32x4_STSM_NENS_6half_tEEEEvEEEvvEEEEvNT_6ParamsE:
[----:B------:R-:W1:Y:S02]  /*0000*/  LDC R1, c[0x0][0x28] ;  /* 0x00000a00ff017b82 */ /* 0x000e640000000800 */
[----:B-1----:R-:W-:Y:S01]  /*0010*/  IADD3 R1, R1, -0x8b8, RZ ;  /* 0xfffff74801017810 */ /* 0x002fe20007ffe0ff */
[----:B------:R-:W1:Y:S01]  /*0020*/  S2R R3, SR_TID.X ;  /* 0x0000000000037919 */ /* 0x000e620000002100 */
[----:B------:R-:W-:Y:S01]  /*0030*/  ELECT P0, URZ, PT ;  /* 0x00000000003f782f */ /* 0x000fe20003800000 */
[----:B------:R-:W-:Y:S01]  /*0040*/  BSSY B0, `(.L_x_0) ;  /* 0x000001a000007945 */ /* 0x000fe20003800000 */
[----:B-1----:R-:W-:-:S05]  /*0050*/  SHF.R.U32.HI R0, RZ, 0x5, R3 ;  /* 0x00000005ff007819 */ /* 0x002fca0000011603 */
[----:B------:R-:W1:Y:S02]  /*0060*/  SHFL.IDX PT, R2, R0, RZ, 0x1f ;  /* 0x00001fff00027589 */ /* 0x000e6400000e0000 */
[----:B-1----:R-:W-:Y:S02]  /*0070*/  R2UR UR46, R2 ;  /* 0x00000000022e72ca */ /* 0x002fe400000e0000 */
[----:B------:R-:W-:-:S06]  /*0080*/  SHF.R.U32.HI R2, RZ, 0x7, R3 ;  /* 0x00000007ff027819 */ /* 0x000fcc0000011603 */
[----:B------:R-:W1:Y:S05]  /*0090*/  SHFL.IDX PT, R2, R2, RZ, 0x1f ;  /* 0x00001fff02027589 */ /* 0x000e6a00000e0000 */
[----:B------:R-:W-:Y:S02]  /*00a0*/  USHF.R.S32.HI UR4, URZ, 0x1f, UR46 ;  /* 0x0000001f3f047899 */ /* 0x000fe4000801142e */
[----:B------:R-:W-:Y:S02]  /*00b0*/  ISETP.NE.OR P0, PT, RZ, UR46, !P0 ;  /* 0x0000002eff007c0c */ /* 0x000fe4000c705670 */
[----:B------:R-:W-:-:S04]  /*00c0*/  ULEA.HI UR4, UR4, UR46, URZ, 0x2 ;  /* 0x0000002e04047291 */ /* 0x000fc8000f8f103f */
[----:B------:R-:W-:-:S04]  /*00d0*/  ULOP3.LUT UR4, UR4, 0xfffffffc, URZ, 0xc0, !UPT ;  /* 0xfffffffc04047892 */ /* 0x000fc8000f8ec03f */
[----:B------:R-:W-:-:S03]  /*00e0*/  UIADD3 UR46, UR46, -UR4, URZ ;  /* 0x800000042e2e7290 */ /* 0x000fc6000fffe03f */
[----:B------:R-:W-:Y:S09]  /*00f0*/  @P0 BRA `(.L_x_1) ;  /* 0x0000000000380947 */ /* 0x000ff20003800000 */
[----:B------:R-:W-:Y:S02]  /*0100*/  ULDC.64 UR4, c[0x0][0x198] ;  /* 0x0000660000047ab9 */ /* 0x000fe40000000a00 */
[----:B------:R-:W-:Y:S02]  /*0110*/  UIADD3 UR6, UP0, UR4, 0xf0, URZ ;  /* 0x000000f004067890 */ /* 0x000fe4000ff1e03f */
[----:B------:R-:W-:Y:S02]  /*0120*/  UIADD3 UR8, UP1, UR4, 0x1f0, URZ ;  /* 0x000001f004087890 */ /* 0x000fe4000ff3e03f */
[----:B------:R-:W-:Y:S02]  /*0130*/  UIADD3 UR10, UP2, UR4, 0x3f0, URZ ;  /* 0x000003f0040a7890 */ /* 0x000fe4000ff5e03f */
[----:B------:R-:W-:Y:S02]  /*0140*/  UIADD3 UR4, UP3, UR4, 0x4f0, URZ ;  /* 0x000004f004047890 */ /* 0x000fe4000ff7e03f */
[----:B------:R-:W-:-:S02]  /*0150*/  UIADD3.X UR7, URZ, UR5, URZ, UP0, !UPT ;  /* 0x000000053f077290 */ /* 0x000fc400087fe43f */
[----:B------:R-:W-:Y:S02]  /*0160*/  UIADD3.X UR9, URZ, UR5, URZ, UP1, !UPT ;  /* 0x000000053f097290 */ /* 0x000fe40008ffe43f */
[----:B------:R-:W-:Y:S02]  /*0170*/  UIADD3.X UR11, URZ, UR5, URZ, UP2, !UPT ;  /* 0x000000053f0b7290 */ /* 0x000fe400097fe43f */
[----:B------:R-:W-:-:S03]  /*0180*/  UIADD3.X UR5, URZ, UR5, URZ, UP3, !UPT ;  /* 0x000000053f057290 */ /* 0x000fc60009ffe43f */
[----:B------:R2:W-:Y:S02]  /*0190*/  UTMACCTL.PF [UR6] ;  /* 0x00000000060079b9 */ /* 0x0005e40008040000 */
[----:B------:R2:W-:Y:S02]  /*01a0*/  UTMACCTL.PF [UR8] ;  /* 0x00000000080079b9 */ /* 0x0005e40008040000 */
[----:B------:R2:W-:Y:S02]  /*01b0*/  UTMACCTL.PF [UR10] ;  /* 0x000000000a0079b9 */ /* 0x0005e40008040000 */
[----:B------:R2:W-:Y:S02]  /*01c0*/  UTMACCTL.PF [UR4] ;  /* 0x00000000040079b9 */ /* 0x0005e40008040000 */
[----:B--2---:R-:W-:Y:S01]  /*01d0*/  NOP ;  /* 0x0000000000007918 */ /* 0x004fe20000000000 */
.L_x_1:
[----:B------:R-:W-:Y:S05]  /*01e0*/  BSYNC B0 ;  /* 0x0000000000007941 */ /* 0x000fea0003800000 */
.L_x_0:
[----:B------:R-:W-:Y:S01]  /*01f0*/  ULDC.64 UR8, c[0x0][0x590] ;  /* 0x0001640000087ab9 */ /* 0x000fe20000000a00 */
[----:B-1----:R-:W-:Y:S01]  /*0200*/  R2UR UR6, R2 ;  /* 0x00000000020672ca */ /* 0x002fe200000e0000 */
[----:B------:R-:W-:Y:S01]  /*0210*/  ULDC.64 UR4, c[0x0][0x588] ;  /* 0x0001620000047ab9 */ /* 0x000fe20000000a00 */
[----:B------:R-:W-:Y:S01]  /*0220*/  ISETP.NE.U32.AND P2, PT, RZ, UR8, PT ;  /* 0x00000008ff007c0c */ /* 0x000fe2000bf45070 */
[----:B------:R-:W-:Y:S01]  /*0230*/  ULDC.64 UR56, c[0x0][0x208] ;  /* 0x0000820000387ab9 */ /* 0x000fe20000000a00 */
[----:B------:R-:W-:Y:S02]  /*0240*/  PRMT R4, RZ, 0x7610, R4 ;  /* 0x00007610ff047816 */ /* 0x000fe40000000004 */
[----:B------:R-:W-:-:S13]  /*0250*/  ISETP.NE.AND.EX P1, PT, RZ, UR9, PT, P2 ;  /* 0x00000009ff007c0c */ /* 0x000fda000bf25320 */
[----:B------:R-:W-:Y:S05]  /*0260*/  @P1 BRA `(.L_x_2) ;  /* 0x0000000000441947 */ /* 0x000fea0003800000 */
[----:B------:R-:W-:Y:S02]  /*0270*/  ULDC.64 UR10, c[0x0][0x588] ;  /* 0x00016200000a7ab9 */ /* 0x000fe40000000a00 */
[----:B------:R-:W-:-:S04]  /*0280*/  ISETP.NE.U32.AND P0, PT, RZ, UR10, PT ;  /* 0x0000000aff007c0c */ /* 0x000fc8000bf05070 */
[----:B------:R-:W-:-:S13]  /*0290*/  ISETP.NE.AND.EX P0, PT, RZ, UR11, PT, P0 ;  /* 0x0000000bff007c0c */ /* 0x000fda000bf05300 */
[----:B------:R-:W-:Y:S05]  /*02a0*/  @!P0 BRA `(.L_x_3) ;  /* 0x00000000001c8947 */ /* 0x000fea0003800000 */
[----:B------:R-:W-:Y:S02]  /*02b0*/  MOV R2, UR4 ;  /* 0x0000000400027c02 */ /* 0x000fe40008000f00 */
[----:B------:R-:W-:-:S05]  /*02c0*/  MOV R3, UR5 ;  /* 0x0000000500037c02 */ /* 0x000fca0008000f00 */
[----:B------:R-:W2:Y:S01]  /*02d0*/  LDG.E R2, desc[UR56][R2.64] ;  /* 0x0000003802027981 */ /* 0x000ea2000c1e1900 */
[----:B------:R-:W-:Y:S02]  /*02e0*/  MOV R4, 0x1 ;  /* 0x0000000100047802 */ /* 0x000fe40000000f00 */
[----:B--2---:R-:W-:-:S13]  /*02f0*/  FSETP.NEU.AND P0, PT, R2, RZ, PT ;  /* 0x000000ff0200720b */ /* 0x004fda0003f0d000 */
[----:B------:R-:W-:Y:S01]  /*0300*/  VOTEU.ANY UP0, P0 ;  /* 0x00000000003f7886 */ /* 0x000fe20000000100 */
[----:B------:R-:W-:Y:S05]  /*0310*/  BRA `(.L_x_2) ;  /* 0x0000000000187947 */ /* 0x000fea0003800000 */
.L_x_3:
[----:B------:R-:W-:Y:S01]  /*0320*/  ULDC UR4, c[0x0][0x580] ;  /* 0x0001600000047ab9 */ /* 0x000fe20000000800 */
[----:B------:R-:W-:Y:S01]  /*0330*/  MOV R4, 0x1 ;  /* 0x0000000100047802 */ /* 0x000fe20000000f00 */
[----:B------:R-:W-:Y:S01]  /*0340*/  UMOV UR5, URZ ;  /* 0x0000003f00057c82 */ /* 0x000fe20008000000 */
[----:B------:R-:W-:Y:S01]  /*0350*/  FSETP.NEU.AND P0, PT, RZ, UR4, PT ;  /* 0x00000004ff007c0b */ /* 0x000fe2000bf0d000 */
[----:B------:R-:W-:-:S12]  /*0360*/  UMOV UR4, URZ ;  /* 0x0000003f00047c82 */ /* 0x000fd80008000000 */
[----:B------:R-:W-:-:S05]  /*0370*/  VOTEU.ANY UP0, P0 ;  /* 0x00000000003f7886 */ /* 0x000fca0000000100 */
.L_x_2:
[----:B------:R-:W-:Y:S01]  /*0380*/  ISETP.NE.U32.AND P0, PT, RZ, UR4, PT ;  /* 0x00000004ff007c0c */ /* 0x000fe2000bf05070 */
[----:B------:R-:W-:Y:S01]  /*0390*/  UPLOP3.LUT UP1, UPT, UPT, UPT, UPT, 0x40, 0x0 ;  /* 0x000000000000789c */ /* 0x000fe20003f2e870 */
[----:B------:R-:W-:Y:S02]  /*03a0*/  ISETP.NE.AND.EX P2, PT, RZ, UR9, PT, P2 ;  /* 0x00000009ff007c0c */ /* 0x000fe4000bf45320 */
[----:B------:R-:W-:Y:S01]  /*03b0*/  ISETP.NE.AND.EX P0, PT, RZ, UR5, PT, P0 ;  /* 0x00000005ff007c0c */ /* 0x000fe2000bf05300 */
[----:B------:R-:W-:-:S12]  /*03c0*/  UP2UR UR53, UPR, URZ, 0x2 ;  /* 0x000000023f357883 */ /* 0x000fd80008000000 */
[----:B------:R-:W-:Y:S05]  /*03d0*/  @P0 BRA P2, `(.L_x_4) ;  /* 0x0000000000400947 */ /* 0x000fea0001000000 */
[----:B------:R-:W-:-:S04]  /*03e0*/  ISETP.NE.U32.AND P0, PT, RZ, UR8, PT ;  /* 0x00000008ff007c0c */ /* 0x000fc8000bf05070 */
[----:B------:R-:W-:-:S13]  /*03f0*/  ISETP.NE.AND.EX P0, PT, RZ, UR9, PT, P0 ;  /* 0x00000009ff007c0c */ /* 0x000fda000bf05300 */
[----:B------:R-:W-:Y:S05]  /*0400*/  @!P0 BRA `(.L_x_5) ;  /* 0x00000000002c8947 */ /* 0x000fea0003800000 */
[----:B------:R-:W-:Y:S01]  /*0410*/  PRMT R2, R4, 0x9910, RZ ;  /* 0x0000991004027816 */ /* 0x000fe200000000ff */
[----:B------:R-:W-:Y:S02]  /*0420*/  UISETP.NE.U32.AND UP1, UPT, UR4, URZ, UPT ;  /* 0x0000003f0400728c */ /* 0x000fe4000bf25070 */
[----:B------:R-:W-:Y:S01]  /*0430*/  USEL UR4, URZ, 0xffffffff, UP0 ;  /* 0xffffffff3f047887 */ /* 0x000fe20008000000 */
[----:B------:R-:W-:Y:S01]  /*0440*/  R2UR UR7, R2 ;  /* 0x00000000020772ca */ /* 0x000fe200000e0000 */
[----:B------:R-:W-:-:S12]  /*0450*/  UISETP.NE.AND.EX UP0, UPT, UR5, URZ, UPT, UP1 ;  /* 0x0000003f0500728c */ /* 0x000fd8000bf05310 */
[----:B------:R-:W-:-:S11]  /*0460*/  UISETP.NE.AND UP2, UPT, UR7, URZ, UPT ;  /* 0x0000003f0700728c */ /* 0x000fd6000bf45270 */
[----:B------:R-:W-:-:S04]  /*0470*/  @!UP2 USEL UR4, URZ, 0xffffffff, UP0 ;  /* 0xffffffff3f04a887 */ /* 0x000fc80008000000 */
[----:B------:R-:W-:-:S04]  /*0480*/  ULOP3.LUT UR4, UR4, 0x1, URZ, 0xc0, !UPT ;  /* 0x0000000104047892 */ /* 0x000fc8000f8ec03f */
[----:B------:R-:W-:-:S04]  /*0490*/  UISETP.EQ.U32.AND UP0, UPT, UR4, 0x1, UPT ;  /* 0x000000010400788c */ /* 0x000fc8000bf02070 */
[----:B------:R-:W-:Y:S01]  /*04a0*/  UP2UR UR53, UPR, URZ, 0x1 ;  /* 0x000000013f357883 */ /* 0x000fe20008000000 */
[----:B------:R-:W-:Y:S11]  /*04b0*/  BRA `(.L_x_4) ;  /* 0x0000000000087947 */ /* 0x000ff60003800000 */
.L_x_5:
[----:B------:R-:W-:-:S04]  /*04c0*/  UPLOP3.LUT UP0, UPT, UPT, UPT, UP0, 0x40, 0x0 ;  /* 0x000000000000789c */ /* 0x000fc80003f0e800 */
[----:B------:R-:W-:-:S12]  /*04d0*/  UP2UR UR53, UPR, URZ, 0x1 ;  /* 0x000000013f357883 */ /* 0x000fd80008000000 */
.L_x_4:
[----:B------:R-:W1:Y:S01]  /*04e0*/  SHFL.IDX PT, R2, R0, RZ, 0x1f ;  /* 0x00001fff00027589 */ /* 0x000e6200000e0000 */
[----:B------:R-:W-:Y:S02]  /*04f0*/  UISETP.NE.AND UP0, UPT, UR46, URZ, UPT ;  /* 0x0000003f2e00728c */ /* 0x000fe4000bf05270 */
[----:B------:R-:W-:Y:S02]  /*0500*/  UISETP.NE.AND UP1, UPT, UR6, URZ, UPT ;  /* 0x0000003f0600728c */ /* 0x000fe4000bf25270 */
[----:B------:R-:W-:Y:S02]  /*0510*/  UP2UR UR47, UPR, URZ, 0x1 ;  /* 0x000000013f2f7883 */ /* 0x000fe40008000000 */
[----:B------:R-:W-:Y:S02]  /*0520*/  UISETP.EQ.OR UP0, UPT, UR46, 0x3, !UP0 ;  /* 0x000000032e00788c */ /* 0x000fe4000c702670 */
[----:B------:R-:W-:Y:S02]  /*0530*/  UIADD3 UR9, UR6, -0x1, URZ ;  /* 0xffffffff06097890 */ /* 0x000fe4000fffe03f */
[----:B------:R-:W-:Y:S01]  /*0540*/  UISETP.EQ.AND UP0, UPT, UR6, URZ, UP0 ;  /* 0x0000003f0600728c */ /* 0x000fe20008702270 */
[----:B-1----:R-:W-:-:S13]  /*0550*/  ISETP.NE.AND P0, PT, R2, RZ, PT ;  /* 0x000000ff0200720c */ /* 0x002fda0003f05270 */
[----:B------:R-:W-:Y:S05]  /*0560*/  @P0 BRA `(.L_x_6) ;  /* 0x0000000000680947 */ /* 0x000fea0003800000 */
[----:B------:R-:W1:Y:S01]  /*0570*/  S2UR UR8, SR_CgaCtaId ;  /* 0x00000000000879c3 */ /* 0x000e620000008800 */
[----:B------:R-:W-:Y:S01]  /*0580*/  UMOV UR4, 0x400 ;  /* 0x0000040000047882 */ /* 0x000fe20000000000 */
[----:B------:R-:W-:Y:S01]  /*0590*/  UMOV UR5, 0x1 ;  /* 0x0000000100057882 */ /* 0x000fe20000000000 */
[----:B------:R-:W-:Y:S01]  /*05a0*/  UMOV UR6, 0x100 ;  /* 0x0000010000067882 */ /* 0x000fe20000000000 */
[----:B------:R-:W-:Y:S01]  /*05b0*/  ELECT P0, URZ, PT ;  /* 0x00000000003f782f */ /* 0x000fe20003800000 */
[----:B------:R-:W-:-:S04]  /*05c0*/  UIADD3 UR6, -UR6, 0x100000, URZ ;  /* 0x0010000006067890 */ /* 0x000fc8000fffe13f */
[----:B------:R-:W-:Y:S02]  /*05d0*/  USHF.L.U32 UR7, UR6, 0xb, URZ ;  /* 0x0000000b06077899 */ /* 0x000fe4000800063f */
[----:B------:R-:W-:Y:S02]  /*05e0*/  USHF.L.U32 UR6, UR6, 0x1, URZ ;  /* 0x0000000106067899 */ /* 0x000fe4000800063f */
[----:B-1----:R-:W-:Y:S02]  /*05f0*/  ULEA UR8, UR8, UR4, 0x18 ;  /* 0x0000000408087291 */ /* 0x002fe4000f8ec03f */
[----:B------:R-:W-:-:S04]  /*0600*/  UIADD3 UR4, -UR5, 0x100000, URZ ;  /* 0x0010000005047890 */ /* 0x000fc8000fffe13f */
[----:B------:R-:W-:Y:S02]  /*0610*/  USHF.L.U32 UR5, UR4, 0xb, URZ ;  /* 0x0000000b04057899 */ /* 0x000fe4000800063f */
[----:B------:R-:W-:Y:S01]  /*0620*/  USHF.L.U32 UR4, UR4, 0x1, URZ ;  /* 0x0000000104047899 */ /* 0x000fe2000800063f */
[----:B------:R-:W1:Y:S11]  /*0630*/  FENCE.VIEW.ASYNC.S ;  /* 0x00000000000073c6 */ /* 0x000e760000000000 */
[----:B-1----:R1:W2:Y:S01]  /*0640*/  SYNCS.EXCH.64 URZ, [UR8], UR4 ;  /* 0x00000004083f75b2 */ /* 0x0022a20008000100 */
[----:B------:R1:W3:Y:S01]  /*0650*/  SYNCS.EXCH.64 URZ, [UR8+0x30], UR6 ;  /* 0x00003006083f75b2 */ /* 0x0002e20008000100 */
[----:B------:R1:W4:Y:S01]  /*0660*/  SYNCS.EXCH.64 URZ, [UR8+0x8], UR4 ;  /* 0x00000804083f75b2 */ /* 0x0003220008000100 */
[----:B------:R1:W1:Y:S01]  /*0670*/  SYNCS.EXCH.64 URZ, [UR8+0x38], UR6 ;  /* 0x00003806083f75b2 */ /* 0x0002620008000100 */
        /* <DEDUP_REMOVED lines=8> */
[----:B------:R-:W-:Y:S01]  /*0700*/  NOP ;  /* 0x0000000000007918 */ /* 0x000fe20000000000 */
.L_x_6:
[----:B------:R-:W5:Y:S01]  /*0710*/  SHFL.IDX PT, R2, R0, RZ, 0x1f ;  /* 0x00001fff00027589 */ /* 0x000f6200000e0000 */
[----:B------:R-:W1:Y:S01]  /*0720*/  LDC R3, c[0x0][0x904] ;  /* 0x00024100ff037b82 */ /* 0x000e620000000800 */
[----:B------:R-:W-:Y:S01]  /*0730*/  NOP ;  /* 0x0000000000007918 */ /* 0x000fe20000000000 */
[----:B-----5:R-:W-:-:S13]  /*0740*/  ISETP.NE.AND P0, PT, R2, RZ, PT ;  /* 0x000000ff0200720c */ /* 0x020fda0003f05270 */
[----:B------:R-:W-:Y:S05]  /*0750*/  @P0 BRA `(.L_x_7) ;  /* 0x0000000000580947 */ /* 0x000fea0003800000 */
[----:B-1----:R-:W1:Y:S01]  /*0760*/  S2UR UR5, SR_CgaCtaId ;  /* 0x00000000000579c3 */ /* 0x002e620000008800 */
[----:B------:R-:W-:Y:S01]  /*0770*/  UMOV UR4, 0x400 ;  /* 0x0000040000047882 */ /* 0x000fe20000000000 */
[----:B------:R-:W-:Y:S01]  /*0780*/  UMOV UR6, 0x20 ;  /* 0x0000002000067882 */ /* 0x000fe20000000000 */
[----:B------:R-:W-:Y:S01]  /*0790*/  UMOV UR7, 0x100 ;  /* 0x0000010000077882 */ /* 0x000fe20000000000 */
[----:B------:R-:W-:Y:S01]  /*07a0*/  ELECT P0, URZ, PT ;  /* 0x00000000003f782f */ /* 0x000fe20003800000 */
[----:B-1----:R-:W-:Y:S02]  /*07b0*/  ULEA UR8, UR5, UR4, 0x18 ;  /* 0x0000000405087291 */ /* 0x002fe4000f8ec03f */
[----:B------:R-:W-:-:S04]  /*07c0*/  UIADD3 UR4, -UR6, 0x100000, URZ ;  /* 0x0010000006047890 */ /* 0x000fc8000fffe13f */
[----:B------:R-:W-:Y:S02]  /*07d0*/  USHF.L.U32 UR5, UR4, 0xb, URZ ;  /* 0x0000000b04057899 */ /* 0x000fe4000800063f */
[----:B------:R-:W-:Y:S02]  /*07e0*/  USHF.L.U32 UR4, UR4, 0x1, URZ ;  /* 0x0000000104047899 */ /* 0x000fe4000800063f */
[----:B------:R-:W-:-:S04]  /*07f0*/  UIADD3 UR6, -UR7, 0x100000, URZ ;  /* 0x0010000007067890 */ /* 0x000fc8000fffe13f */
[----:B------:R-:W-:Y:S02]  /*0800*/  USHF.L.U32 UR7, UR6, 0xb, URZ ;  /* 0x0000000b06077899 */ /* 0x000fe4000800063f */
[----:B------:R-:W-:Y:S01]  /*0810*/  USHF.L.U32 UR6, UR6, 0x1, URZ ;  /* 0x0000000106067899 */ /* 0x000fe2000800063f */
[----:B------:R-:W1:Y:S03]  /*0820*/  FENCE.VIEW.ASYNC.S ;  /* 0x00000000000073c6 */ /* 0x000e660000000000 */
[----:B-1----:R1:W1:Y:S08]  /*0830*/  SYNCS.EXCH.64 URZ, [UR8+0x60], UR4 ;  /* 0x00006004083f75b2 */ /* 0x0022700008000100 */
        /* <DEDUP_REMOVED lines=8> */
.L_x_7:
[----:B------:R-:W5:Y:S01]  /*08c0*/  S2R R4, SR_CTAID.Y ;  /* 0x0000000000047919 */ /* 0x000f620000002600 */
[----:B-1----:R-:W-:Y:S01]  /*08d0*/  ISETP.NE.AND P2, PT, R3, 0x1, PT ;  /* 0x000000010300780c */ /* 0x002fe20003f45270 */
[----:B------:R-:W1:Y:S01]  /*08e0*/  S2UR UR37, SR_CgaCtaId ;  /* 0x00000000002579c3 */ /* 0x000e620000008800 */
[----:B------:R-:W-:Y:S01]  /*08f0*/  ELECT P0, URZ, PT ;  /* 0x00000000003f782f */ /* 0x000fe20003800000 */
[----:B------:R-:W2:Y:S01]  /*0900*/  SHFL.IDX PT, R0, R0, RZ, 0x1f ;  /* 0x00001fff00007589 */ /* 0x000ea200000e0000 */
[----:B------:R-:W-:Y:S01]  /*0910*/  MOV R7, RZ ;  /* 0x000000ff00077202 */ /* 0x000fe20000000f00 */
[----:B------:R-:W-:Y:S01]  /*0920*/  UMOV UR4, 0x20 ;  /* 0x0000002000047882 */ /* 0x000fe20000000000 */
[----:B------:R-:W-:Y:S01]  /*0930*/  UISETP.EQ.AND UP2, UPT, UR46, 0x2, !UP1 ;  /* 0x000000022e00788c */ /* 0x000fe2000cf42270 */
[----:B------:R-:W3:Y:S01]  /*0940*/  S2R R6, SR_CTAID.X ;  /* 0x0000000000067919 */ /* 0x000ee20000002500 */
[----:B------:R-:W-:Y:S01]  /*0950*/  USEL UR45, URZ, 0x1, !UP0 ;  /* 0x000000013f2d7887 */ /* 0x000fe2000c000000 */
[----:B------:R-:W-:Y:S01]  /*0960*/  NOP ;  /* 0x0000000000007918 */ /* 0x000fe20000000000 */
[----:B------:R-:W-:-:S03]  /*0970*/  USEL UR39, URZ, 0x1, !UP2 ;  /* 0x000000013f277887 */ /* 0x000fc6000d000000 */
[----:B------:R-:W3:Y:S01]  /*0980*/  @P2 LDC R5, c[0x0][0x10] ;  /* 0x00000400ff052b82 */ /* 0x000ee20000000800 */
[----:B------:R-:W-:-:S07]  /*0990*/  @P2 MOV R3, RZ ;  /* 0x000000ff00032202 */ /* 0x000fce0000000f00 */
[----:B------:R-:W4:Y:S01]  /*09a0*/  @!P2 LDC R9, c[0x0][0xc] ;  /* 0x00000300ff09ab82 */ /* 0x000f220000000800 */
[----:B--2---:R-:W-:Y:S02]  /*09b0*/  ISETP.NE.OR P0, PT, R0, RZ, !P0 ;  /* 0x000000ff0000720c */ /* 0x004fe40004705670 */
[----:B-----5:R-:W-:-:S04]  /*09c0*/  @P2 MOV R0, R4 ;  /* 0x0000000400002202 */ /* 0x020fc80000000f00 */
[----:B------:R-:W-:Y:S02]  /*09d0*/  @P2 MOV R2, R0 ;  /* 0x0000000000022202 */ /* 0x000fe40000000f00 */
[----:B------:R-:W-:-:S05]  /*09e0*/  @!P2 MOV R0, R4 ;  /* 0x000000040000a202 */ /* 0x000fca0000000f00 */
[----:B------:R-:W-:Y:S01]  /*09f0*/  VOTEU.ALL UP3, P0 ;  /* 0x00000000003f7886 */ /* 0x000fe20000060000 */
[----:B---3--:R-:W-:Y:S01]  /*0a00*/  @P2 IMAD.WIDE.U32 R4, R6, R5, R2 ;  /* 0x0000000506042225 */ /* 0x008fe200078e0002 */
[----:B------:R-:W-:Y:S01]  /*0a10*/  VOTEU.ALL UP0, P0 ;  /* 0x00000000003f7886 */ /* 0x000fe20000000000 */
[----:B------:R-:W-:Y:S01]  /*0a20*/  VOTEU.ALL UP2, P0 ;  /* 0x00000000003f7886 */ /* 0x000fe20000040000 */
[----:B------:R-:W-:Y:S01]  /*0a30*/  PLOP3.LUT P0, PT, PT, PT, UP1, 0x80, 0x0 ;  /* 0x000000000000781c */ /* 0x000fe20003f0f018 */
[----:B----4-:R-:W-:Y:S01]  /*0a40*/  @!P2 IMAD.WIDE.U32 R2, R9, R0, R6 ;  /* 0x000000000902a225 */ /* 0x010fe200078e0006 */
[----:B------:R-:W-:Y:S01]  /*0a50*/  @P2 MOV R9, RZ ;  /* 0x000000ff00092202 */ /* 0x000fe20000000f00 */
[----:B------:R-:W-:Y:S01]  /*0a60*/  @!UP3 UMOV UR6, 0x400 ;  /* 0x000004000006b882 */ /* 0x000fe20000000000 */
[----:B------:R-:W-:Y:S01]  /*0a70*/  @P2 MOV R17, R4 ;  /* 0x0000000400112202 */ /* 0x000fe20000000f00 */
[----:B------:R-:W-:-:S04]  /*0a80*/  @!UP3 UIADD3 UR4, -UR4, 0x100000, URZ ;  /* 0x001000000404b890 */ /* 0x000fc8000fffe13f */
[----:B------:R-:W-:Y:S02]  /*0a90*/  @!UP3 USHF.L.U32 UR5, UR4, 0xb, URZ ;  /* 0x0000000b0405b899 */ /* 0x000fe4000800063f */
[----:B------:R-:W-:Y:S01]  /*0aa0*/  @!UP3 USHF.L.U32 UR4, UR4, 0x1, URZ ;  /* 0x000000010404b899 */ /* 0x000fe2000800063f */
[----:B------:R-:W-:Y:S01]  /*0ab0*/  @P2 IADD3 R18, R5, R9, RZ ;  /* 0x0000000905122210 */ /* 0x000fe20007ffe0ff */
[----:B-1----:R-:W-:Y:S01]  /*0ac0*/  @!UP3 ULEA UR8, UR37, UR6, 0x18 ;  /* 0x000000062508b291 */ /* 0x002fe2000f8ec03f */
[----:B------:R-:W-:Y:S01]  /*0ad0*/  @!P2 MOV R17, R2 ;  /* 0x000000020011a202 */ /* 0x000fe20000000f00 */
[----:B------:R-:W-:Y:S01]  /*0ae0*/  UISETP.GE.U32.AND UP3, UPT, UR9, 0x2, UPT ;  /* 0x000000020900788c */ /* 0x000fe2000bf66070 */
[----:B------:R-:W-:Y:S01]  /*0af0*/  @!P2 MOV R18, R3 ;  /* 0x000000030012a202 */ /* 0x000fe20000000f00 */
[----:B------:R-:W-:Y:S01]  /*0b00*/  ULDC UR6, c[0x0][0xc] ;  /* 0x0000030000067ab9 */ /* 0x000fe20000000800 */
[----:B------:R-:W-:Y:S01]  /*0b10*/  ULDC UR7, c[0x0][0x10] ;  /* 0x0000040000077ab9 */ /* 0x000fe20000000800 */
[----:B------:R1:W-:Y:S01]  /*0b20*/  STL [R1+0x4a4], R17 ;  /* 0x0004a41101007387 */ /* 0x0003e20000100800 */
[----:B------:R-:W-:-:S02]  /*0b30*/  USEL UR39, UR39, 0x2, UP3 ;  /* 0x0000000227277887 */ /* 0x000fc40009800000 */
[----:B------:R-:W-:Y:S01]  /*0b40*/  USEL UR45, UR45, 0x2, UP3 ;  /* 0x000000022d2d7887 */ /* 0x000fe20009800000 */
[----:B------:R1:W-:Y:S04]  /*0b50*/  STL [R1+0x4a8], R18 ;  /* 0x0004a81201007387 */ /* 0x0003e80000100800 */
[----:B------:R-:W2:Y:S02]  /*0b60*/  FENCE.VIEW.ASYNC.S ;  /* 0x00000000000073c6 */ /* 0x000ea40000000000 */
[----:B--2---:R-:W2:Y:S01]  /*0b70*/  @!UP0 SYNCS.EXCH.64 URZ, [UR8+0xa0], UR4 ;  /* 0x0000a004083f85b2 */ /* 0x004ea20008000100 */
[----:B------:R3:W2:Y:S01]  /*0b80*/  @!UP2 SYNCS.EXCH.64 URZ, [UR8+0xa8], UR4 ;  /* 0x0000a804083fa5b2 */ /* 0x0006a20008000100 */
[----:B------:R-:W-:Y:S01]  /*0b90*/  NOP ;  /* 0x0000000000007918 */ /* 0x000fe20000000000 */
[----:B---3--:R-:W-:-:S03]  /*0ba0*/  UIMAD.WIDE.U32 UR4, UR6, UR7, URZ ;  /* 0x00000007060472a5 */ /* 0x008fc6000f8e003f */
[----:B------:R-:W-:Y:S02]  /*0bb0*/  ULDC UR6, c[0x0][0x14] ;  /* 0x0000050000067ab9 */ /* 0x000fe40000000800 */
[----:B------:R-:W-:Y:S02]  /*0bc0*/  UIMAD.WIDE.U32 UR54, UR4, UR6, URZ ;  /* 0x00000006043672a5 */ /* 0x000fe4000f8e003f */
[----:B------:R-:W-:-:S04]  /*0bd0*/  UIMAD UR38, UR5, UR6, URZ ;  /* 0x00000006052672a4 */ /* 0x000fc8000f8e023f */
[----:B------:R-:W-:Y:S01]  /*0be0*/  UIADD3 UR38, UR55, UR38, URZ ;  /* 0x0000002637267290 */ /* 0x000fe2000fffe03f */
[----:B--2---:R-:W-:Y:S06]  /*0bf0*/  BAR.SYNC.DEFER_BLOCKING 0x0 ;  /* 0x0000000000007b1d */ /* 0x004fec0000010000 */
[----:B-1----:R-:W-:Y:S05]  /*0c00*/  @!P0 BRA `(.L_x_8) ;  /* 0x00000338000c8947 */ /* 0x002fea0003800000 */
[----:B------:R-:W-:-:S06]  /*0c10*/  UISETP.GT.U32.AND UP0, UPT, UR9, 0x1, UPT ;  /* 0x000000010900788c */ /* 0x000fcc000bf04070 */
[----:B------:R-:W-:-:S13]  /*0c20*/  PLOP3.LUT P0, PT, PT, PT, UP0, 0x80, 0x0 ;  /* 0x000000000000781c */ /* 0x000fda0003f0f008 */
[----:B------:R-:W-:Y:S05]  /*0c30*/  @P0 EXIT ;  /* 0x000000000000094d */ /* 0x000fea0003800000 */
[----:B------:R-:W-:Y:S01]  /*0c40*/  PRMT R2, RZ, 0x7610, R2 ;  /* 0x00007610ff027816 */ /* 0x000fe20000000002 */
[----:B------:R-:W-:Y:S01]  /*0c50*/  ULDC.64 UR4, c[0x0][0x8f8] ;  /* 0x00023e0000047ab9 */ /* 0x000fe20000000a00 */
[----:B------:R-:W-:Y:S01]  /*0c60*/  UMOV UR41, 0xffffffff ;  /* 0xffffffff00297882 */ /* 0x000fe20000000000 */
[----:B------:R-:W-:Y:S01]  /*0c70*/  ISETP.GE.U32.AND P0, PT, R17, UR4, PT ;  /* 0x0000000411007c0c */ /* 0x000fe2000bf06070 */
[----:B------:R-:W-:Y:S01]  /*0c80*/  UMOV UR43, 0xffffffff ;  /* 0xffffffff002b7882 */ /* 0x000fe20000000000 */
[----:B------:R1:W-:Y:S01]  /*0c90*/  STL.S16 [R1+0x4b0], R2 ;  /* 0x0004b00201007387 */ /* 0x0003e20000100600 */
[----:B------:R-:W-:Y:S02]  /*0ca0*/  MOV R5, 0xffffffff ;  /* 0xffffffff00057802 */ /* 0x000fe40000000f00 */
[----:B------:R-:W-:Y:S02]  /*0cb0*/  ISETP.GE.U32.AND.EX P0, PT, R18, UR5, PT, P0 ;  /* 0x0000000512007c0c */ /* 0x000fe4000bf06100 */
[----:B------:R-:W-:-:S11]  /*0cc0*/  PRMT R4, RZ, 0x7610, R4 ;  /* 0x00007610ff047816 */ /* 0x000fd60000000004 */
[----:B-1----:R-:W-:Y:S05]  /*0cd0*/  @P0 BRA `(.L_x_9) ;  /* 0x0000000400680947 */ /* 0x002fea0003800000 */
[----:B------:R-:W1:Y:S01]  /*0ce0*/  LDC.64 R12, c[0x0][0x8d0] ;  /* 0x00023400ff0c7b82 */ /* 0x000e620000000a00 */
[----:B------:R-:W-:Y:S02]  /*0cf0*/  MOV R2, R17 ;  /* 0x0000001100027202 */ /* 0x000fe40000000f00 */
[----:B------:R-:W-:-:S05]  /*0d00*/  MOV R3, R18 ;  /* 0x0000001200037202 */ /* 0x000fca0000000f00 */
[----:B------:R-:W2:Y:S08]  /*0d10*/  LDC R10, c[0x0][0x8d8] ;  /* 0x00023600ff0a7b82 */ /* 0x000eb00000000800 */
[----:B------:R-:W3:Y:S01]  /*0d20*/  LDC.64 R14, c[0x0][0x8c8] ;  /* 0x00023200ff0e7b82 */ /* 0x000ee20000000a00 */
[----:B-1----:R-:W-:-:S04]  /*0d30*/  ISETP.NE.U32.AND P0, PT, R12, RZ, PT ;  /* 0x000000ff0c00720c */ /* 0x002fc80003f05070 */
[----:B------:R-:W-:-:S13]  /*0d40*/  ISETP.NE.AND.EX P0, PT, R13, RZ, PT, P0 ;  /* 0x000000ff0d00720c */ /* 0x000fda0003f05300 */
[----:B--23--:R-:W-:Y:S05]  /*0d50*/  @!P0 BRA `(.L_x_10) ;  /* 0x0000000000288947 */ /* 0x00cfea0003800000 */
[----:B------:R-:W1:Y:S02]  /*0d60*/  LDC R9, c[0x0][0x8dc] ;  /* 0x00023700ff097b82 */ /* 0x000e640000000800 */
[----:B-1----:R-:W-:-:S04]  /*0d70*/  IADD3 R9, P0, R17, R9, RZ ;  /* 0x0000000911097210 */ /* 0x002fc80007f1e0ff */
[----:B------:R-:W-:-:S05]  /*0d80*/  IADD3.X R11, RZ, R18, RZ, P0, !PT ;  /* 0x00000012ff0b7210 */ /* 0x000fca00007fe4ff */
[----:B------:R-:W-:-:S04]  /*0d90*/  IMAD.WIDE.U32 R2, R11, R12, RZ ;  /* 0x0000000c0b027225 */ /* 0x000fc800078e00ff */
[----:B------:R-:W-:-:S04]  /*0da0*/  IMAD.WIDE.U32 R4, P0, R9, R13, R2 ;  /* 0x0000000d09047225 */ /* 0x000fc80007800002 */
[----:B------:R-:W-:Y:S01]  /*0db0*/  IMAD.WIDE.U32 R2, R9, R12, RZ ;  /* 0x0000000c09027225 */ /* 0x000fe200078e00ff */
[----:B------:R-:W-:Y:S02]  /*0dc0*/  IADD3.X R9, RZ, RZ, RZ, P0, !PT ;  /* 0x000000ffff097210 */ /* 0x000fe400007fe4ff */
[----:B------:R-:W-:Y:S02]  /*0dd0*/  MOV R8, R5 ;  /* 0x0000000500087202 */ /* 0x000fe40000000f00 */
[----:B------:R-:W-:-:S05]  /*0de0*/  IADD3 RZ, P0, R3, R4, RZ ;  /* 0x0000000403ff7210 */ /* 0x000fca0007f1e0ff */
[----:B------:R-:W-:-:S08]  /*0df0*/  IMAD.WIDE.U32.X R2, R11, R13, R8, P0 ;  /* 0x0000000d0b027225 */ /* 0x000fd000000e0408 */
.L_x_10:
[-CC-:B------:R-:W-:Y:S01]  /*0e00*/  SHF.R.U64 R22, R2, R10.reuse, R3.reuse ;  /* 0x0000000a02167219 */ /* 0x180fe20000001203 */
[----:B------:R-:W1:Y:S01]  /*0e10*/  LDC R16, c[0x0][0x8c0] ;  /* 0x00023000ff107b82 */ /* 0x000e620000000800 */
[----:B------:R-:W-:Y:S01]  /*0e20*/  SHF.R.U32.HI R2, RZ, R10, R3 ;  /* 0x0000000aff027219 */ /* 0x000fe20000011603 */
[----:B------:R-:W-:Y:S01]  /*0e30*/  ULDC UR4, c[0x0][0x150] ;  /* 0x0000540000047ab9 */ /* 0x000fe20000000800 */
[----:B------:R-:W-:Y:S02]  /*0e40*/  MOV R3, R18 ;  /* 0x0000001200037202 */ /* 0x000fe40000000f00 */
[----:B------:R-:W-:Y:S02]  /*0e50*/  IADD3 R7, P0, RZ, -R22, RZ ;  /* 0x80000016ff077210 */ /* 0x000fe40007f1e0ff */
[----:B------:R-:W-:Y:S01]  /*0e60*/  I2FP.F32.U32 R4, R6 ;  /* 0x0000000600047245 */ /* 0x000fe20000201000 */
[----:B------:R-:W2:Y:S01]  /*0e70*/  LDC.64 R18, c[0x0][0x8e8] ;  /* 0x00023a00ff127b82 */ /* 0x000ea20000000a00 */
[----:B------:R-:W-:-:S02]  /*0e80*/  IADD3.X R9, RZ, ~R2, RZ, P0, !PT ;  /* 0x80000002ff097210 */ /* 0x000fc400007fe4ff */
[----:B------:R-:W-:Y:S01]  /*0e90*/  MOV R2, R17 ;  /* 0x0000001100027202 */ /* 0x000fe20000000f00 */
[----:B------:R-:W-:Y:S01]  /*0ea0*/  FMUL R4, R4, UR4 ;  /* 0x0000000404047c20 */ /* 0x000fe20008400000 */
[----:B------:R-:W-:Y:S01]  /*0eb0*/  ULDC UR4, c[0x0][0x154] ;  /* 0x0000550000047ab9 */ /* 0x000fe20000000800 */
[-C--:B------:R-:W-:Y:S02]  /*0ec0*/  IMAD R8, R9, R14.reuse, RZ ;  /* 0x0000000e09087224 */ /* 0x080fe400078e02ff */
[----:B------:R-:W3:Y:S01]  /*0ed0*/  LDC R10, c[0x0][0x8b0] ;  /* 0x00022c00ff0a7b82 */ /* 0x000ee20000000800 */
[C---:B------:R-:W-:Y:S01]  /*0ee0*/  IMAD.WIDE.U32 R2, R7.reuse, R14, R2 ;  /* 0x0000000e07027225 */ /* 0x040fe200078e0002 */
[----:B------:R-:W4:Y:S03]  /*0ef0*/  F2I.U32.TRUNC.NTZ R4, R4 ;  /* 0x0000000400047305 */ /* 0x000f26000020f000 */
[----:B------:R-:W-:-:S03]  /*0f00*/  IMAD R7, R7, R15, R8 ;  /* 0x0000000f07077224 */ /* 0x000fc600078e0208 */
[----:B------:R-:W5:Y:S02]  /*0f10*/  LDC R5, c[0x0][0x144] ;  /* 0x00005100ff057b82 */ /* 0x000f640000000800 */
[----:B------:R-:W-:-:S04]  /*0f20*/  IADD3 R7, R3, R7, RZ ;  /* 0x0000000703077210 */ /* 0x000fc80007ffe0ff */
[--C-:B-1----:R-:W-:Y:S02]  /*0f30*/  SHF.R.U64 R12, R2, R16, R7.reuse ;  /* 0x00000010020c7219 */ /* 0x102fe40000001207 */
[----:B------:R-:W1:Y:S01]  /*0f40*/  LDC R9, c[0x0][0x900] ;  /* 0x00024000ff097b82 */ /* 0x000e620000000800 */
[----:B--2---:R-:W-:Y:S02]  /*0f50*/  ISETP.NE.U32.AND P0, PT, R18, RZ, PT ;  /* 0x000000ff1200720c */ /* 0x004fe40003f05070 */
[----:B------:R-:W-:Y:S02]  /*0f60*/  I2FP.F32.U32 R2, R0 ;  /* 0x0000000000027245 */ /* 0x000fe40000201000 */
[----:B------:R-:W-:Y:S02]  /*0f70*/  ISETP.NE.AND.EX P0, PT, R19, RZ, PT, P0 ;  /* 0x000000ff1300720c */ /* 0x000fe40003f05300 */
[----:B------:R-:W-:Y:S01]  /*0f80*/  SHF.R.U32.HI R7, RZ, R16, R7 ;  /* 0x00000010ff077219 */ /* 0x000fe20000011607 */
[----:B------:R-:W2:Y:S01]  /*0f90*/  LDC R13, c[0x0][0x148] ;  /* 0x00005200ff0d7b82 */ /* 0x000ea20000000800 */
[----:B----4-:R-:W-:Y:S01]  /*0fa0*/  IADD3 R8, -R4, RZ, RZ ;  /* 0x000000ff04087210 */ /* 0x010fe20007ffe1ff */
[----:B------:R-:W-:Y:S01]  /*0fb0*/  FMUL R3, R2, UR4 ;  /* 0x0000000402037c20 */ /* 0x000fe20008400000 */
[----:B---3--:R-:W-:-:S02]  /*0fc0*/  SHF.R.U64 R23, R12, R10, R7 ;  /* 0x0000000a0c177219 */ /* 0x008fc40000001207 */
[----:B------:R-:W-:Y:S01]  /*0fd0*/  SHF.R.U32.HI R4, RZ, R10, R7 ;  /* 0x0000000aff047219 */ /* 0x000fe20000011607 */
[----:B------:R3:W4:Y:S01]  /*0fe0*/  F2I.U32.TRUNC.NTZ R11, R3 ;  /* 0x00000003000b7305 */ /* 0x000722000020f000 */
[----:B------:R-:W-:Y:S01]  /*0ff0*/  MOV R2, 0xffffffff ;  /* 0xffffffff00027802 */ /* 0x000fe20000000f00 */
[----:B------:R-:W2:Y:S01]  /*1000*/  LDC R17, c[0x0][0x8a8] ;  /* 0x00022a00ff117b82 */ /* 0x000ea20000000800 */
[----:B-----5:R-:W-:Y:S01]  /*1010*/  IMAD R8, R5, R8, R6 ;  /* 0x0000000805087224 */ /* 0x020fe200078e0206 */
[----:B------:R-:W-:-:S06]  /*1020*/  MOV R6, 0x1 ;  /* 0x0000000100067802 */ /* 0x000fcc0000000f00 */
[----:B------:R-:W2:Y:S01]  /*1030*/  LDC R14, c[0x0][0x8f0] ;  /* 0x00023c00ff0e7b82 */ /* 0x000ea20000000800 */
[-C--:B-1----:R-:W-:Y:S02]  /*1040*/  SHF.L.U32 R2, R2, R9.reuse, RZ ;  /* 0x0000000902027219 */ /* 0x082fe400000006ff */
[-CC-:B------:R-:W-:Y:S02]  /*1050*/  SHF.R.U64 R16, R23, R9.reuse, R4.reuse ;  /* 0x0000000917107219 */ /* 0x180fe40000001204 */
[-C--:B------:R-:W-:Y:S02]  /*1060*/  SHF.R.U32.HI R4, RZ, R9.reuse, R4 ;  /* 0x00000009ff047219 */ /* 0x080fe40000011604 */
[----:B------:R-:W-:Y:S01]  /*1070*/  LOP3.LUT R10, RZ, R2, RZ, 0x33, !PT ;  /* 0x00000002ff0a7212 */ /* 0x000fe200078e33ff */
[----:B------:R-:W1:Y:S01]  /*1080*/  LDC R21, c[0x0][0x8e0] ;  /* 0x00023800ff157b82 */ /* 0x000e620000000800 */
[----:B------:R-:W-:Y:S02]  /*1090*/  SHF.L.U32 R9, R6, R9, RZ ;  /* 0x0000000906097219 */ /* 0x000fe400000006ff */
[----:B------:R-:W-:-:S02]  /*10a0*/  MOV R2, R16 ;  /* 0x0000001000027202 */ /* 0x000fc40000000f00 */
[----:B---3--:R-:W-:-:S03]  /*10b0*/  MOV R3, R4 ;  /* 0x0000000400037202 */ /* 0x008fc60000000f00 */
[----:B------:R-:W3:Y:S01]  /*10c0*/  LDC R20, c[0x0][0x8b8] ;  /* 0x00022e00ff147b82 */ /* 0x000ee20000000800 */
[----:B----4-:R-:W-:Y:S05]  /*10d0*/  @!P0 BRA `(.L_x_11) ;  /* 0x0000000000288947 */ /* 0x010fea0003800000 */
[----:B------:R-:W4:Y:S02]  /*10e0*/  LDC R7, c[0x0][0x8f4] ;  /* 0x00023d00ff077b82 */ /* 0x000f240000000800 */
[----:B----4-:R-:W-:-:S04]  /*10f0*/  IADD3 R7, P0, R16, R7, RZ ;  /* 0x0000000710077210 */ /* 0x010fc80007f1e0ff */
        /* <DEDUP_REMOVED lines=8> */
.L_x_11:
[----:B--2---:R-:W-:Y:S02]  /*1180*/  SHF.R.U64 R2, R2, R14, R3 ;  /* 0x0000000e02027219 */ /* 0x004fe40000001203 */
[----:B------:R-:W-:Y:S02]  /*1190*/  IADD3 R11, -R11, RZ, RZ ;  /* 0x000000ff0b0b7210 */ /* 0x000fe40007ffe1ff */
[----:B------:R-:W-:Y:S02]  /*11a0*/  LOP3.LUT R10, R23, R10, RZ, 0xc0, !PT ;  /* 0x0000000a170a7212 */ /* 0x000fe400078ec0ff */
[----:B------:R-:W-:Y:S01]  /*11b0*/  IADD3 R3, R17, -0x1, RZ ;  /* 0xffffffff11037810 */ /* 0x000fe20007ffe0ff */
[----:B------:R-:W-:Y:S01]  /*11c0*/  @P2 IMAD R8, R13, R11, R0 ;  /* 0x0000000b0d082224 */ /* 0x000fe200078e0200 */
[----:B------:R-:W-:Y:S01]  /*11d0*/  IADD3 R4, -R2, RZ, RZ ;  /* 0x000000ff02047210 */ /* 0x000fe20007ffe1ff */
[----:B------:R-:W-:Y:S01]  /*11e0*/  IMAD R9, R9, R2, R10 ;  /* 0x0000000209097224 */ /* 0x000fe200078e020a */
[----:B------:R-:W-:-:S02]  /*11f0*/  LOP3.LUT R3, R12, R3, RZ, 0xc0, !PT ;  /* 0x000000030c037212 */ /* 0x000fc400078ec0ff */
[----:B------:R-:W-:Y:S01]  /*1200*/  R2UR UR43, R22 ;  /* 0x00000000162b72ca */ /* 0x000fe200000e0000 */
[----:B-1----:R-:W-:Y:S01]  /*1210*/  IMAD R0, R4, R21, R16 ;  /* 0x0000001504007224 */ /* 0x002fe200078e0210 */
[----:B------:R-:W-:Y:S01]  /*1220*/  MOV R4, 0x1 ;  /* 0x0000000100047802 */ /* 0x000fe20000000f00 */
[----:B---3--:R-:W-:Y:S02]  /*1230*/  IMAD R8, R9, R20, R8 ;  /* 0x0000001409087224 */ /* 0x008fe400078e0208 */
[----:B------:R-:W-:-:S05]  /*1240*/  IMAD R5, R0, R17, R3 ;  /* 0x0000001100057224 */ /* 0x000fca00078e0203 */
[----:B------:R-:W-:Y:S02]  /*1250*/  SEL R0, R5, R8, !P2 ;  /* 0x0000000805007207 */ /* 0x000fe40005000000 */
[----:B------:R-:W-:Y:S02]  /*1260*/  SEL R5, R8, R5, !P2 ;  /* 0x0000000508057207 */ /* 0x000fe40005000000 */
[----:B------:R-:W-:-:S15]  /*1270*/  R2UR UR41, R0 ;  /* 0x00000000002972ca */ /* 0x000fde00000e0000 */
.L_x_9:
[----:B------:R-:W-:-:S08]  /*1280*/  NOP ;  /* 0x0000000000007918 */ /* 0x000fd00000000000 */
[----:B------:R-:W1:Y:S02]  /*1290*/  USETMAXREG.TRY_ALLOC.CTAPOOL UP0, 0xf0 ;  /* 0x000000f0000079c8 */ /* 0x000e640008000600 */
[----:B-1----:R-:W-:-:S13]  /*12a0*/  PLOP3.LUT P0, PT, PT, PT, UP0, 0x80, 0x0 ;  /* 0x000000000000781c */ /* 0x002fda0003f0f008 */
[----:B------:R-:W-:Y:S05]  /*12b0*/  @!P0 BRA `(.L_x_9) ;  /* 0xfffffffc00f08947 */ /* 0x000fea000383ffff */
[----:B------:R-:W-:Y:S02]  /*12c0*/  ULDC.64 UR4, c[0x0][0x590] ;  /* 0x0001640000047ab9 */ /* 0x000fe40000000a00 */
[----:B------:R-:W-:-:S04]  /*12d0*/  ISETP.NE.U32.AND P0, PT, RZ, UR4, PT ;  /* 0x00000004ff007c0c */ /* 0x000fc8000bf05070 */
[----:B------:R-:W-:-:S13]  /*12e0*/  ISETP.NE.AND.EX P0, PT, RZ, UR5, PT, P0 ;  /* 0x00000005ff007c0c */ /* 0x000fda000bf05300 */
[----:B------:R-:W-:Y:S05]  /*12f0*/  @P0 BRA `(.L_x_12) ;  /* 0x0000000000340947 */ /* 0x000fea0003800000 */
[----:B------:R-:W-:Y:S02]  /*1300*/  ULDC.64 UR4, c[0x0][0x588] ;  /* 0x0001620000047ab9 */ /* 0x000fe40000000a00 */
[----:B------:R-:W-:-:S04]  /*1310*/  ISETP.NE.U32.AND P0, PT, RZ, UR4, PT ;  /* 0x00000004ff007c0c */ /* 0x000fc8000bf05070 */
[----:B------:R-:W-:-:S13]  /*1320*/  ISETP.NE.AND.EX P0, PT, RZ, UR5, PT, P0 ;  /* 0x00000005ff007c0c */ /* 0x000fda000bf05300 */
[----:B------:R-:W-:Y:S05]  /*1330*/  @!P0 BRA `(.L_x_13) ;  /* 0x0000000000148947 */ /* 0x000fea0003800000 */
[----:B------:R-:W1:Y:S02]  /*1340*/  LDC.64 R2, c[0x0][0x588] ;  /* 0x00016200ff027b82 */ /* 0x000e640000000a00 */
[----:B-1----:R1:W5:Y:S01]  /*1350*/  LDG.E R2, desc[UR56][R2.64] ;  /* 0x0000003802027981 */ /* 0x002362000c1e1900 */
[----:B------:R-:W-:-:S05]  /*1360*/  MOV R0, 0x1 ;  /* 0x0000000100007802 */ /* 0x000fca0000000f00 */
[----:B------:R1:W-:Y:S01]  /*1370*/  STL.S16 [R1+0x4b0], R0 ;  /* 0x0004b00001007387 */ /* 0x0003e20000100600 */
[----:B------:R-:W-:Y:S05]  /*1380*/  BRA `(.L_x_12) ;  /* 0x0000000000107947 */ /* 0x000fea0003800000 */
.L_x_13:
[----:B------:R-:W-:Y:S01]  /*1390*/  MOV R0, 0x1 ;  /* 0x0000000100007802 */ /* 0x000fe20000000f00 */
[----:B------:R-:W-:Y:S02]  /*13a0*/  ULDC UR4, c[0x0][0x580] ;  /* 0x0001600000047ab9 */ /* 0x000fe40000000800 */
[----:B------:R-:W-:Y:S02]  /*13b0*/  MOV R2, UR4 ;  /* 0x0000000400027c02 */ /* 0x000fe40008000f00 */
[----:B------:R2:W-:Y:S05]  /*13c0*/  STL.S16 [R1+0x4b0], R0 ;  /* 0x0004b00001007387 */ /* 0x0005ea0000100600 */
.L_x_12:
        /* <DEDUP_REMOVED lines=8> */
[----:B------:R-:W3:Y:S02]  /*1450*/  LDC.64 R16, c[0x0][0x5a8] ;  /* 0x00016a00ff107b82 */ /* 0x000ee40000000a00 */
[----:B---3--:R3:W5:Y:S01]  /*1460*/  LDG.E R16, desc[UR56][R16.64] ;  /* 0x0000003810107981 */ /* 0x008762000c1e1900 */
[----:B------:R-:W-:Y:S05]  /*1470*/  BRA `(.L_x_14) ;  /* 0x0000000000087947 */ /* 0x000fea0003800000 */
.L_x_15:
[----:B------:R-:W-:Y:S02]  /*1480*/  ULDC UR4, c[0x0][0x5a0] ;  /* 0x0001680000047ab9 */ /* 0x000fe40000000800 */
[----:B------:R-:W-:-:S07]  /*1490*/  MOV R16, UR4 ;  /* 0x0000000400107c02 */ /* 0x000fce0008000f00 */
.L_x_14:
[----:B------:R-:W-:-:S13]  /*14a0*/  LOP3.LUT P0, RZ, R4, 0xff, RZ, 0xc0, !PT ;  /* 0x000000ff04ff7812 */ /* 0x000fda000780c0ff */
[----:B------:R-:W-:Y:S05]  /*14b0*/  @!P0 EXIT ;  /* 0x000000000000894d */ /* 0x000fea0003800000 */
[----:B------:R-:W1:Y:S01]  /*14c0*/  S2R R6, SR_TID.X ;  /* 0x0000000000067919 */ /* 0x000e620000002100 */
[----:B------:R-:W-:Y:S01]  /*14d0*/  ULDC UR4, c[0x0][0x28c] ;  /* 0x0000a30000047ab9 */ /* 0x000fe20000000800 */
[----:B------:R-:W-:Y:S01]  /*14e0*/  CS2R R18, SRZ ;  /* 0x0000000000127805 */ /* 0x000fe2000001ff00 */
[----:B------:R-:W-:Y:S02]  /*14f0*/  UIADD3 UR4, UR4, 0x3f, URZ ;  /* 0x0000003f04047890 */ /* 0x000fe4000fffe03f */
[----:B------:R-:W-:Y:S02]  /*1500*/  ULOP3.LUT UR49, UR45, 0x1, URZ, 0xfc, !UPT ;  /* 0x000000012d317892 */ /* 0x000fe4000f8efc3f */
[----:B------:R-:W-:Y:S02]  /*1510*/  USHF.R.S32.HI UR5, URZ, 0x1f, UR4 ;  /* 0x0000001f3f057899 */ /* 0x000fe40008011404 */
[----:B------:R-:W-:Y:S02]  /*1520*/  ULOP3.LUT UR44, UR39, 0x1, URZ, 0xfc, !UPT ;  /* 0x00000001272c7892 */ /* 0x000fe4000f8efc3f */
[----:B------:R-:W-:Y:S01]  /*1530*/  ULEA.HI UR5, UR5, UR4, URZ, 0x6 ;  /* 0x0000000405057291 */ /* 0x000fe2000f8f303f */
[----:B------:R-:W-:Y:S01]  /*1540*/  ULDC.64 UR58, c[0x0][0x198] ;  /* 0x00006600003a7ab9 */ /* 0x000fe20000000a00 */
[----:B------:R-:W-:-:S02]  /*1550*/  UMOV UR36, URZ ;  /* 0x0000003f00247c82 */ /* 0x000fc40008000000 */
[----:B------:R-:W-:Y:S01]  /*1560*/  USHF.R.S32.HI UR50, URZ, 0x6, UR5 ;  /* 0x000000063f327899 */ /* 0x000fe20008011405 */
[----:B------:R-:W-:Y:S01]  /*1570*/  UMOV UR51, URZ ;  /* 0x0000003f00337c82 */ /* 0x000fe20008000000 */
[C---:B-12---:R-:W-:Y:S02]  /*1580*/  SHF.L.U32 R0, R6.reuse, 0x4, RZ ;  /* 0x0000000406007819 */ /* 0x046fe400000006ff */
[----:B------:R-:W-:Y:S02]  /*1590*/  SHF.L.U32 R3, R6, 0x1, RZ ;  /* 0x0000000106037819 */ /* 0x000fe400000006ff */
[----:B------:R-:W-:Y:S02]  /*15a0*/  LOP3.LUT R4, R0, 0xe00, RZ, 0xc0, !PT ;  /* 0x00000e0000047812 */ /* 0x000fe400078ec0ff */
[----:B------:R-:W-:Y:S02]  /*15b0*/  SHF.L.U32 R0, R6, 0x3, RZ ;  /* 0x0000000306007819 */ /* 0x000fe400000006ff */
[----:B------:R-:W-:-:S02]  /*15c0*/  LOP3.LUT R7, R4, 0x6, R3, 0xf8, !PT ;  /* 0x0000000604077812 */ /* 0x000fc400078ef803 */
[----:B------:R-:W-:Y:S02]  /*15d0*/  LOP3.LUT R3, R0, 0x80, RZ, 0xc0, !PT ;  /* 0x0000008000037812 */ /* 0x000fe400078ec0ff */
[----:B------:R-:W-:Y:S02]  /*15e0*/  LOP3.LUT R0, R7, 0x60, R0, 0xf8, !PT ;  /* 0x0000006007007812 */ /* 0x000fe400078ef800 */
[--C-:B------:R-:W-:Y:S02]  /*15f0*/  LOP3.LUT R3, R3, 0x10, R6.reuse, 0xf8, !PT ;  /* 0x0000001003037812 */ /* 0x100fe400078ef806 */
[----:B------:R-:W-:Y:S02]  /*1600*/  SHF.R.U32.HI R4, RZ, 0x4, R6 ;  /* 0x00000004ff047819 */ /* 0x000fe40000011606 */
[----:B---3--:R-:W-:Y:S02]  /*1610*/  LOP3.LUT R17, R0, R3, RZ, 0xfc, !PT ;  /* 0x0000000300117212 */ /* 0x008fe400078efcff */
[----:B------:R-:W-:-:S02]  /*1620*/  LOP3.LUT P0, RZ, R4, 0x1, RZ, 0xc0, !PT ;  /* 0x0000000104ff7812 */ /* 0x000fc4000780c0ff */
[----:B------:R-:W-:-:S04]  /*1630*/  MOV R3, 0x8 ;  /* 0x0000000800037802 */ /* 0x000fc80000000f00 */
[----:B------:R-:W-:-:S07]  /*1640*/  SEL R0, R3, 0xfffffff8, !P0 ;  /* 0xfffffff803007807 */ /* 0x000fce0004000000 */
.L_x_993:
[----:B------:R-:W-:Y:S01]  /*1650*/  STL [R1+0x49c], RZ ;  /* 0x00049cff01007387 */ /* 0x000fe20000100800 */
[----:B------:R-:W1:Y:S01]  /*1660*/  S2UR UR9, SR_CgaCtaId ;  /* 0x00000000000979c3 */ /* 0x000e620000008800 */
[----:B------:R-:W-:Y:S01]  /*1670*/  UMOV UR48, 0x400 ;  /* 0x0000040000307882 */ /* 0x000fe20000000000 */
[----:B------:R-:W-:Y:S01]  /*1680*/  UMOV UR4, URZ ;  /* 0x0000003f00047c82 */ /* 0x000fe20008000000 */
[----:B------:R-:W-:Y:S01]  /*1690*/  STL [R1+0x498], RZ ;  /* 0x000498ff01007387 */ /* 0x000fe20000100800 */
[----:B------:R-:W-:Y:S01]  /*16a0*/  UMOV UR8, URZ ;  /* 0x0000003f00087c82 */ /* 0x000fe20008000000 */
[----:B------:R-:W-:Y:S01]  /*16b0*/  UMOV UR5, URZ ;  /* 0x0000003f00057c82 */ /* 0x000fe20008000000 */
[----:B------:R-:W-:Y:S01]  /*16c0*/  UMOV UR10, UR51 ;  /* 0x00000033000a7c82 */ /* 0x000fe20008000000 */
[----:B------:R-:W-:Y:S01]  /*16d0*/  STL [R1+0x494], RZ ;  /* 0x000494ff01007387 */ /* 0x000fe20000100800 */
[----:B------:R-:W2:Y:S01]  /*16e0*/  LDC R3, c[0x0][0x28c] ;  /* 0x0000a300ff037b82 */ /* 0x000ea20000000800 */
[----:B------:R-:W-:-:S02]  /*16f0*/  CS2R R236, SRZ ;  /* 0x0000000000ec7805 */ /* 0x000fc4000001ff00 */
[----:B------:R-:W-:Y:S01]  /*1700*/  CS2R R234, SRZ ;  /* 0x0000000000ea7805 */ /* 0x000fe2000001ff00 */
[----:B------:R-:W-:Y:S01]  /*1710*/  STL [R1+0x490], RZ ;  /* 0x000490ff01007387 */ /* 0x000fe20000100800 */
[----:B------:R-:W-:Y:S02]  /*1720*/  CS2R R232, SRZ ;  /* 0x0000000000e87805 */ /* 0x000fe4000001ff00 */
[----:B------:R-:W-:Y:S02]  /*1730*/  CS2R R230, SRZ ;  /* 0x0000000000e67805 */ /* 0x000fe4000001ff00 */
[----:B------:R-:W-:Y:S01]  /*1740*/  CS2R R228, SRZ ;  /* 0x0000000000e47805 */ /* 0x000fe2000001ff00 */
[----:B------:R-:W-:Y:S01]  /*1750*/  STL [R1+0x48c], RZ ;  /* 0x00048cff01007387 */ /* 0x000fe20000100800 */
[----:B------:R-:W-:Y:S02]  /*1760*/  CS2R R226, SRZ ;  /* 0x0000000000e27805 */ /* 0x000fe4000001ff00 */
[----:B------:R-:W-:-:S02]  /*1770*/  CS2R R224, SRZ ;  /* 0x0000000000e07805 */ /* 0x000fc4000001ff00 */
[----:B------:R-:W-:Y:S01]  /*1780*/  CS2R R222, SRZ ;  /* 0x0000000000de7805 */ /* 0x000fe2000001ff00 */
[----:B------:R-:W-:Y:S01]  /*1790*/  STL [R1+0x488], RZ ;  /* 0x000488ff01007387 */ /* 0x000fe20000100800 */
[----:B------:R-:W-:Y:S02]  /*17a0*/  CS2R R220, SRZ ;  /* 0x0000000000dc7805 */ /* 0x000fe4000001ff00 */
[----:B------:R-:W-:Y:S02]  /*17b0*/  CS2R R218, SRZ ;  /* 0x0000000000da7805 */ /* 0x000fe4000001ff00 */
[----:B------:R-:W-:Y:S01]  /*17c0*/  CS2R R216, SRZ ;  /* 0x0000000000d87805 */ /* 0x000fe2000001ff00 */
[----:B------:R-:W-:Y:S01]  /*17d0*/  STL [R1+0x484], RZ ;  /* 0x000484ff01007387 */ /* 0x000fe20000100800 */
[----:B-1----:R-:W-:Y:S01]  /*17e0*/  ULEA UR48, UR9, UR48, 0x18 ;  /* 0x0000003009307291 */ /* 0x002fe2000f8ec03f */
[----:B------:R-:W-:Y:S02]  /*17f0*/  CS2R R214, SRZ ;  /* 0x0000000000d67805 */ /* 0x000fe4000001ff00 */
[----:B------:R-:W-:Y:S01]  /*1800*/  CS2R R212, SRZ ;  /* 0x0000000000d47805 */ /* 0x000fe2000001ff00 */
[----:B------:R-:W-:Y:S01]  /*1810*/  STL [R1+0x480], RZ ;  /* 0x000480ff01007387 */ /* 0x000fe20000100800 */
[----:B------:R-:W-:-:S02]  /*1820*/  CS2R R210, SRZ ;  /* 0x0000000000d27805 */ /* 0x000fc4000001ff00 */
[----:B------:R-:W-:Y:S02]  /*1830*/  CS2R R208, SRZ ;  /* 0x0000000000d07805 */ /* 0x000fe4000001ff00 */
[----:B------:R-:W-:Y:S01]  /*1840*/  CS2R R206, SRZ ;  /* 0x0000000000ce7805 */ /* 0x000fe2000001ff00 */
[----:B------:R-:W-:Y:S01]  /*1850*/  STL [R1+0x47c], RZ ;  /* 0x00047cff01007387 */ /* 0x000fe20000100800 */
[----:B--2---:R-:W-:Y:S02]  /*1860*/  ISETP.GE.AND P0, PT, R3, 0x1, PT ;  /* 0x000000010300780c */ /* 0x004fe40003f06270 */
[----:B------:R-:W-:Y:S02]  /*1870*/  CS2R R204, SRZ ;  /* 0x0000000000cc7805 */ /* 0x000fe4000001ff00 */
[----:B------:R-:W-:Y:S01]  /*1880*/  CS2R R202, SRZ ;  /* 0x0000000000ca7805 */ /* 0x000fe2000001ff00 */
[----:B------:R-:W-:Y:S01]  /*1890*/  STL [R1+0x478], RZ ;  /* 0x000478ff01007387 */ /* 0x000fe20000100800 */
[----:B------:R-:W-:-:S02]  /*18a0*/  CS2R R200, SRZ ;  /* 0x0000000000c87805 */ /* 0x000fc4000001ff00 */
[----:B------:R-:W-:Y:S02]  /*18b0*/  CS2R R198, SRZ ;  /* 0x0000000000c67805 */ /* 0x000fe4000001ff00 */
[----:B------:R-:W-:Y:S01]  /*18c0*/  CS2R R196, SRZ ;  /* 0x0000000000c47805 */ /* 0x000fe2000001ff00 */
[----:B------:R-:W-:Y:S01]  /*18d0*/  STL [R1+0x474], RZ ;  /* 0x000474ff01007387 */ /* 0x000fe20000100800 */
[----:B------:R-:W-:Y:S02]  /*18e0*/  CS2R R194, SRZ ;  /* 0x0000000000c27805 */ /* 0x000fe4000001ff00 */
        /* <DEDUP_REMOVED lines=114> */
[----:B------:R-:W-:Y:S04]  /*2010*/  STL [R1+0x400], RZ ;  /* 0x000400ff01007387 */ /* 0x000fe80000100800 */
        /* <DEDUP_REMOVED lines=128> */
[----:B------:R-:W-:Y:S04]  /*2820*/  STL [R1], RZ ;  /* 0x000000ff01007387 */ /* 0x000fe80000100800 */
        /* <DEDUP_REMOVED lines=39> */
[----:B------:R-:W-:Y:S01]  /*2aa0*/  STL [R1+0xa0], RZ ;  /* 0x0000a0ff01007387 */ /* 0x000fe20000100800 */
[----:B------:R-:W1:Y:S03]  /*2ab0*/  S2R R0, SR_TID.X ;  /* 0x0000000000007919 */ /* 0x000e660000002100 */
        /* <DEDUP_REMOVED lines=8> */
[----:B-1----:R-:W-:-:S03]  /*2b40*/  LOP3.LUT R0, R0, 0x80, RZ, 0xc0, !PT ;  /* 0x0000008000007812 */ /* 0x002fc600078ec0ff */
[----:B------:R-:W-:Y:S01]  /*2b50*/  STL [R1+0xc4], RZ ;  /* 0x0000c4ff01007387 */ /* 0x000fe20000100800 */
[----:B------:R-:W-:-:S03]  /*2b60*/  SHF.R.U32.HI R0, RZ, 0x7, R0 ;  /* 0x00000007ff007819 */ /* 0x000fc60000011600 */
        /* <DEDUP_REMOVED lines=33> */
[----:B------:R-:W1:Y:S04]  /*2d80*/  SHFL.IDX PT, R0, R0, RZ, 0x1f ;  /* 0x00001fff00007589 */ /* 0x000e6800000e0000 */
[----:B------:R2:W-:Y:S04]  /*2d90*/  STL [R1+0x14c], RZ ;  /* 0x00014cff01007387 */ /* 0x0005e80000100800 */
[----:B------:R2:W-:Y:S04]  /*2da0*/  STL [R1+0x150], RZ ;  /* 0x000150ff01007387 */ /* 0x0005e80000100800 */
[----:B------:R2:W-:Y:S04]  /*2db0*/  STL [R1+0x154], RZ ;  /* 0x000154ff01007387 */ /* 0x0005e80000100800 */
[----:B------:R2:W-:Y:S04]  /*2dc0*/  STL [R1+0x158], RZ ;  /* 0x000158ff01007387 */ /* 0x0005e80000100800 */
[----:B------:R2:W-:Y:S04]  /*2dd0*/  STL [R1+0x15c], RZ ;  /* 0x00015cff01007387 */ /* 0x0005e80000100800 */
[----:B------:R2:W-:Y:S01]  /*2de0*/  STL [R1+0x160], RZ ;  /* 0x000160ff01007387 */ /* 0x0005e20000100800 */
[----:B-1----:R-:W-:-:S02]  /*2df0*/  R2UR UR6, R0 ;  /* 0x00000000000672ca */ /* 0x002fc400000e0000 */
[----:B------:R-:W-:Y:S01]  /*2e00*/  MOV R0, UR36 ;  /* 0x0000002400007c02 */ /* 0x000fe20008000f00 */
[----:B------:R2:W-:Y:S04]  /*2e10*/  STL [R1+0x164], RZ ;  /* 0x000164ff01007387 */ /* 0x0005e80000100800 */
[----:B------:R2:W-:Y:S04]  /*2e20*/  STL [R1+0x168], RZ ;  /* 0x000168ff01007387 */ /* 0x0005e80000100800 */
[----:B------:R2:W-:Y:S02]  /*2e30*/  STL [R1+0x16c], RZ ;  /* 0x00016cff01007387 */ /* 0x0005e40000100800 */
[----:B------:R-:W-:-:S02]  /*2e40*/  ULEA.HI UR7, UR6, UR6, URZ, 0x1 ;  /* 0x0000000606077291 */ /* 0x000fc4000f8f083f */
[----:B------:R2:W-:Y:S02]  /*2e50*/  STL [R1+0x170], RZ ;  /* 0x000170ff01007387 */ /* 0x0005e40000100800 */
[----:B------:R-:W-:Y:S02]  /*2e60*/  ULOP3.LUT UR7, UR7, 0xffffe, URZ, 0xc0, !UPT ;  /* 0x000ffffe07077892 */ /* 0x000fe4000f8ec03f */
[----:B------:R2:W-:Y:S02]  /*2e70*/  STL [R1+0x174], RZ ;  /* 0x000174ff01007387 */ /* 0x0005e40000100800 */
[----:B------:R-:W-:Y:S02]  /*2e80*/  UIADD3 UR7, UR6, -UR7, URZ ;  /* 0x8000000706077290 */ /* 0x000fe4000fffe03f */
[----:B------:R2:W-:Y:S02]  /*2e90*/  STL [R1+0x178], RZ ;  /* 0x000178ff01007387 */ /* 0x0005e40000100800 */
[----:B------:R-:W-:-:S02]  /*2ea0*/  ULEA UR7, UR7, UR48, 0xc ;  /* 0x0000003007077291 */ /* 0x000fc4000f8e603f */
[----:B------:R2:W-:Y:S02]  /*2eb0*/  STL [R1+0x17c], RZ ;  /* 0x00017cff01007387 */ /* 0x0005e40000100800 */
[----:B------:R-:W-:Y:S02]  /*2ec0*/  UIADD3 UR7, UR7, 0x6200, URZ ;  /* 0x0000620007077890 */ /* 0x000fe4000fffe03f */
[----:B------:R2:W-:Y:S02]  /*2ed0*/  STL [R1+0x180], RZ ;  /* 0x000180ff01007387 */ /* 0x0005e40000100800 */
[----:B------:R-:W-:Y:S02]  /*2ee0*/  USHF.R.U32.HI UR7, URZ, 0x4, UR7 ;  /* 0x000000043f077899 */ /* 0x000fe40008011607 */
[----:B------:R2:W-:Y:S02]  /*2ef0*/  STL [R1+0x184], RZ ;  /* 0x000184ff01007387 */ /* 0x0005e40000100800 */
[----:B------:R-:W-:-:S02]  /*2f00*/  ULOP3.LUT UR9, UR7, 0x3fff, URZ, 0xc0, !UPT ;  /* 0x00003fff07097892 */ /* 0x000fc4000f8ec03f */
[----:B------:R2:W-:Y:S04]  /*2f10*/  STL [R1+0x188], RZ ;  /* 0x000188ff01007387 */ /* 0x0005e80000100800 */
        /* <DEDUP_REMOVED lines=28> */
[----:B------:R2:W-:Y:S01]  /*30e0*/  STL [R1+0x1fc], RZ ;  /* 0x0001fcff01007387 */ /* 0x0005e20000100800 */
[----:B------:R-:W-:Y:S05]  /*30f0*/  @!P0 BRA `(.L_x_16) ;  /* 0x0000004400608947 */ /* 0x000fea0003800000 */
[----:B------:R-:W-:-:S06]  /*3100*/  UISETP.NE.AND UP0, UPT, UR49, 0x3, UPT ;  /* 0x000000033100788c */ /* 0x000fcc000bf05270 */
[----:B------:R-:W-:-:S13]  /*3110*/  PLOP3.LUT P1, PT, PT, PT, UP0, 0x80, 0x0 ;  /* 0x000000000000781c */ /* 0x000fda0003f2f008 */
[----:B------:R-:W-:Y:S05]  /*3120*/  @!P1 BRA `(.L_x_17) ;  /* 0x0000000000049947 */ /* 0x000fea0003800000 */
[----:B------:R-:W-:Y:S01]  /*3130*/  BPT.TRAP 0x1 ;  /* 0x000000040000795c */ /* 0x000fe20000300000 */
.L_x_17:
[----:B------:R-:W-:Y:S01]  /*3140*/  ULEA UR4, UR51, UR48, 0x3 ;  /* 0x0000003033047291 */ /* 0x000fe2000f8e183f */
[----:B------:R-:W-:-:S04]  /*3150*/  MOV R0, UR36 ;  /* 0x0000002400007c02 */ /* 0x000fc80008000f00 */
[----:B------:R-:W-:-:S04]  /*3160*/  SHF.L.U32 R0, R0, 0x1f, RZ ;  /* 0x0000001f00007819 */ /* 0x000fc800000006ff */
[----:B------:R1:W3:Y:S01]  /*3170*/  SYNCS.PHASECHK.TRANS64.TRYWAIT P0, [UR4], R0 ;  /* 0x00000000ff0075a7 */ /* 0x0002e20008000144 */
[----:B------:R-:W-:Y:S05]  /*3180*/  @!P1 BRA `(.L_x_18) ;  /* 0x0000000000049947 */ /* 0x000fea0003800000 */
[----:B------:R-:W-:Y:S01]  /*3190*/  BPT.TRAP 0x1 ;  /* 0x000000040000795c */ /* 0x000fe20000300000 */
.L_x_18:
[----:B---3--:R-:W-:Y:S05]  /*31a0*/  @P0 BRA `(.L_x_19) ;  /* 0x0000000000080947 */ /* 0x008fea0003800000 */
[----:B------:R-:W3:Y:S02]  /*31b0*/  SYNCS.PHASECHK.TRANS64.TRYWAIT P0, [UR4], R0 ;  /* 0x00000000ff0075a7 */ /* 0x000ee40008000144 */
[----:B---3--:R-:W-:Y:S05]  /*31c0*/  @!P0 BRA `(.L_x_20) ;  /* 0x0000034c00cc8947 */ /* 0x008fea0003800000 */
.L_x_19:
[----:B------:R-:W-:Y:S01]  /*31d0*/  UIADD3 UR4, UR48, 0x1e200, URZ ;  /* 0x0001e20030047890 */ /* 0x000fe2000fffe03f */
[----:B------:R-:W-:Y:S01]  /*31e0*/  WARPGROUP.ARRIVE ;  /* 0x00000000000079c5 */ /* 0x000fe20000000000 */
[----:B------:R-:W-:Y:S02]  /*31f0*/  ULOP3.LUT UR10, UR9, 0x10000, URZ, 0xfc, !UPT ;  /* 0x00010000090a7892 */ /* 0x000fe4000f8efc3f */
[----:B------:R-:W-:Y:S02]  /*3200*/  USHF.R.U32.HI UR4, URZ, 0x4, UR4 ;  /* 0x000000043f047899 */ /* 0x000fe40008011604 */
[----:B------:R-:W-:Y:S02]  /*3210*/  ULEA UR10, UR51, UR10, 0xa ;  /* 0x0000000a330a7291 */ /* 0x000fe4000f8e503f */
[----:B------:R-:W-:Y:S01]  /*3220*/  ULOP3.LUT UR4, UR4, 0x3fff, URZ, 0xc0, !UPT ;  /* 0x00003fff04047892 */ /* 0x000fe2000f8ec03f */
[----:B------:R-:W-:Y:S01]  /*3230*/  UMOV UR5, 0x80000020 ;  /* 0x8000002000057882 */ /* 0x000fe20000000000 */
[----:B------:R-:W-:-:S02]  /*3240*/  UMOV UR7, 0x80000020 ;  /* 0x8000002000077882 */ /* 0x000fc40000000000 */
[----:B------:R-:W-:Y:S01]  /*3250*/  ULOP3.LUT UR4, UR4, 0x10000, URZ, 0xfc, !UPT ;  /* 0x0001000004047892 */ /* 0x000fe2000f8efc3f */
[----:B------:R-:W-:-:S03]  /*3260*/  UMOV UR8, 0x2 ;  /* 0x0000000200087882 */ /* 0x000fc60000000000 */
[----:B------:R-:W-:-:S03]  /*3270*/  ULEA UR11, UR51, UR4, 0xa ;  /* 0x00000004330b7291 */ /* 0x000fc6000f8e503f */
[----:B------:R-:W-:-:S04]  /*3280*/  UMOV UR4, UR10 ;  /* 0x0000000a00047c82 */ /* 0x000fc80008000000 */
[----:B------:R-:W-:Y:S02]  /*3290*/  UMOV UR6, UR11 ;  /* 0x0000000b00067c82 */ /* 0x000fe40008000000 */
[----:B------:R-:W-:Y:S01]  /*32a0*/  QGMMA.64x256x32.F32.E4M3.E4M3 R24, gdesc[UR4], RZ, !UPT, gsb0 ;  /* 0x03e00000041879f3 */ /* 0x000fe2000c0008ff */
[----:B------:R-:W-:Y:S01]  /*32b0*/  UIADD3 UR4, UR10, 0x200, URZ ;  /* 0x000002000a047890 */ /* 0x000fe2000fffe03f */
[----:B------:R-:W-:Y:S01]  /*32c0*/  UMOV UR5, 0x80000020 ;  /* 0x8000002000057882 */ /* 0x000fe20000000000 */
[----:B------:R-:W-:Y:S02]  /*32d0*/  WARPGROUP.DEPBAR.LE gsb0, 0x0 ;  /* 0x00008000000079c5 */ /* 0x000fe40000010000 */
[----:B------:R-:W-:Y:S04]  /*32e0*/  STL.64 [R1], R24 ;  /* 0x0000001801007387 */ /* 0x000fe80000100a00 */
[----:B------:R-:W-:Y:S04]  /*32f0*/  STL.64 [R1+0x8], R26 ;  /* 0x0000081a01007387 */ /* 0x000fe80000100a00 */
        /* <DEDUP_REMOVED lines=61> */
[----:B------:R4:W-:Y:S02]  /*36d0*/  STL.64 [R1+0x1f8], R150 ;  /* 0x0001f89601007387 */ /* 0x0009e40000100a00 */
[----:B----4-:R-:W-:-:S06]  /*36e0*/  WARPGROUP.ARRIVE ;  /* 0x00000000000079c5 */ /* 0x010fcc0000000000 */
[----:B------:R-:W-:Y:S03]  /*36f0*/  QGMMA.64x256x32.F32.E4M3.E4M3 R24, gdesc[UR4], RZ, !UPT, gsb0 ;  /* 0x03e00000041879f3 */ /* 0x000fe6000c0008ff */
[----:B------:R-:W-:Y:S02]  /*3700*/  WARPGROUP.DEPBAR.LE gsb0, 0x0 ;  /* 0x00008000000079c5 */ /* 0x000fe40000010000 */
        /* <DEDUP_REMOVED lines=21> */
[----:B------:R4:W-:Y:S04]  /*3860*/  STL.64 [R1+0x4b8], R108 ;  /* 0x0004b86c01007387 */ /* 0x0009e80000100a00 */
        /* <DEDUP_REMOVED lines=70> */
[----:B----4-:R-:W4:Y:S04]  /*3cd0*/  LDL.LU.64 R108, [R1] ;  /* 0x00000000016c7983 */ /* 0x010f280000300a00 */
[----:B------:R-:W4:Y:S04]  /*3ce0*/  LDL.LU.64 R110, [R1+0x8] ;  /* 0x00000800016e7983 */ /* 0x000f280000300a00 */
        /* <DEDUP_REMOVED lines=61> */
[----:B------:R-:W4:Y:S01]  /*40c0*/  LDL.LU.64 R234, [R1+0x1f8] ;  /* 0x0001f80001ea7983 */ /* 0x000f220000300a00 */
[----:B------:R-:W-:-:S02]  /*40d0*/  UIADD3 UR4, UR10, 0x2, URZ ;  /* 0x000000020a047890 */ /* 0x000fc4000fffe03f */
[----:B------:R-:W-:Y:S01]  /*40e0*/  UIADD3 UR6, UR11, 0x2, URZ ;  /* 0x000000020b067890 */ /* 0x000fe2000fffe03f */
[----:B------:R-:W-:Y:S01]  /*40f0*/  STL [R1+0x384], RZ ;  /* 0x000384ff01007387 */ /* 0x000fe20000100800 */
[----:B------:R-:W-:Y:S01]  /*4100*/  UMOV UR5, 0x80000020 ;  /* 0x8000002000057882 */ /* 0x000fe20000000000 */
[----:B------:R-:W-:Y:S02]  /*4110*/  UMOV UR7, 0x80000020 ;  /* 0x8000002000077882 */ /* 0x000fe40000000000 */
        /* <DEDUP_REMOVED lines=25> */
[----:B----4-:R-:W-:-:S06]  /*42b0*/  WARPGROUP.ARRIVE ;  /* 0x00000000000079c5 */ /* 0x010fcc0000000000 */
[----:B------:R-:W-:Y:S03]  /*42c0*/  QGMMA.64x256x32.F32.E4M3.E4M3 R108, gdesc[UR4], R108, gsb0 ;  /* 0x03e00000046c79f3 */ /* 0x000fe6000800086c */
[----:B------:R-:W-:Y:S02]  /*42d0*/  WARPGROUP.DEPBAR.LE gsb0, 0x0 ;  /* 0x00008000000079c5 */ /* 0x000fe40000010000 */
[----:B------:R-:W-:Y:S01]  /*42e0*/  STL.64 [R1], R108 ;  /* 0x0000006c01007387 */ /* 0x000fe20000100a00 */
[----:B------:R-:W-:Y:S01]  /*42f0*/  UIADD3 UR4, UR10, 0x202, URZ ;  /* 0x000002020a047890 */ /* 0x000fe2000fffe03f */
[----:B------:R-:W-:Y:S02]  /*4300*/  MOV R21, R221 ;  /* 0x000000dd00157202 */ /* 0x000fe40000000f00 */
[----:B------:R-:W-:Y:S01]  /*4310*/  STL.64 [R1+0x8], R110 ;  /* 0x0000086e01007387 */ /* 0x000fe20000100a00 */
[----:B------:R-:W-:Y:S01]  /*4320*/  UMOV UR5, 0x80000020 ;  /* 0x8000002000057882 */ /* 0x000fe20000000000 */
[----:B------:R-:W-:-:S02]  /*4330*/  MOV R20, R222 ;  /* 0x000000de00147202 */ /* 0x000fc40000000f00 */
[----:B------:R-:W-:Y:S01]  /*4340*/  STL.64 [R1+0x10], R112 ;  /* 0x0000107001007387 */ /* 0x000fe20000100a00 */
[----:B------:R-:W-:Y:S02]  /*4350*/  MOV R15, R223 ;  /* 0x000000df000f7202 */ /* 0x000fe40000000f00 */
[----:B------:R-:W-:Y:S02]  /*4360*/  CS2R R236, SRZ ;  /* 0x0000000000ec7805 */ /* 0x000fe4000001ff00 */
[----:B------:R-:W-:Y:S01]  /*4370*/  MOV R14, R224 ;  /* 0x000000e0000e7202 */ /* 0x000fe20000000f00 */
[----:B------:R-:W-:Y:S01]  /*4380*/  STL.64 [R1+0x18], R114 ;  /* 0x0000187201007387 */ /* 0x000fe20000100a00 */
[----:B------:R-:W-:Y:S02]  /*4390*/  MOV R13, R225 ;  /* 0x000000e1000d7202 */ /* 0x000fe40000000f00 */
[----:B------:R-:W-:Y:S02]  /*43a0*/  CS2R R22, SRZ ;  /* 0x0000000000167805 */ /* 0x000fe4000001ff00 */
[----:B------:R-:W-:Y:S01]  /*43b0*/  MOV R12, R226 ;  /* 0x000000e2000c7202 */ /* 0x000fe20000000f00 */
[----:B------:R-:W-:Y:S01]  /*43c0*/  STL.64 [R1+0x20], R116 ;  /* 0x0000207401007387 */ /* 0x000fe20000100a00 */
[----:B------:R-:W-:-:S02]  /*43d0*/  MOV R11, R227 ;  /* 0x000000e3000b7202 */ /* 0x000fc40000000f00 */
[----:B------:R-:W-:Y:S01]  /*43e0*/  MOV R10, R228 ;  /* 0x000000e4000a7202 */ /* 0x000fe20000000f00 */
[----:B------:R-:W-:Y:S01]  /*43f0*/  STL.64 [R1+0x28], R118 ;  /* 0x0000287601007387 */ /* 0x000fe20000100a00 */
[----:B------:R-:W-:Y:S02]  /*4400*/  MOV R9, R229 ;  /* 0x000000e500097202 */ /* 0x000fe40000000f00 */
[----:B------:R-:W-:Y:S01]  /*4410*/  MOV R8, R230 ;  /* 0x000000e600087202 */ /* 0x000fe20000000f00 */
[----:B------:R-:W-:Y:S01]  /*4420*/  STL.64 [R1+0x30], R120 ;  /* 0x0000307801007387 */ /* 0x000fe20000100a00 */
[----:B------:R-:W-:Y:S02]  /*4430*/  MOV R7, R231 ;  /* 0x000000e700077202 */ /* 0x000fe40000000f00 */
[----:B------:R-:W-:Y:S01]  /*4440*/  MOV R6, R232 ;  /* 0x000000e800067202 */ /* 0x000fe20000000f00 */
[----:B------:R-:W-:Y:S01]  /*4450*/  STL.64 [R1+0x38], R122 ;  /* 0x0000387a01007387 */ /* 0x000fe20000100a00 */
[----:B------:R-:W-:-:S02]  /*4460*/  MOV R4, R233 ;  /* 0x000000e900047202 */ /* 0x000fc40000000f00 */
[----:B---3--:R-:W-:Y:S01]  /*4470*/  MOV R3, R234 ;  /* 0x000000ea00037202 */ /* 0x008fe20000000f00 */
[----:B------:R-:W-:Y:S01]  /*4480*/  STL.64 [R1+0x40], R124 ;  /* 0x0000407c01007387 */ /* 0x000fe20000100a00 */
[----:B-1----:R-:W-:-:S03]  /*4490*/  MOV R0, R235 ;  /* 0x000000eb00007202 */ /* 0x002fc60000000f00 */
        /* <DEDUP_REMOVED lines=55> */
[----:B-1----:R-:W4:Y:S04]  /*4810*/  LDL.LU.64 R150, [R1+0x560] ;  /* 0x0005600001967983 */ /* 0x002f280000300a00 */
        /* <DEDUP_REMOVED lines=21> */
[----:B---3--:R-:W-:-:S02]  /*4970*/  CS2R R234, SRZ ;  /* 0x0000000000ea7805 */ /* 0x008fc4000001ff00 */
[----:B------:R-:W-:Y:S02]  /*4980*/  CS2R R232, SRZ ;  /* 0x0000000000e87805 */ /* 0x000fe4000001ff00 */
[----:B------:R-:W-:Y:S01]  /*4990*/  CS2R R230, SRZ ;  /* 0x0000000000e67805 */ /* 0x000fe2000001ff00 */
[----:B------:R1:W-:Y:S01]  /*49a0*/  STL [R1+0x31c], RZ ;  /* 0x00031cff01007387 */ /* 0x0003e20000100800 */
[----:B------:R-:W-:Y:S02]  /*49b0*/  CS2R R228, SRZ ;  /* 0x0000000000e47805 */ /* 0x000fe4000001ff00 */
[----:B------:R-:W-:Y:S02]  /*49c0*/  CS2R R226, SRZ ;  /* 0x0000000000e27805 */ /* 0x000fe4000001ff00 */
[----:B------:R-:W-:Y:S01]  /*49d0*/  CS2R R224, SRZ ;  /* 0x0000000000e07805 */ /* 0x000fe2000001ff00 */
[----:B------:R1:W-:Y:S01]  /*49e0*/  STL [R1+0x318], RZ ;  /* 0x000318ff01007387 */ /* 0x0003e20000100800 */
[----:B------:R-:W-:-:S02]  /*49f0*/  CS2R R222, SRZ ;  /* 0x0000000000de7805 */ /* 0x000fc4000001ff00 */
        /* <DEDUP_REMOVED lines=105> */
[----:B----4-:R-:W-:-:S06]  /*5090*/  WARPGROUP.ARRIVE ;  /* 0x00000000000079c5 */ /* 0x010fcc0000000000 */
[----:B------:R-:W-:Y:S01]  /*50a0*/  QGMMA.64x256x32.F32.E4M3.E4M3 R24, gdesc[UR4], R24, gsb0 ;  /* 0x03e00000041879f3 */ /* 0x000fe20008000818 */
[----:B------:R-:W-:Y:S02]  /*50b0*/  ULDC UR4, c[0x0][0x50c] ;  /* 0x0001430000047ab9 */ /* 0x000fe40000000800 */
[----:B------:R-:W-:-:S04]  /*50c0*/  UISETP.NE.AND UP0, UPT, UR4, 0x2, UPT ;  /* 0x000000020400788c */ /* 0x000fc8000bf05270 */
[----:B------:R-:W-:-:S06]  /*50d0*/  USEL UR4, URZ, 0x1, UP0 ;  /* 0x000000013f047887 */ /* 0x000fcc0008000000 */
[----:B------:R-:W-:Y:S01]  /*50e0*/  ISETP.NE.AND P0, PT, RZ, UR4, PT ;  /* 0x00000004ff007c0c */ /* 0x000fe2000bf05270 */
[----:B------:R-:W-:-:S12]  /*50f0*/  WARPGROUP.DEPBAR.LE gsb0, 0x0 ;  /* 0x00008000000079c5 */ /* 0x000fd80000010000 */
[----:B-1----:R-:W-:Y:S05]  /*5100*/  @!P0 BRA `(.L_x_21) ;  /* 0x0000002400408947 */ /* 0x002fea0003800000 */
[----:B------:R-:W3:Y:S04]  /*5110*/  LDL R22, [R1] ;  /* 0x0000000001167983 */ /* 0x000ee80000100800 */
[----:B------:R-:W4:Y:S04]  /*5120*/  LDL R23, [R1+0x4] ;  /* 0x0000040001177983 */ /* 0x000f280000100800 */
[----:B------:R-:W2:Y:S04]  /*5130*/  LDL R152, [R1+0x8] ;  /* 0x0000080001987983 */ /* 0x000ea80000100800 */
        /* <DEDUP_REMOVED lines=83> */
[----:B------:R1:W-:Y:S04]  /*5670*/  STL [R1+0x51c], R131 ;  /* 0x00051c8301007387 */ /* 0x0003e80000100800 */
[----:B-1----:R-:W3:Y:S04]  /*5680*/  LDL R131, [R1+0x158] ;  /* 0x0001580001837983 */ /* 0x002ee80000100800 */
[----:B------:R1:W-:Y:S04]  /*5690*/  STL [R1+0x518], R132 ;  /* 0x0005188401007387 */ /* 0x0003e80000100800 */
[----:B-1----:R-:W4:Y:S04]  /*56a0*/  LDL R132, [R1+0x15c] ;  /* 0x00015c0001847983 */ /* 0x002f280000100800 */
[----:B------:R1:W-:Y:S04]  /*56b0*/  STL [R1+0x514], R133 ;  /* 0x0005148501007387 */ /* 0x0003e80000100800 */
[----:B-1----:R-:W2:Y:S04]  /*56c0*/  LDL R133, [R1+0x160] ;  /* 0x0001600001857983 */ /* 0x002ea80000100800 */
[----:B------:R1:W-:Y:S04]  /*56d0*/  STL [R1+0x510], R134 ;  /* 0x0005108601007387 */ /* 0x0003e80000100800 */
[----:B-1----:R-:W4:Y:S04]  /*56e0*/  LDL R134, [R1+0x164] ;  /* 0x0001640001867983 */ /* 0x002f280000100800 */
        /* <DEDUP_REMOVED lines=40> */
[----:B-----5:R1:W-:Y:S04]  /*5970*/  STL [R1+0x4bc], R16 ;  /* 0x0004bc1001007387 */ /* 0x0203e80000100800 */
[----:B-1----:R-:W4:Y:S04]  /*5980*/  LDL R16, [R1+0x1b8] ;  /* 0x0001b80001107983 */ /* 0x002f280000100800 */
[----:B------:R1:W-:Y:S04]  /*5990*/  STL [R1+0x4b8], R5 ;  /* 0x0004b80501007387 */ /* 0x0003e80000100800 */
[----:B-1----:R-:W4:Y:S04]  /*59a0*/  LDL R5, [R1+0x1bc] ;  /* 0x0001bc0001057983 */ /* 0x002f280000100800 */
[----:B------:R1:W-:Y:S04]  /*59b0*/  STL [R1+0x4b4], R2 ;  /* 0x0004b40201007387 */ /* 0x0003e80000100800 */
[----:B-1----:R-:W4:Y:S01]  /*59c0*/  LDL R2, [R1+0x1c0] ;  /* 0x0001c00001027983 */ /* 0x002f220000100800 */
[----:B--2---:R-:W-:-:S01]  /*59d0*/  FADD R133, RZ, R133 ;  /* 0x00000085ff857221 */ /* 0x004fc20000000000 */
[----:B---3--:R-:W-:Y:S01]  /*59e0*/  FADD R236, RZ, R131 ;  /* 0x00000083ffec7221 */ /* 0x008fe20000000000 */
[----:B----4-:R-:W-:-:S01]  /*59f0*/  FADD R134, RZ, R134 ;  /* 0x00000086ff867221 */ /* 0x010fc20000000000 */
[----:B------:R-:W2:Y:S01]  /*5a00*/  LDL.LU R131, [R1+0x51c] ;  /* 0x00051c0001837983 */ /* 0x000ea20000300800 */
[----:B------:R-:W-:-:S01]  /*5a10*/  FADD R237, RZ, R132 ;  /* 0x00000084ffed7221 */ /* 0x000fc20000000000 */
[----:B------:R-:W-:Y:S01]  /*5a20*/  FADD R135, RZ, R135 ;  /* 0x00000087ff877221 */ /* 0x000fe20000000000 */
[----:B------:R-:W-:-:S01]  /*5a30*/  FADD R21, RZ, R21 ;  /* 0x00000015ff157221 */ /* 0x000fc20000000000 */
[----:B------:R-:W3:Y:S01]  /*5a40*/  LDL.LU R132, [R1+0x518] ;  /* 0x0005180001847983 */ /* 0x000ee20000300800 */
[----:B------:R-:W-:-:S01]  /*5a50*/  FADD R136, RZ, R136 ;  /* 0x00000088ff887221 */ /* 0x000fc20000000000 */
[----:B------:R-:W-:Y:S01]  /*5a60*/  FADD R20, RZ, R20 ;  /* 0x00000014ff147221 */ /* 0x000fe20000000000 */
[----:B------:R-:W-:-:S01]  /*5a70*/  FADD R22, RZ, R22 ;  /* 0x00000016ff167221 */ /* 0x000fc20000000000 */
[----:B------:R1:W-:Y:S01]  /*5a80*/  STL [R1+0x200], R133 ;  /* 0x0002008501007387 */ /* 0x0003e20000100800 */
[----:B------:R-:W-:-:S01]  /*5a90*/  FADD R23, RZ, R23 ;  /* 0x00000017ff177221 */ /* 0x000fc20000000000 */
[----:B------:R-:W-:Y:S01]  /*5aa0*/  FADD R152, RZ, R152 ;  /* 0x00000098ff987221 */ /* 0x000fe20000000000 */
[----:B------:R-:W-:-:S01]  /*5ab0*/  FADD R153, RZ, R153 ;  /* 0x00000099ff997221 */ /* 0x000fc20000000000 */
[----:B------:R-:W-:Y:S01]  /*5ac0*/  FADD R154, RZ, R154 ;  /* 0x0000009aff9a7221 */ /* 0x000fe20000000000 */
[----:B------:R-:W-:-:S01]  /*5ad0*/  FADD R155, RZ, R155 ;  /* 0x0000009bff9b7221 */ /* 0x000fc20000000000 */
[----:B------:R-:W-:Y:S01]  /*5ae0*/  FADD R156, RZ, R156 ;  /* 0x0000009cff9c7221 */ /* 0x000fe20000000000 */
[----:B------:R-:W-:-:S01]  /*5af0*/  FADD R157, RZ, R157 ;  /* 0x0000009dff9d7221 */ /* 0x000fc20000000000 */
[----:B------:R-:W-:Y:S01]  /*5b00*/  FADD R137, RZ, R137 ;  /* 0x00000089ff897221 */ /* 0x000fe20000000000 */
[----:B------:R-:W-:-:S01]  /*5b10*/  FADD R158, RZ, R158 ;  /* 0x0000009eff9e7221 */ /* 0x000fc20000000000 */
[----:B-1----:R-:W4:Y:S01]  /*5b20*/  LDL.LU R133, [R1+0x514] ;  /* 0x0005140001857983 */ /* 0x002f220000300800 */
        /* <DEDUP_REMOVED lines=97> */
[----:B-1----:R-:W4:Y:S04]  /*6140*/  LDL.LU R140, [R1+0x4f8] ;  /* 0x0004f800018c7983 */ /* 0x002f280000300800 */
[----:B------:R1:W-:Y:S01]  /*6150*/  STL [R1+0x220], R141 ;  /* 0x0002208d01007387 */ /* 0x0003e20000100800 */
[----:B------:R-:W-:-:S03]  /*6160*/  FADD R145, RZ, R145 ;  /* 0x00000091ff917221 */ /* 0x000fc60000000000 */
        /* <DEDUP_REMOVED lines=19> */
[----:B------:R1:W-:Y:S04]  /*62a0*/  STL [R1+0x23c], R148 ;  /* 0x00023c9401007387 */ /* 0x0003e80000100800 */
[----:B-1----:R-:W4:Y:S04]  /*62b0*/  LDL.LU R148, [R1+0x4d8] ;  /* 0x0004d80001947983 */ /* 0x002f280000300800 */
[----:B------:R1:W-:Y:S04]  /*62c0*/  STL [R1+0x240], R149 ;  /* 0x0002409501007387 */ /* 0x0003e80000100800 */
[----:B-1----:R-:W4:Y:S04]  /*62d0*/  LDL.LU R149, [R1+0x4d4] ;  /* 0x0004d40001957983 */ /* 0x002f280000300800 */
[----:B------:R1:W-:Y:S04]  /*62e0*/  STL [R1+0x244], R150 ;  /* 0x0002449601007387 */ /* 0x0003e80000100800 */
[----:B-1----:R-:W4:Y:S04]  /*62f0*/  LDL.LU R150, [R1+0x4d0] ;  /* 0x0004d00001967983 */ /* 0x002f280000300800 */
[----:B------:R1:W-:Y:S04]  /*6300*/  STL [R1+0x248], R151 ;  /* 0x0002489701007387 */ /* 0x0003e80000100800 */
[----:B-1----:R-:W4:Y:S01]  /*6310*/  LDL.LU R151, [R1+0x4cc] ;  /* 0x0004cc0001977983 */ /* 0x002f220000300800 */
[----:B------:R-:W-:-:S01]  /*6320*/  FADD R19, RZ, R19 ;  /* 0x00000013ff137221 */ /* 0x000fc20000000000 */
[----:B------:R-:W-:Y:S01]  /*6330*/  FADD R18, RZ, R18 ;  /* 0x00000012ff127221 */ /* 0x000fe20000000000 */
[----:B------:R-:W-:-:S01]  /*6340*/  FADD R17, RZ, R17 ;  /* 0x00000011ff117221 */ /* 0x000fc20000000000 */
[----:B------:R-:W-:-:S02]  /*6350*/  FADD R16, RZ, R16 ;  /* 0x00000010ff107221 */ /* 0x000fc40000000000 */
[----:B------:R1:W-:Y:S01]  /*6360*/  STL [R1+0x24c], R19 ;  /* 0x00024c1301007387 */ /* 0x0003e20000100800 */
[----:B------:R-:W-:-:S03]  /*6370*/  FADD R5, RZ, R5 ;  /* 0x00000005ff057221 */ /* 0x000fc60000000000 */
[----:B-1----:R1:W5:Y:S04]  /*6380*/  LDL.LU R19, [R1+0x4c8] ;  /* 0x0004c80001137983 */ /* 0x0023680000300800 */
[----:B------:R1:W-:Y:S01]  /*6390*/  STL [R1+0x250], R18 ;  /* 0x0002501201007387 */ /* 0x0003e20000100800 */
[----:B------:R-:W-:-:S03]  /*63a0*/  FADD R2, RZ, R2 ;  /* 0x00000002ff027221 */ /* 0x000fc60000000000 */
[----:B-1----:R1:W5:Y:S04]  /*63b0*/  LDL.LU R18, [R1+0x4c4] ;  /* 0x0004c40001127983 */ /* 0x0023680000300800 */
[----:B------:R2:W-:Y:S04]  /*63c0*/  STL [R1+0x254], R17 ;  /* 0x0002541101007387 */ /* 0x0005e80000100800 */
[----:B--2---:R1:W5:Y:S04]  /*63d0*/  LDL.LU R17, [R1+0x4c0] ;  /* 0x0004c00001117983 */ /* 0x0043680000300800 */
[----:B------:R2:W-:Y:S04]  /*63e0*/  STL [R1+0x258], R16 ;  /* 0x0002581001007387 */ /* 0x0005e80000100800 */
[----:B--2---:R1:W5:Y:S04]  /*63f0*/  LDL.LU R16, [R1+0x4bc] ;  /* 0x0004bc0001107983 */ /* 0x0043680000300800 */
[----:B------:R2:W-:Y:S04]  /*6400*/  STL [R1+0x25c], R5 ;  /* 0x00025c0501007387 */ /* 0x0005e80000100800 */
[----:B--2---:R1:W5:Y:S04]  /*6410*/  LDL.LU R5, [R1+0x4b8] ;  /* 0x0004b80001057983 */ /* 0x0043680000300800 */
[----:B------:R2:W-:Y:S04]  /*6420*/  STL [R1+0x260], R2 ;  /* 0x0002600201007387 */ /* 0x0005e80000100800 */
[----:B--2---:R1:W5:Y:S04]  /*6430*/  LDL.LU R2, [R1+0x4b4] ;  /* 0x0004b40001027983 */ /* 0x0043680000300800 */
[----:B------:R2:W-:Y:S04]  /*6440*/  STL [R1+0x264], R21 ;  /* 0x0002641501007387 */ /* 0x0005e80000100800 */
[----:B------:R3:W-:Y:S01]  /*6450*/  STL [R1+0x268], R20 ;  /* 0x0002681401007387 */ /* 0x0007e20000100800 */
[----:B--2---:R-:W-:-:S01]  /*6460*/  FADD R21, RZ, R15 ;  /* 0x0000000fff157221 */ /* 0x004fc20000000000 */
[----:B------:R-:W-:Y:S01]  /*6470*/  FADD R15, RZ, R13 ;  /* 0x0000000dff0f7221 */ /* 0x000fe20000000000 */
[----:B---3--:R-:W-:-:S01]  /*6480*/  FADD R20, RZ, R14 ;  /* 0x0000000eff147221 */ /* 0x008fc20000000000 */
[----:B------:R-:W-:Y:S01]  /*6490*/  FADD R14, RZ, R12 ;  /* 0x0000000cff0e7221 */ /* 0x000fe20000000000 */
[----:B------:R-:W-:-:S01]  /*64a0*/  FADD R13, RZ, R11 ;  /* 0x0000000bff0d7221 */ /* 0x000fc20000000000 */
[----:B------:R-:W-:Y:S01]  /*64b0*/  STL [R1+0x26c], R21 ;  /* 0x00026c1501007387 */ /* 0x000fe20000100800 */
[----:B------:R-:W-:-:S01]  /*64c0*/  FADD R12, RZ, R10 ;  /* 0x0000000aff0c7221 */ /* 0x000fc20000000000 */
[----:B------:R-:W-:Y:S01]  /*64d0*/  FADD R11, RZ, R9 ;  /* 0x00000009ff0b7221 */ /* 0x000fe20000000000 */
[----:B------:R-:W-:-:S01]  /*64e0*/  FADD R10, RZ, R8 ;  /* 0x00000008ff0a7221 */ /* 0x000fc20000000000 */
[----:B------:R-:W-:Y:S01]  /*64f0*/  STL [R1+0x270], R20 ;  /* 0x0002701401007387 */ /* 0x000fe20000100800 */
[----:B------:R-:W-:-:S01]  /*6500*/  FADD R9, RZ, R7 ;  /* 0x00000007ff097221 */ /* 0x000fc20000000000 */
[----:B------:R-:W-:-:S02]  /*6510*/  FADD R8, RZ, R6 ;  /* 0x00000006ff087221 */ /* 0x000fc40000000000 */
[----:B------:R-:W-:Y:S01]  /*6520*/  STL [R1+0x274], R15 ;  /* 0x0002740f01007387 */ /* 0x000fe20000100800 */
[----:B------:R-:W-:-:S03]  /*6530*/  FADD R7, RZ, R4 ;  /* 0x00000004ff077221 */ /* 0x000fc60000000000 */
        /* <DEDUP_REMOVED lines=8> */
[----:B------:R-:W-:Y:S04]  /*65c0*/  STL [R1+0x288], R10 ;  /* 0x0002880a01007387 */ /* 0x000fe80000100800 */
[----:B------:R-:W-:Y:S04]  /*65d0*/  STL [R1+0x28c], R9 ;  /* 0x00028c0901007387 */ /* 0x000fe80000100800 */
[----:B------:R-:W-:Y:S04]  /*65e0*/  STL [R1+0x290], R8 ;  /* 0x0002900801007387 */ /* 0x000fe80000100800 */
[----:B------:R-:W-:Y:S04]  /*65f0*/  STL [R1+0x294], R7 ;  /* 0x0002940701007387 */ /* 0x000fe80000100800 */
[----:B------:R-:W-:Y:S04]  /*6600*/  STL [R1+0x298], R6 ;  /* 0x0002980601007387 */ /* 0x000fe80000100800 */
[----:B------:R2:W-:Y:S04]  /*6610*/  STL [R1+0x29c], R4 ;  /* 0x00029c0401007387 */ /* 0x0005e80000100800 */
[----:B------:R3:W-:Y:S04]  /*6620*/  STL [R1+0x2a0], R3 ;  /* 0x0002a00301007387 */ /* 0x0007e80000100800 */
[----:B------:R1:W-:Y:S01]  /*6630*/  STL [R1+0x2a4], R0 ;  /* 0x0002a40001007387 */ /* 0x0003e20000100800 */
[----:B--2---:R-:W-:-:S01]  /*6640*/  FADD R4, RZ, R26 ;  /* 0x0000001aff047221 */ /* 0x004fc20000000000 */
[----:B---3--:R-:W-:-:S04]  /*6650*/  FADD R3, RZ, R27 ;  /* 0x0000001bff037221 */ /* 0x008fc80000000000 */
[----:B------:R2:W-:Y:S01]  /*6660*/  STL [R1+0x2a8], R4 ;  /* 0x0002a80401007387 */ /* 0x0005e20000100800 */
[----:B-1----:R-:W-:-:S03]  /*6670*/  FADD R0, RZ, R28 ;  /* 0x0000001cff007221 */ /* 0x002fc60000000000 */
[----:B------:R1:W-:Y:S04]  /*6680*/  STL [R1+0x2ac], R3 ;  /* 0x0002ac0301007387 */ /* 0x0003e80000100800 */
[----:B------:R3:W-:Y:S01]  /*6690*/  STL [R1+0x2b0], R0 ;  /* 0x0002b00001007387 */ /* 0x0007e20000100800 */
[----:B--2---:R-:W-:-:S01]  /*66a0*/  FADD R4, RZ, R29 ;  /* 0x0000001dff047221 */ /* 0x004fc20000000000 */
[----:B-1----:R-:W-:-:S04]  /*66b0*/  FADD R3, RZ, R30 ;  /* 0x0000001eff037221 */ /* 0x002fc80000000000 */
[----:B------:R1:W-:Y:S01]  /*66c0*/  STL [R1+0x2b4], R4 ;  /* 0x0002b40401007387 */ /* 0x0003e20000100800 */
[----:B---3--:R-:W-:-:S03]  /*66d0*/  FADD R0, RZ, R31 ;  /* 0x0000001fff007221 */ /* 0x008fc60000000000 */
[----:B------:R2:W-:Y:S04]  /*66e0*/  STL [R1+0x2b8], R3 ;  /* 0x0002b80301007387 */ /* 0x0005e80000100800 */
[----:B------:R3:W-:Y:S01]  /*66f0*/  STL [R1+0x2bc], R0 ;  /* 0x0002bc0001007387 */ /* 0x0007e20000100800 */
[----:B-1----:R-:W-:-:S01]  /*6700*/  FADD R4, RZ, R32 ;  /* 0x00000020ff047221 */ /* 0x002fc20000000000 */
[----:B--2---:R-:W-:-:S04]  /*6710*/  FADD R3, RZ, R33 ;  /* 0x00000021ff037221 */ /* 0x004fc80000000000 */
        /* <DEDUP_REMOVED lines=199> */
[----:B----4-:R-:W-:-:S03]  /*7390*/  FADD R0, RZ, R133 ;  /* 0x00000085ff007221 */ /* 0x010fc60000000000 */
        /* <DEDUP_REMOVED lines=38> */
[----:B------:R-:W-:-:S05]  /*7600*/  UMOV UR8, URZ ;  /* 0x0000003f00087c82 */ /* 0x000fca0008000000 */
.L_x_21:
[----:B------:R-:W-:-:S04]  /*7610*/  UIADD3 UR10, UR51, 0x1, URZ ;  /* 0x00000001330a7890 */ /* 0x000fc8000fffe03f */
[----:B------:R-:W-:-:S04]  /*7620*/  UISETP.NE.AND UP0, UPT, UR10, 0x6, UPT ;  /* 0x000000060a00788c */ /* 0x000fc8000bf05270 */
[----:B------:R-:W-:Y:S02]  /*7630*/  USEL UR5, URZ, 0x1, UP0 ;  /* 0x000000013f057887 */ /* 0x000fe40008000000 */
[----:B------:R-:W-:Y:S02]  /*7640*/  USEL UR10, UR10, URZ, UP0 ;  /* 0x0000003f0a0a7287 */ /* 0x000fe40008000000 */
[----:B------:R-:W-:-:S06]  /*7650*/  ULOP3.LUT UR5, UR36, UR5, URZ, 0x3c, !UPT ;  /* 0x0000000524057292 */ /* 0x000fcc000f8e3c3f */
[----:B-1----:R-:W-:Y:S01]  /*7660*/  MOV R0, UR5 ;  /* 0x0000000500007c02 */ /* 0x002fe20008000f00 */
[----:B------:R-:W-:-:S06]  /*7670*/  UMOV UR5, 0x1 ;  /* 0x0000000100057882 */ /* 0x000fcc0000000000 */
.L_x_16:
[----:B------:R-:W-:-:S04]  /*7680*/  UISETP.LT.AND UP0, UPT, UR50, 0x1, UPT ;  /* 0x000000013200788c */ /* 0x000fc8000bf01270 */
[----:B------:R-:W-:-:S04]  /*7690*/  USEL UR6, UR50, 0x1, UP0 ;  /* 0x0000000132067887 */ /* 0x000fc80008000000 */
[----:B------:R-:W-:-:S04]  /*76a0*/  UIADD3 UR6, UR50, -UR6, URZ ;  /* 0x8000000632067290 */ /* 0x000fc8000fffe03f */
[----:B------:R-:W-:-:S06]  /*76b0*/  UISETP.GE.AND UP0, UPT, UR6, 0x1, UPT ;  /* 0x000000010600788c */ /* 0x000fcc000bf06270 */
[----:B------:R-:W-:-:S13]  /*76c0*/  PLOP3.LUT P0, PT, PT, PT, UP0, 0x80, 0x0 ;  /* 0x000000000000781c */ /* 0x000fda0003f0f008 */
[----:B------:R-:W-:Y:S05]  /*76d0*/  @!P0 BRA `(.L_x_22) ;  /* 0x0000005c00dc8947 */ /* 0x000fea0003800000 */
[----:B------:R-:W-:Y:S01]  /*76e0*/  MOV R3, UR6 ;  /* 0x0000000600037c02 */ /* 0x000fe20008000f00 */
[----:B------:R-:W-:Y:S01]  /*76f0*/  UMOV UR11, UR51 ;  /* 0x00000033000b7c82 */ /* 0x000fe20008000000 */
[----:B------:R-:W-:-:S05]  /*7700*/  ULDC UR14, c[0x0][0x50c] ;  /* 0x00014300000e7ab9 */ /* 0x000fca0000000800 */
.L_x_30:
[----:B------:R-:W-:-:S06]  /*7710*/  UISETP.NE.AND UP0, UPT, UR49, 0x3, UPT ;  /* 0x000000033100788c */ /* 0x000fcc000bf05270 */
[----:B------:R-:W-:-:S13]  /*7720*/  PLOP3.LUT P1, PT, PT, PT, UP0, 0x80, 0x0 ;  /* 0x000000000000781c */ /* 0x000fda0003f2f008 */
[----:B-1----:R-:W-:Y:S05]  /*7730*/  @!P1 BRA `(.L_x_23) ;  /* 0x0000000000049947 */ /* 0x002fea0003800000 */
[----:B------:R-:W-:Y:S01]  /*7740*/  BPT.TRAP 0x1 ;  /* 0x000000040000795c */ /* 0x000fe20000300000 */
.L_x_23:
[----:B------:R-:W-:Y:S01]  /*7750*/  ULEA UR6, UR10, UR48, 0x3 ;  /* 0x000000300a067291 */ /* 0x000fe2000f8e183f */
[----:B------:R-:W-:-:S08]  /*7760*/  SHF.L.U32 R4, R0, 0x1f, RZ ;  /* 0x0000001f00047819 */ /* 0x000fd000000006ff */
[----:B------:R1:W3:Y:S01]  /*7770*/  SYNCS.PHASECHK.TRANS64.TRYWAIT P0, [UR6], R4 ;  /* 0x00000004ff0075a7 */ /* 0x0002e20008000146 */
[----:B------:R-:W-:Y:S05]  /*7780*/  @!P1 BRA `(.L_x_24) ;  /* 0x0000000000049947 */ /* 0x000fea0003800000 */
[----:B------:R-:W-:Y:S01]  /*7790*/  BPT.TRAP 0x1 ;  /* 0x000000040000795c */ /* 0x000fe20000300000 */
.L_x_24:
[----:B---3--:R-:W-:Y:S05]  /*77a0*/  @P0 BRA `(.L_x_25) ;  /* 0x0000000000080947 */ /* 0x008fea0003800000 */
[----:B------:R-:W3:Y:S02]  /*77b0*/  SYNCS.PHASECHK.TRANS64.TRYWAIT P0, [UR6], R4 ;  /* 0x00000004ff0075a7 */ /* 0x000ee40008000146 */
[----:B---3--:R-:W-:Y:S05]  /*77c0*/  @!P0 BRA `(.L_x_26) ;  /* 0x0000030800648947 */ /* 0x008fea0003800000 */
.L_x_25:
        /* <DEDUP_REMOVED lines=129> */
[----:B------:R-:W-:Y:S02]  /*7fe0*/  UISETP.NE.AND UP0, UPT, UR4, URZ, UPT ;  /* 0x0000003f0400728c */ /* 0x000fe4000bf05270 */
[----:B------:R-:W-:Y:S02]  /*7ff0*/  USHF.R.U32.HI UR6, URZ, 0x4, UR6 ;  /* 0x000000043f067899 */ /* 0x000fe40008011606 */
[----:B------:R-:W-:Y:S02]  /*8000*/  USEL UR5, UR5, URZ, !UP0 ;  /* 0x0000003f05057287 */ /* 0x000fe4000c000000 */
[----:B------:R-:W-:Y:S02]  /*8010*/  ULOP3.LUT UR6, UR6, 0x3fff, URZ, 0xc0, !UPT ;  /* 0x00003fff06067892 */ /* 0x000fe4000f8ec03f */
[----:B------:R-:W-:Y:S02]  /*8020*/  ULOP3.LUT UR12, UR9, 0x10000, URZ, 0xfc, !UPT ;  /* 0x00010000090c7892 */ /* 0x000fe4000f8efc3f */
[----:B------:R-:W-:-:S02]  /*8030*/  ULOP3.LUT UR6, UR6, 0x10000, URZ, 0xfc, !UPT ;  /* 0x0001000006067892 */ /* 0x000fc4000f8efc3f */
[----:B------:R-:W-:Y:S02]  /*8040*/  UISETP.NE.U32.AND UP0, UPT, UR5, URZ, UPT ;  /* 0x0000003f0500728c */ /* 0x000fe4000bf05070 */
[----:B------:R-:W-:Y:S02]  /*8050*/  ULEA UR12, UR10, UR12, 0xa ;  /* 0x0000000c0a0c7291 */ /* 0x000fe4000f8e503f */
[----:B------:R-:W-:Y:S01]  /*8060*/  ULEA UR13, UR10, UR6, 0xa ;  /* 0x000000060a0d7291 */ /* 0x000fe2000f8e503f */
[----:B------:R-:W-:Y:S01]  /*8070*/  UMOV UR5, 0x80000020 ;  /* 0x8000002000057882 */ /* 0x000fe20000000000 */
[----:B------:R-:W-:-:S03]  /*8080*/  UMOV UR7, 0x80000020 ;  /* 0x8000002000077882 */ /* 0x000fc60000000000 */
[----:B------:R-:W-:Y:S02]  /*8090*/  UMOV UR4, UR12 ;  /* 0x0000000c00047c82 */ /* 0x000fe40008000000 */
[----:B------:R-:W-:Y:S01]  /*80a0*/  UMOV UR6, UR13 ;  /* 0x0000000d00067c82 */ /* 0x000fe20008000000 */
[----:B----4-:R-:W-:-:S06]  /*80b0*/  WARPGROUP.ARRIVE ;  /* 0x00000000000079c5 */ /* 0x010fcc0000000000 */
[----:B------:R-:W-:Y:S03]  /*80c0*/  QGMMA.64x256x32.F32.E4M3.E4M3 R108, gdesc[UR4], R108, UP0, gsb0 ;  /* 0x03e00000046c79f3 */ /* 0x000fe6000b80086c */
        /* <DEDUP_REMOVED lines=65> */
[----:B----4-:R-:W4:Y:S04]  /*84e0*/  LDL.LU.64 R234, [R1+0x8b0] ;  /* 0x0008b00001ea7983 */ /* 0x010f280000300a00 */
[----:B------:R-:W2:Y:S04]  /*84f0*/  LDL.LU.64 R232, [R1+0x8a8] ;  /* 0x0008a80001e87983 */ /* 0x000ea80000300a00 */
[----:B------:R-:W3:Y:S04]  /*8500*/  LDL.LU.64 R230, [R1+0x8a0] ;  /* 0x0008a00001e67983 */ /* 0x000ee80000300a00 */
        /* <DEDUP_REMOVED lines=60> */
[----:B------:R-:W3:Y:S01]  /*88d0*/  LDL.LU.64 R108, [R1+0x6b8] ;  /* 0x0006b800016c7983 */ /* 0x000ee20000300a00 */
[----:B------:R-:W-:Y:S01]  /*88e0*/  UIADD3 UR4, UR12, 0x200, URZ ;  /* 0x000002000c047890 */ /* 0x000fe2000fffe03f */
[----:B------:R-:W-:-:S02]  /*88f0*/  UMOV UR5, 0x80000020 ;  /* 0x8000002000057882 */ /* 0x000fc40000000000 */
[----:B----4-:R-:W-:Y:S04]  /*8900*/  STL.64 [R1+0x6b0], R234 ;  /* 0x0006b0ea01007387 */ /* 0x010fe80000100a00 */
[----:B--2---:R-:W-:Y:S04]  /*8910*/  STL.64 [R1+0x6a8], R232 ;  /* 0x0006a8e801007387 */ /* 0x004fe80000100a00 */
[----:B---3--:R-:W-:Y:S04]  /*8920*/  STL.64 [R1+0x6a0], R230 ;  /* 0x0006a0e601007387 */ /* 0x008fe80000100a00 */
        /* <DEDUP_REMOVED lines=38> */
[----:B------:R-:W-:Y:S01]  /*8b90*/  STL.64 [R1+0x568], R152 ;  /* 0x0005689801007387 */ /* 0x000fe20000100a00 */
[----:B------:R-:W-:-:S06]  /*8ba0*/  WARPGROUP.ARRIVE ;  /* 0x00000000000079c5 */ /* 0x000fcc0000000000 */
[----:B------:R-:W-:Y:S03]  /*8bb0*/  QGMMA.64x256x32.F32.E4M3.E4M3 R24, gdesc[UR4], R24, UP0, gsb0 ;  /* 0x03e00000041879f3 */ /* 0x000fe6000b800818 */
        /* <DEDUP_REMOVED lines=23> */
[----:B--2---:R-:W2:Y:S04]  /*8d30*/  LDL.LU.64 R108, [R1] ;  /* 0x00000000016c7983 */ /* 0x004ea80000300a00 */
[----:B------:R-:W2:Y:S04]  /*8d40*/  LDL.LU.64 R110, [R1+0x8] ;  /* 0x00000800016e7983 */ /* 0x000ea80000300a00 */
        /* <DEDUP_REMOVED lines=61> */
[----:B------:R-:W2:Y:S01]  /*9120*/  LDL.LU.64 R234, [R1+0x1f8] ;  /* 0x0001f80001ea7983 */ /* 0x000ea20000300a00 */
[----:B------:R-:W-:-:S02]  /*9130*/  UIADD3 UR4, UR12, 0x2, URZ ;  /* 0x000000020c047890 */ /* 0x000fc4000fffe03f */
[----:B------:R-:W-:Y:S01]  /*9140*/  UIADD3 UR6, UR13, 0x2, URZ ;  /* 0x000000020d067890 */ /* 0x000fe2000fffe03f */
[----:B------:R-:W-:Y:S01]  /*9150*/  UMOV UR5, 0x80000020 ;  /* 0x8000002000057882 */ /* 0x000fe20000000000 */
[----:B------:R-:W-:Y:S01]  /*9160*/  UMOV UR7, 0x80000020 ;  /* 0x8000002000077882 */ /* 0x000fe20000000000 */
[----:B--2---:R-:W-:-:S06]  /*9170*/  WARPGROUP.ARRIVE ;  /* 0x00000000000079c5 */ /* 0x004fcc0000000000 */
[----:B------:R-:W-:Y:S03]  /*9180*/  QGMMA.64x256x32.F32.E4M3.E4M3 R108, gdesc[UR4], R108, gsb0 ;  /* 0x03e00000046c79f3 */ /* 0x000fe6000800086c */
[----:B------:R-:W-:Y:S02]  /*9190*/  WARPGROUP.DEPBAR.LE gsb0, 0x0 ;  /* 0x00008000000079c5 */ /* 0x000fe40000010000 */
[----:B------:R-:W-:Y:S01]  /*91a0*/  STL.64 [R1], R108 ;  /* 0x0000006c01007387 */ /* 0x000fe20000100a00 */
[----:B------:R-:W-:Y:S02]  /*91b0*/  MOV R13, R234 ;  /* 0x000000ea000d7202 */ /* 0x000fe40000000f00 */
[----:B------:R-:W-:Y:S01]  /*91c0*/  MOV R11, R235 ;  /* 0x000000eb000b7202 */ /* 0x000fe20000000f00 */
[----:B------:R-:W-:Y:S01]  /*91d0*/  STL.64 [R1+0x8], R110 ;  /* 0x0000086e01007387 */ /* 0x000fe20000100a00 */
[----:B------:R-:W-:-:S02]  /*91e0*/  MOV R21, R232 ;  /* 0x000000e800157202 */ /* 0x000fc40000000f00 */
[----:B------:R-:W-:Y:S01]  /*91f0*/  MOV R15, R233 ;  /* 0x000000e9000f7202 */ /* 0x000fe20000000f00 */
[----:B------:R-:W-:Y:S01]  /*9200*/  STL.64 [R1+0x10], R112 ;  /* 0x0000107001007387 */ /* 0x000fe20000100a00 */
[----:B------:R-:W-:Y:S02]  /*9210*/  MOV R6, R226 ;  /* 0x000000e200067202 */ /* 0x000fe40000000f00 */
[----:B-1----:R-:W-:Y:S01]  /*9220*/  MOV R4, R227 ;  /* 0x000000e300047202 */ /* 0x002fe20000000f00 */
[----:B------:R-:W-:Y:S01]  /*9230*/  STL.64 [R1+0x18], R114 ;  /* 0x0000187201007387 */ /* 0x000fe20000100a00 */
[----:B------:R-:W-:Y:S02]  /*9240*/  MOV R8, R224 ;  /* 0x000000e000087202 */ /* 0x000fe40000000f00 */
        /* <DEDUP_REMOVED lines=8> */
[----:B------:R-:W-:-:S03]  /*92d0*/  MOV R12, R211 ;  /* 0x000000d3000c7202 */ /* 0x000fc60000000f00 */
        /* <DEDUP_REMOVED lines=57> */
[----:B-1----:R1:W5:Y:S04]  /*9670*/  LDL.LU.64 R234, [R1+0x6b0] ;  /* 0x0006b00001ea7983 */ /* 0x0023680000300a00 */
[----:B------:R1:W5:Y:S04]  /*9680*/  LDL.LU.64 R232, [R1+0x6a8] ;  /* 0x0006a80001e87983 */ /* 0x0003680000300a00 */
        /* <DEDUP_REMOVED lines=62> */
[----:B------:R-:W-:Y:S01]  /*9a70*/  UIADD3 UR4, UR12, 0x202, URZ ;  /* 0x000002020c047890 */ /* 0x000fe2000fffe03f */
[----:B------:R-:W-:Y:S01]  /*9a80*/  UMOV UR5, 0x80000020 ;  /* 0x8000002000057882 */ /* 0x000fe20000000000 */
[----:B------:R-:W-:-:S04]  /*9a90*/  UIADD3 UR8, UR8, 0x2, URZ ;  /* 0x0000000208087890 */ /* 0x000fc8000fffe03f */
[----:B------:R-:W-:Y:S01]  /*9aa0*/  UISETP.NE.AND UP0, UPT, UR8, UR14, UPT ;  /* 0x0000000e0800728c */ /* 0x000fe2000bf05270 */
[----:B--2---:R-:W-:-:S06]  /*9ab0*/  WARPGROUP.ARRIVE ;  /* 0x00000000000079c5 */ /* 0x004fcc0000000000 */
[----:B------:R-:W-:Y:S01]  /*9ac0*/  QGMMA.64x256x32.F32.E4M3.E4M3 R24, gdesc[UR4], R24, gsb0 ;  /* 0x03e00000041879f3 */ /* 0x000fe20008000818 */
[----:B------:R-:W-:-:S06]  /*9ad0*/  USEL UR4, URZ, 0x1, UP0 ;  /* 0x000000013f047887 */ /* 0x000fcc0008000000 */
[----:B------:R-:W-:Y:S01]  /*9ae0*/  ISETP.NE.AND P0, PT, RZ, UR4, PT ;  /* 0x00000004ff007c0c */ /* 0x000fe2000bf05270 */
[----:B------:R-:W-:-:S12]  /*9af0*/  WARPGROUP.DEPBAR.LE gsb0, 0x0 ;  /* 0x00008000000079c5 */ /* 0x000fd80000010000 */
[----:B-1----:R-:W-:Y:S05]  /*9b00*/  @!P0 BRA `(.L_x_27) ;  /* 0x0000003800788947 */ /* 0x002fea0003800000 */
[----:B------:R1:W-:Y:S04]  /*9b10*/  STL [R1+0x664], R51 ;  /* 0x0006643301007387 */ /* 0x0003e80000100800 */
[----:B-1----:R-:W2:Y:S04]  /*9b20*/  LDL R51, [R1] ;  /* 0x0000000001337983 */ /* 0x002ea80000100800 */
[----:B------:R1:W-:Y:S04]  /*9b30*/  STL [R1+0x660], R52 ;  /* 0x0006603401007387 */ /* 0x0003e80000100800 */
[----:B-1----:R-:W3:Y:S04]  /*9b40*/  LDL R52, [R1+0x4] ;  /* 0x0000040001347983 */ /* 0x002ee80000100800 */
        /* <DEDUP_REMOVED lines=161> */
[----:B-1----:R-:W4:Y:S04]  /*a560*/  LDL.LU R133, [R1+0x214] ;  /* 0x0002140001857983 */ /* 0x002f280000300800 */
        /* <DEDUP_REMOVED lines=33> */
[----:B-1----:R-:W4:Y:S04]  /*a780*/  LDL.LU R150, [R1+0x200] ;  /* 0x0002000001967983 */ /* 0x002f280000300800 */
[----:B------:R1:W-:Y:S04]  /*a790*/  STL [R1+0x4d4], R151 ;  /* 0x0004d49701007387 */ /* 0x0003e80000100800 */
[----:B-1----:R-:W4:Y:S04]  /*a7a0*/  LDL R151, [R1+0x188] ;  /* 0x0001880001977983 */ /* 0x002f280000100800 */
[----:B-----5:R1:W-:Y:S04]  /*a7b0*/  STL [R1+0x4d0], R19 ;  /* 0x0004d01301007387 */ /* 0x0203e80000100800 */
        /* <DEDUP_REMOVED lines=14> */
[----:B-1----:R-:W4:Y:S01]  /*a8a0*/  LDL R0, [R1+0x144] ;  /* 0x0001440001007983 */ /* 0x002f220000100800 */
[----:B--2---:R-:W-:-:S01]  /*a8b0*/  FADD R22, R51, R22 ;  /* 0x0000001633167221 */ /* 0x004fc20000000000 */
[----:B---3--:R-:W-:Y:S01]  /*a8c0*/  FADD R23, R52, R23 ;  /* 0x0000001734177221 */ /* 0x008fe20000000000 */
[----:B----4-:R-:W-:-:S01]  /*a8d0*/  FADD R152, R53, R152 ;  /* 0x0000009835987221 */ /* 0x010fc20000000000 */
[----:B------:R-:W2:Y:S01]  /*a8e0*/  LDL.LU R51, [R1+0x664] ;  /* 0x0006640001337983 */ /* 0x000ea20000300800 */
[----:B------:R-:W-:-:S01]  /*a8f0*/  FADD R153, R54, R153 ;  /* 0x0000009936997221 */ /* 0x000fc20000000000 */
[----:B------:R-:W-:-:S02]  /*a900*/  FADD R154, R55, R154 ;  /* 0x0000009a379a7221 */ /* 0x000fc40000000000 */
[----:B------:R-:W3:Y:S01]  /*a910*/  LDL.LU R52, [R1+0x660] ;  /* 0x0006600001347983 */ /* 0x000ee20000300800 */
[----:B------:R-:W-:-:S03]  /*a920*/  FADD R155, R56, R155 ;  /* 0x0000009b389b7221 */ /* 0x000fc60000000000 */
[----:B------:R-:W4:Y:S01]  /*a930*/  LDL.LU R53, [R1+0x65c] ;  /* 0x00065c0001357983 */ /* 0x000f220000300800 */
        /* <DEDUP_REMOVED lines=142> */
[----:B------:R-:W-:-:S01]  /*b220*/  FADD R227, R128, R227 ;  /* 0x000000e380e37221 */ /* 0x000fc20000000000 */
[----:B------:R-:W-:Y:S02]  /*b230*/  FADD R150, R19, R150 ;  /* 0x0000009613967221 */ /* 0x000fe40000000000 */
[----:B------:R-:W4:Y:S01]  /*b240*/  LDL.LU R125, [R1+0x53c] ;  /* 0x00053c00017d7983 */ /* 0x000f220000300800 */
[----:B------:R-:W-:-:S01]  /*b250*/  FADD R228, R129, R228 ;  /* 0x000000e481e47221 */ /* 0x000fc20000000000 */
[----:B------:R-:W-:Y:S02]  /*b260*/  FADD R148, R149, R148 ;  /* 0x0000009495947221 */ /* 0x000fe40000000000 */
[----:B------:R-:W4:Y:S01]  /*b270*/  LDL.LU R126, [R1+0x538] ;  /* 0x00053800017e7983 */ /* 0x000f220000300800 */
[----:B------:R-:W-:-:S03]  /*b280*/  FADD R229, R130, R229 ;  /* 0x000000e582e57221 */ /* 0x000fc60000000000 */
[----:B------:R-:W4:Y:S01]  /*b290*/  LDL.LU R127, [R1+0x534] ;  /* 0x00053400017f7983 */ /* 0x000f220000300800 */
[----:B------:R-:W-:-:S01]  /*b2a0*/  FADD R230, R131, R230 ;  /* 0x000000e683e67221 */ /* 0x000fc20000000000 */
[----:B------:R-:W-:Y:S02]  /*b2b0*/  FADD R145, R147, R145 ;  /* 0x0000009193917221 */ /* 0x000fe40000000000 */
        /* <DEDUP_REMOVED lines=9> */
[----:B------:R-:W-:Y:S01]  /*b350*/  FADD R236, R17, R236 ;  /* 0x000000ec11ec7221 */ /* 0x000fe20000000000 */
[----:B------:R-:W-:-:S01]  /*b360*/  FADD R235, R16, R235 ;  /* 0x000000eb10eb7221 */ /* 0x000fc20000000000 */
[----:B------:R-:W-:Y:S01]  /*b370*/  STL [R1+0x200], R150 ;  /* 0x0002009601007387 */ /* 0x000fe20000100800 */
[----:B------:R-:W-:-:S01]  /*b380*/  FADD R234, R5, R234 ;  /* 0x000000ea05ea7221 */ /* 0x000fc20000000000 */
[----:B------:R-:W-:Y:S01]  /*b390*/  FADD R231, R0, R231 ;  /* 0x000000e700e77221 */ /* 0x000fe20000000000 */
[----:B------:R-:W-:-:S01]  /*b3a0*/  FADD R232, R2, R232 ;  /* 0x000000e802e87221 */ /* 0x000fc20000000000 */
[----:B------:R-:W-:Y:S04]  /*b3b0*/  STL [R1+0x204], R148 ;  /* 0x0002049401007387 */ /* 0x000fe80000100800 */
[----:B------:R-:W2:Y:S04]  /*b3c0*/  LDL.LU R3, [R1+0x238] ;  /* 0x0002380001037983 */ /* 0x000ea80000300800 */
[----:B------:R-:W-:Y:S04]  /*b3d0*/  STL [R1+0x208], R145 ;  /* 0x0002089101007387 */ /* 0x000fe80000100800 */
[----:B------:R-:W-:Y:S04]  /*b3e0*/  STL [R1+0x20c], R141 ;  /* 0x00020c8d01007387 */ /* 0x000fe80000100800 */
[----:B------:R1:W-:Y:S04]  /*b3f0*/  STL [R1+0x214], R133 ;  /* 0x0002148501007387 */ /* 0x0003e80000100800 */
[----:B------:R3:W-:Y:S04]  /*b400*/  STL [R1+0x210], R137 ;  /* 0x0002108901007387 */ /* 0x0007e80000100800 */
[----:B-1----:R-:W4:Y:S04]  /*b410*/  LDL.LU R133, [R1+0x218] ;  /* 0x0002180001857983 */ /* 0x002f280000300800 */
[----:B------:R-:W4:Y:S04]  /*b420*/  LDL.LU R135, [R1+0x21c] ;  /* 0x00021c0001877983 */ /* 0x000f280000300800 */
[----:B---3--:R-:W3:Y:S04]  /*b430*/  LDL.LU R137, [R1+0x220] ;  /* 0x0002200001897983 */ /* 0x008ee80000300800 */
[----:B------:R-:W3:Y:S04]  /*b440*/  LDL.LU R19, [R1+0x224] ;  /* 0x0002240001137983 */ /* 0x000ee80000300800 */
[----:B------:R-:W3:Y:S04]  /*b450*/  LDL.LU R18, [R1+0x228] ;  /* 0x0002280001127983 */ /* 0x000ee80000300800 */
[----:B------:R-:W3:Y:S04]  /*b460*/  LDL.LU R17, [R1+0x22c] ;  /* 0x00022c0001117983 */ /* 0x000ee80000300800 */
[----:B------:R-:W3:Y:S04]  /*b470*/  LDL.LU R16, [R1+0x230] ;  /* 0x0002300001107983 */ /* 0x000ee80000300800 */
[----:B------:R-:W3:Y:S04]  /*b480*/  LDL.LU R5, [R1+0x234] ;  /* 0x0002340001057983 */ /* 0x000ee80000300800 */
[----:B------:R-:W3:Y:S04]  /*b490*/  LDL.LU R0, [R1+0x23c] ;  /* 0x00023c0001007983 */ /* 0x000ee80000300800 */
[----:B------:R-:W3:Y:S04]  /*b4a0*/  LDL.LU R2, [R1+0x240] ;  /* 0x0002400001027983 */ /* 0x000ee80000300800 */
[----:B------:R-:W3:Y:S04]  /*b4b0*/  LDL R150, [R1+0x1a4] ;  /* 0x0001a40001967983 */ /* 0x000ee80000100800 */
[----:B------:R-:W3:Y:S04]  /*b4c0*/  LDL R148, [R1+0x1a8] ;  /* 0x0001a80001947983 */ /* 0x000ee80000100800 */
[----:B------:R-:W3:Y:S04]  /*b4d0*/  LDL R139, [R1+0x1ac] ;  /* 0x0001ac00018b7983 */ /* 0x000ee80000100800 */
[----:B------:R-:W3:Y:S04]  /*b4e0*/  LDL R141, [R1+0x1b0] ;  /* 0x0001b000018d7983 */ /* 0x000ee80000100800 */
[----:B------:R-:W3:Y:S04]  /*b4f0*/  LDL R143, [R1+0x1b4] ;  /* 0x0001b400018f7983 */ /* 0x000ee80000100800 */
[----:B------:R-:W3:Y:S04]  /*b500*/  LDL R145, [R1+0x1b8] ;  /* 0x0001b80001917983 */ /* 0x000ee80000100800 */
[----:B------:R-:W3:Y:S04]  /*b510*/  LDL R147, [R1+0x1bc] ;  /* 0x0001bc0001937983 */ /* 0x000ee80000100800 */
[----:B------:R-:W3:Y:S01]  /*b520*/  LDL R149, [R1+0x1c0] ;  /* 0x0001c00001957983 */ /* 0x000ee20000100800 */
[----:B--2---:R-:W-:-:S01]  /*b530*/  FADD R3, R140, R3 ;  /* 0x000000038c037221 */ /* 0x004fc20000000000 */
[----:B----4-:R-:W-:-:S02]  /*b540*/  FADD R133, R132, R133 ;  /* 0x0000008584857221 */ /* 0x010fc40000000000 */
[----:B------:R-:W2:Y:S01]  /*b550*/  LDL.LU R132, [R1+0x520] ;  /* 0x0005200001847983 */ /* 0x000ea20000300800 */
[----:B------:R-:W-:-:S03]  /*b560*/  FADD R135, R134, R135 ;  /* 0x0000008786877221 */ /* 0x000fc60000000000 */
[----:B------:R1:W-:Y:S01]  /*b570*/  STL [R1+0x218], R133 ;  /* 0x0002188501007387 */ /* 0x0003e20000100800 */
[----:B---3--:R-:W-:-:S01]  /*b580*/  FADD R137, R136, R137 ;  /* 0x0000008988897221 */ /* 0x008fc20000000000 */
[----:B------:R-:W-:Y:S02]  /*b590*/  FADD R19, R138, R19 ;  /* 0x000000138a137221 */ /* 0x000fe40000000000 */
[----:B-1----:R-:W3:Y:S01]  /*b5a0*/  LDL.LU R133, [R1+0x51c] ;  /* 0x00051c0001857983 */ /* 0x002ee20000300800 */
[----:B------:R-:W-:-:S03]  /*b5b0*/  FADD R18, R151, R18 ;  /* 0x0000001297127221 */ /* 0x000fc60000000000 */
[----:B------:R-:W4:Y:S01]  /*b5c0*/  LDL.LU R134, [R1+0x518] ;  /* 0x0005180001867983 */ /* 0x000f220000300800 */
[----:B------:R-:W-:-:S03]  /*b5d0*/  FADD R17, R146, R17 ;  /* 0x0000001192117221 */ /* 0x000fc60000000000 */
[----:B------:R1:W-:Y:S01]  /*b5e0*/  STL [R1+0x21c], R135 ;  /* 0x00021c8701007387 */ /* 0x0003e20000100800 */
[----:B------:R-:W-:-:S01]  /*b5f0*/  FADD R16, R144, R16 ;  /* 0x0000001090107221 */ /* 0x000fc20000000000 */
[----:B------:R-:W-:Y:S02]  /*b600*/  FADD R5, R142, R5 ;  /* 0x000000058e057221 */ /* 0x000fe40000000000 */
[----:B-1----:R-:W4:Y:S04]  /*b610*/  LDL.LU R135, [R1+0x514] ;  /* 0x0005140001877983 */ /* 0x002f280000300800 */
[----:B------:R-:W4:Y:S04]  /*b620*/  LDL.LU R136, [R1+0x510] ;  /* 0x0005100001887983 */ /* 0x000f280000300800 */
[----:B------:R1:W-:Y:S01]  /*b630*/  STL [R1+0x220], R137 ;  /* 0x0002208901007387 */ /* 0x0003e20000100800 */
[----:B------:R-:W-:-:S03]  /*b640*/  FADD R0, R12, R0 ;  /* 0x000000000c007221 */ /* 0x000fc60000000000 */
[----:B-1----:R-:W4:Y:S04]  /*b650*/  LDL.LU R137, [R1+0x50c] ;  /* 0x00050c0001897983 */ /* 0x002f280000300800 */
[----:B------:R-:W4:Y:S04]  /*b660*/  LDL.LU R138, [R1+0x508] ;  /* 0x00050800018a7983 */ /* 0x000f280000300800 */
[----:B------:R1:W-:Y:S04]  /*b670*/  STL [R1+0x224], R19 ;  /* 0x0002241301007387 */ /* 0x0003e80000100800 */
[----:B------:R-:W-:Y:S04]  /*b680*/  STL [R1+0x228], R18 ;  /* 0x0002281201007387 */ /* 0x000fe80000100800 */
[----:B------:R1:W-:Y:S04]  /*b690*/  STL [R1+0x22c], R17 ;  /* 0x00022c1101007387 */ /* 0x0003e80000100800 */
[----:B-1----:R-:W2:Y:S04]  /*b6a0*/  LDL.LU R19, [R1+0x244] ;  /* 0x0002440001137983 */ /* 0x002ea80000300800 */
[----:B------:R-:W-:Y:S04]  /*b6b0*/  STL [R1+0x230], R16 ;  /* 0x0002301001007387 */ /* 0x000fe80000100800 */
[----:B------:R-:W3:Y:S04]  /*b6c0*/  LDL.LU R17, [R1+0x248] ;  /* 0x0002480001117983 */ /* 0x000ee80000300800 */
[----:B------:R-:W-:Y:S04]  /*b6d0*/  STL [R1+0x234], R5 ;  /* 0x0002340501007387 */ /* 0x000fe80000100800 */
[----:B------:R-:W-:Y:S04]  /*b6e0*/  STL [R1+0x238], R3 ;  /* 0x0002380301007387 */ /* 0x000fe80000100800 */
[----:B------:R1:W-:Y:S01]  /*b6f0*/  STL [R1+0x23c], R0 ;  /* 0x00023c0001007387 */ /* 0x0003e20000100800 */
[----:B------:R-:W-:-:S03]  /*b700*/  FADD R2, R9, R2 ;  /* 0x0000000209027221 */ /* 0x000fc60000000000 */
[----:B-1----:R-:W4:Y:S04]  /*b710*/  LDL.LU R0, [R1+0x27c] ;  /* 0x00027c0001007983 */ /* 0x002f280000300800 */
[----:B------:R-:W4:Y:S04]  /*b720*/  LDL.LU R140, [R1+0x24c] ;  /* 0x00024c00018c7983 */ /* 0x000f280000300800 */
[----:B------:R-:W4:Y:S04]  /*b730*/  LDL.LU R142, [R1+0x250] ;  /* 0x00025000018e7983 */ /* 0x000f280000300800 */
[----:B------:R-:W4:Y:S04]  /*b740*/  LDL.LU R144, [R1+0x254] ;  /* 0x0002540001907983 */ /* 0x000f280000300800 */
[----:B------:R1:W-:Y:S04]  /*b750*/  STL [R1+0x240], R2 ;  /* 0x0002400201007387 */ /* 0x0003e80000100800 */
[----:B------:R-:W4:Y:S04]  /*b760*/  LDL.LU R146, [R1+0x258] ;  /* 0x0002580001927983 */ /* 0x000f280000300800 */
[----:B------:R-:W4:Y:S04]  /*b770*/  LDL.LU R151, [R1+0x25c] ;  /* 0x00025c0001977983 */ /* 0x000f280000300800 */
[----:B------:R-:W4:Y:S04]  /*b780*/  LDL.LU R18, [R1+0x260] ;  /* 0x0002600001127983 */ /* 0x000f280000300800 */
[----:B------:R-:W4:Y:S04]  /*b790*/  LDL.LU R16, [R1+0x264] ;  /* 0x0002640001107983 */ /* 0x000f280000300800 */
[----:B------:R-:W4:Y:S04]  /*b7a0*/  LDL.LU R12, [R1+0x268] ;  /* 0x00026800010c7983 */ /* 0x000f280000300800 */
[----:B------:R-:W4:Y:S04]  /*b7b0*/  LDL.LU R9, [R1+0x26c] ;  /* 0x00026c0001097983 */ /* 0x000f280000300800 */
[----:B------:R-:W4:Y:S04]  /*b7c0*/  LDL.LU R5, [R1+0x270] ;  /* 0x0002700001057983 */ /* 0x000f280000300800 */
[----:B------:R-:W4:Y:S04]  /*b7d0*/  LDL.LU R3, [R1+0x274] ;  /* 0x0002740001037983 */ /* 0x000f280000300800 */
[----:B-1----:R-:W4:Y:S01]  /*b7e0*/  LDL.LU R2, [R1+0x278] ;  /* 0x0002780001027983 */ /* 0x002f220000300800 */
[----:B--2---:R-:W-:-:S03]  /*b7f0*/  FADD R19, R150, R19 ;  /* 0x0000001396137221 */ /* 0x004fc60000000000 */
[----:B------:R-:W2:Y:S01]  /*b800*/  LDL R150, [R1+0x1e4] ;  /* 0x0001e40001967983 */ /* 0x000ea20000100800 */
[----:B---3--:R-:W-:-:S03]  /*b810*/  FADD R17, R148, R17 ;  /* 0x0000001194117221 */ /* 0x008fc60000000000 */
[----:B------:R-:W3:Y:S04]  /*b820*/  LDL R148, [R1+0x1e0] ;  /* 0x0001e00001947983 */ /* 0x000ee80000100800 */
[----:B------:R1:W-:Y:S04]  /*b830*/  STL [R1+0x244], R19 ;  /* 0x0002441301007387 */ /* 0x0003e80000100800 */
[----:B-1----:R-:W2:Y:S04]  /*b840*/  LDL R19, [R1+0x1e8] ;  /* 0x0001e80001137983 */ /* 0x002ea80000100800 */
[----:B------:R1:W-:Y:S01]  /*b850*/  STL [R1+0x248], R17 ;  /* 0x0002481101007387 */ /* 0x0003e20000100800 */
[----:B----4-:R-:W-:-:S03]  /*b860*/  FADD R140, R139, R140 ;  /* 0x0000008c8b8c7221 */ /* 0x010fc60000000000 */
[----:B-1----:R-:W4:Y:S01]  /*b870*/  LDL R17, [R1+0x1ec] ;  /* 0x0001ec0001117983 */ /* 0x002f220000100800 */
[----:B------:R-:W-:-:S03]  /*b880*/  FADD R142, R141, R142 ;  /* 0x0000008e8d8e7221 */ /* 0x000fc60000000000 */
[----:B------:R-:W4:Y:S01]  /*b890*/  LDL.LU R139, [R1+0x504] ;  /* 0x00050400018b7983 */ /* 0x000f220000300800 */
[----:B------:R-:W-:-:S03]  /*b8a0*/  FADD R144, R143, R144 ;  /* 0x000000908f907221 */ /* 0x000fc60000000000 */
[----:B------:R1:W-:Y:S01]  /*b8b0*/  STL [R1+0x24c], R140 ;  /* 0x00024c8c01007387 */ /* 0x0003e20000100800 */
[----:B------:R-:W-:-:S03]  /*b8c0*/  FADD R146, R145, R146 ;  /* 0x0000009291927221 */ /* 0x000fc60000000000 */
[----:B-1----:R-:W4:Y:S04]  /*b8d0*/  LDL.LU R140, [R1+0x500] ;  /* 0x00050000018c7983 */ /* 0x002f280000300800 */
[----:B------:R-:W4:Y:S04]  /*b8e0*/  LDL.LU R141, [R1+0x4fc] ;  /* 0x0004fc00018d7983 */ /* 0x000f280000300800 */
[----:B------:R1:W-:Y:S01]  /*b8f0*/  STL [R1+0x250], R142 ;  /* 0x0002508e01007387 */ /* 0x0003e20000100800 */
[----:B------:R-:W-:-:S01]  /*b900*/  FADD R151, R147, R151 ;  /* 0x0000009793977221 */ /* 0x000fc20000000000 */
[----:B------:R-:W-:Y:S01]  /*b910*/  FADD R18, R149, R18 ;  /* 0x0000001295127221 */ /* 0x000fe20000000000 */
[----:B------:R-:W-:-:S01]  /*b920*/  FADD R16, R20, R16 ;  /* 0x0000001014107221 */ /* 0x000fc20000000000 */
[----:B------:R-:W-:Y:S01]  /*b930*/  FADD R12, R14, R12 ;  /* 0x0000000c0e0c7221 */ /* 0x000fe20000000000 */
[----:B-1----:R-:W4:Y:S04]  /*b940*/  LDL.LU R142, [R1+0x4f8] ;  /* 0x0004f800018e7983 */ /* 0x002f280000300800 */
[----:B------:R-:W4:Y:S04]  /*b950*/  LDL.LU R143, [R1+0x4f4] ;  /* 0x0004f400018f7983 */ /* 0x000f280000300800 */
[----:B------:R1:W-:Y:S01]  /*b960*/  STL [R1+0x254], R144 ;  /* 0x0002549001007387 */ /* 0x0003e20000100800 */
[----:B------:R-:W-:-:S01]  /*b970*/  FADD R9, R10, R9 ;  /* 0x000000090a097221 */ /* 0x000fc20000000000 */
[----:B------:R-:W-:-:S02]  /*b980*/  FADD R5, R8, R5 ;  /* 0x0000000508057221 */ /* 0x000fc40000000000 */
[----:B-1----:R-:W4:Y:S04]  /*b990*/  LDL.LU R144, [R1+0x4f0] ;  /* 0x0004f00001907983 */ /* 0x002f280000300800 */
[----:B------:R-:W4:Y:S04]  /*b9a0*/  LDL.LU R145, [R1+0x4ec] ;  /* 0x0004ec0001917983 */ /* 0x000f280000300800 */
[----:B------:R1:W-:Y:S01]  /*b9b0*/  STL [R1+0x258], R146 ;  /* 0x0002589201007387 */ /* 0x0003e20000100800 */
[----:B------:R-:W-:-:S01]  /*b9c0*/  FADD R3, R7, R3 ;  /* 0x0000000307037221 */ /* 0x000fc20000000000 */
[----:B------:R-:W-:-:S02]  /*b9d0*/  FADD R2, R6, R2 ;  /* 0x0000000206027221 */ /* 0x000fc40000000000 */
[----:B-1----:R-:W4:Y:S04]  /*b9e0*/  LDL.LU R146, [R1+0x4e8] ;  /* 0x0004e80001927983 */ /* 0x002f280000300800 */
[----:B------:R-:W4:Y:S04]  /*b9f0*/  LDL.LU R147, [R1+0x4e4] ;  /* 0x0004e40001937983 */ /* 0x000f280000300800 */
[----:B------:R1:W-:Y:S04]  /*ba00*/  STL [R1+0x25c], R151 ;  /* 0x00025c9701007387 */ /* 0x0003e80000100800 */
[----:B------:R1:W-:Y:S04]  /*ba10*/  STL [R1+0x260], R18 ;  /* 0x0002601201007387 */ /* 0x0003e80000100800 */
[----:B------:R1:W-:Y:S04]  /*ba20*/  STL [R1+0x264], R16 ;  /* 0x0002641001007387 */ /* 0x0003e80000100800 */
[----:B------:R1:W-:Y:S04]  /*ba30*/  STL [R1+0x268], R12 ;  /* 0x0002680c01007387 */ /* 0x0003e80000100800 */
[----:B------:R1:W-:Y:S04]  /*ba40*/  STL [R1+0x26c], R9 ;  /* 0x00026c0901007387 */ /* 0x0003e80000100800 */
[----:B------:R1:W-:Y:S01]  /*ba50*/  STL [R1+0x270], R5 ;  /* 0x0002700501007387 */ /* 0x0003e20000100800 */
[----:B------:R-:W-:-:S03]  /*ba60*/  FADD R0, R4, R0 ;  /* 0x0000000004007221 */ /* 0x000fc60000000000 */
[----:B------:R-:W3:Y:S04]  /*ba70*/  LDL.LU R149, [R1+0x280] ;  /* 0x0002800001957983 */ /* 0x000ee80000300800 */
[----:B------:R1:W-:Y:S04]  /*ba80*/  STL [R1+0x274], R3 ;  /* 0x0002740301007387 */ /* 0x0003e80000100800 */
[----:B-1----:R-:W2:Y:S04]  /*ba90*/  LDL.LU R151, [R1+0x284] ;  /* 0x0002840001977983 */ /* 0x002ea80000300800 */
[----:B------:R1:W-:Y:S04]  /*baa0*/  STL [R1+0x278], R2 ;  /* 0x0002780201007387 */ /* 0x0003e80000100800 */
        /* <DEDUP_REMOVED lines=14> */
[----:B-1----:R-:W4:Y:S04]  /*bb90*/  LDL.LU R2, [R1+0x2bc] ;  /* 0x0002bc0001027983 */ /* 0x002f280000300800 */
[----:B------:R-:W4:Y:S01]  /*bba0*/  LDL.LU R0, [R1+0x2c0] ;  /* 0x0002c00001007983 */ /* 0x000f220000300800 */
[----:B---3--:R-:W-:-:S03]  /*bbb0*/  FADD R149, R148, R149 ;  /* 0x0000009594957221 */ /* 0x008fc60000000000 */
[----:B------:R-:W3:Y:S04]  /*bbc0*/  LDL.LU R148, [R1+0x4e0] ;  /* 0x0004e00001947983 */ /* 0x000ee80000300800 */
[----:B------:R1:W-:Y:S01]  /*bbd0*/  STL [R1+0x280], R149 ;  /* 0x0002809501007387 */ /* 0x0003e20000100800 */
[----:B--2---:R-:W-:-:S03]  /*bbe0*/  FADD R151, R150, R151 ;  /* 0x0000009796977221 */ /* 0x004fc60000000000 */
[----:B-1----:R-:W2:Y:S01]  /*bbf0*/  LDL.LU R149, [R1+0x4dc] ;  /* 0x0004dc0001957983 */ /* 0x002ea20000300800 */
[----:B----4-:R-:W-:-:S03]  /*bc00*/  FADD R18, R19, R18 ;  /* 0x0000001213127221 */ /* 0x010fc60000000000 */
[----:B------:R-:W4:Y:S04]  /*bc10*/  LDL.LU R150, [R1+0x4d8] ;  /* 0x0004d80001967983 */ /* 0x000f280000300800 */
[----:B------:R1:W-:Y:S01]  /*bc20*/  STL [R1+0x284], R151 ;  /* 0x0002849701007387 */ /* 0x0003e20000100800 */
[----:B------:R-:W-:-:S01]  /*bc30*/  FADD R16, R17, R16 ;  /* 0x0000001011107221 */ /* 0x000fc20000000000 */
[----:B------:R-:W-:Y:S02]  /*bc40*/  FADD R20, R21, R20 ;  /* 0x0000001415147221 */ /* 0x000fe40000000000 */
[----:B-1----:R-:W4:Y:S01]  /*bc50*/  LDL.LU R151, [R1+0x4d4] ;  /* 0x0004d40001977983 */ /* 0x002f220000300800 */
[----:B------:R-:W-:-:S03]  /*bc60*/  FADD R14, R15, R14 ;  /* 0x0000000e0f0e7221 */ /* 0x000fc60000000000 */
[----:B------:R1:W5:Y:S01]  /*bc70*/  LDL.LU R19, [R1+0x4d0] ;  /* 0x0004d00001137983 */ /* 0x0003620000300800 */
[----:B------:R-:W-:-:S03]  /*bc80*/  FADD R12, R13, R12 ;  /* 0x0000000c0d0c7221 */ /* 0x000fc60000000000 */
[----:B------:R1:W-:Y:S01]  /*bc90*/  STL [R1+0x288], R18 ;  /* 0x0002881201007387 */ /* 0x0003e20000100800 */
[----:B------:R-:W-:-:S01]  /*bca0*/  FADD R10, R11, R10 ;  /* 0x0000000a0b0a7221 */ /* 0x000fc20000000000 */
[----:B------:R-:W-:Y:S01]  /*bcb0*/  FADD R9, R24, R9 ;  /* 0x0000000918097221 */ /* 0x000fe20000000000 */
[----:B------:R-:W-:-:S01]  /*bcc0*/  FADD R8, R25, R8 ;  /* 0x0000000819087221 */ /* 0x000fc20000000000 */
[----:B-1----:R1:W5:Y:S04]  /*bcd0*/  LDL.LU R18, [R1+0x4cc] ;  /* 0x0004cc0001127983 */ /* 0x0023680000300800 */
[----:B------:R1:W5:Y:S01]  /*bce0*/  LDL.LU R17, [R1+0x4c8] ;  /* 0x0004c80001117983 */ /* 0x0003620000300800 */
[----:B------:R-:W-:-:S03]  /*bcf0*/  FADD R7, R26, R7 ;  /* 0x000000071a077221 */ /* 0x000fc60000000000 */
[----:B------:R1:W-:Y:S01]  /*bd00*/  STL [R1+0x28c], R16 ;  /* 0x00028c1001007387 */ /* 0x0003e20000100800 */
[----:B------:R-:W-:-:S01]  /*bd10*/  FADD R6, R27, R6 ;  /* 0x000000061b067221 */ /* 0x000fc20000000000 */
[----:B------:R-:W-:Y:S01]  /*bd20*/  FADD R5, R28, R5 ;  /* 0x000000051c057221 */ /* 0x000fe20000000000 */
[----:B------:R-:W-:-:S01]  /*bd30*/  FADD R4, R29, R4 ;  /* 0x000000041d047221 */ /* 0x000fc20000000000 */
[----:B-1----:R1:W5:Y:S04]  /*bd40*/  LDL.LU R16, [R1+0x4c4] ;  /* 0x0004c40001107983 */ /* 0x0023680000300800 */
[----:B------:R1:W-:Y:S04]  /*bd50*/  STL [R1+0x290], R20 ;  /* 0x0002901401007387 */ /* 0x0003e80000100800 */
[----:B------:R1:W-:Y:S04]  /*bd60*/  STL [R1+0x294], R14 ;  /* 0x0002940e01007387 */ /* 0x0003e80000100800 */
[----:B------:R1:W-:Y:S01]  /*bd70*/  STL [R1+0x298], R12 ;  /* 0x0002980c01007387 */ /* 0x0003e20000100800 */
[----:B------:R-:W-:-:S03]  /*bd80*/  FADD R3, R30, R3 ;  /* 0x000000031e037221 */ /* 0x000fc60000000000 */
[----:B------:R1:W-:Y:S04]  /*bd90*/  STL [R1+0x29c], R10 ;  /* 0x00029c0a01007387 */ /* 0x0003e80000100800 */
[----:B------:R1:W-:Y:S01]  /*bda0*/  STL [R1+0x2a0], R9 ;  /* 0x0002a00901007387 */ /* 0x0003e20000100800 */
[----:B------:R-:W-:-:S03]  /*bdb0*/  FADD R2, R31, R2 ;  /* 0x000000021f027221 */ /* 0x000fc60000000000 */
[----:B------:R1:W-:Y:S04]  /*bdc0*/  STL [R1+0x2a4], R8 ;  /* 0x0002a40801007387 */ /* 0x0003e80000100800 */
[----:B------:R1:W-:Y:S01]  /*bdd0*/  STL [R1+0x2a8], R7 ;  /* 0x0002a80701007387 */ /* 0x0003e20000100800 */
[----:B------:R-:W-:-:S03]  /*bde0*/  FADD R0, R32, R0 ;  /* 0x0000000020007221 */ /* 0x000fc60000000000 */
[----:B------:R1:W-:Y:S04]  /*bdf0*/  STL [R1+0x2ac], R6 ;  /* 0x0002ac0601007387 */ /* 0x0003e80000100800 */
[----:B------:R1:W-:Y:S04]  /*be00*/  STL [R1+0x2b0], R5 ;  /* 0x0002b00501007387 */ /* 0x0003e80000100800 */
[----:B------:R1:W-:Y:S04]  /*be10*/  STL [R1+0x2b4], R4 ;  /* 0x0002b40401007387 */ /* 0x0003e80000100800 */
        /* <DEDUP_REMOVED lines=20> */
[----:B---3--:R-:W-:-:S01]  /*bf60*/  FADD R21, R33, R21 ;  /* 0x0000001521157221 */ /* 0x008fc20000000000 */
[----:B--2---:R-:W-:-:S04]  /*bf70*/  FADD R20, R34, R20 ;  /* 0x0000001422147221 */ /* 0x004fc80000000000 */
[----:B------:R1:W-:Y:S01]  /*bf80*/  STL [R1+0x2c4], R21 ;  /* 0x0002c41501007387 */ /* 0x0003e20000100800 */
[----:B----4-:R-:W-:-:S03]  /*bf90*/  FADD R15, R35, R15 ;  /* 0x0000000f230f7221 */ /* 0x010fc60000000000 */
[----:B------:R2:W-:Y:S01]  /*bfa0*/  STL [R1+0x2c8], R20 ;  /* 0x0002c81401007387 */ /* 0x0005e20000100800 */
[----:B------:R-:W-:-:S03]  /*bfb0*/  FADD R14, R36, R14 ;  /* 0x0000000e240e7221 */ /* 0x000fc60000000000 */
        /* <DEDUP_REMOVED lines=24> */
[----:B-1----:R-:W4:Y:S01]  /*c140*/  LDL.LU R21, [R1+0x308] ;  /* 0x0003080001157983 */ /* 0x002f220000300800 */
[----:B------:R-:W-:-:S03]  /*c150*/  FADD R0, R49, R0 ;  /* 0x0000000031007221 */ /* 0x000fc60000000000 */
[----:B------:R1:W-:Y:S04]  /*c160*/  STL [R1+0x2fc], R3 ;  /* 0x0002fc0301007387 */ /* 0x0003e80000100800 */
[----:B--2---:R-:W2:Y:S04]  /*c170*/  LDL.LU R20, [R1+0x30c] ;  /* 0x00030c0001147983 */ /* 0x004ea80000300800 */
[----:B------:R1:W-:Y:S04]  /*c180*/  STL [R1+0x300], R2 ;  /* 0x0003000201007387 */ /* 0x0003e80000100800 */
[----:B---3--:R-:W3:Y:S04]  /*c190*/  LDL.LU R15, [R1+0x310] ;  /* 0x00031000010f7983 */ /* 0x008ee80000300800 */
[----:B------:R1:W-:Y:S04]  /*c1a0*/  STL [R1+0x304], R0 ;  /* 0x0003040001007387 */ /* 0x0003e80000100800 */
[----:B----4-:R-:W4:Y:S04]  /*c1b0*/  LDL.LU R14, [R1+0x314] ;  /* 0x00031400010e7983 */ /* 0x010f280000300800 */
        /* <DEDUP_REMOVED lines=11> */
[----:B------:R-:W4:Y:S04]  /*c270*/  LDL.LU R2, [R1+0x344] ;  /* 0x0003440001027983 */ /* 0x000f280000300800 */
[----:B------:R-:W4:Y:S01]  /*c280*/  LDL.LU R0, [R1+0x348] ;  /* 0x0003480001007983 */ /* 0x000f220000300800 */
[----:B------:R-:W-:-:S01]  /*c290*/  FADD R21, R50, R21 ;  /* 0x0000001532157221 */ /* 0x000fc20000000000 */
[----:B--2---:R-:W-:-:S04]  /*c2a0*/  FADD R20, R51, R20 ;  /* 0x0000001433147221 */ /* 0x004fc80000000000 */
[----:B------:R1:W-:Y:S01]  /*c2b0*/  STL [R1+0x308], R21 ;  /* 0x0003081501007387 */ /* 0x0003e20000100800 */
[----:B---3--:R-:W-:-:S03]  /*c2c0*/  FADD R15, R52, R15 ;  /* 0x0000000f340f7221 */ /* 0x008fc60000000000 */
        /* <DEDUP_REMOVED lines=202> */
[----:B------:R-:W-:Y:S01]  /*cf70*/  STL [R1+0x418], R21 ;  /* 0x0004181501007387 */ /* 0x000fe20000100800 */
[----:B---3--:R-:W-:-:S03]  /*cf80*/  FADD R15, R120, R15 ;  /* 0x0000000f780f7221 */ /* 0x008fc60000000000 */
[----:B------:R-:W-:Y:S01]  /*cf90*/  STL [R1+0x41c], R20 ;  /* 0x00041c1401007387 */ /* 0x000fe20000100800 */
[----:B----4-:R-:W-:-:S03]  /*cfa0*/  FADD R14, R121, R14 ;  /* 0x0000000e790e7221 */ /* 0x010fc60000000000 */
[----:B------:R-:W-:Y:S01]  /*cfb0*/  STL [R1+0x420], R15 ;  /* 0x0004200f01007387 */ /* 0x000fe20000100800 */
[----:B------:R-:W-:-:S03]  /*cfc0*/  FADD R13, R122, R13 ;  /* 0x0000000d7a0d7221 */ /* 0x000fc60000000000 */
        /* <DEDUP_REMOVED lines=18> */
[----:B------:R1:W-:Y:S01]  /*d0f0*/  STL [R1+0x448], R5 ;  /* 0x0004480501007387 */ /* 0x0003e20000100800 */
[----:B------:R-:W-:-:S03]  /*d100*/  FADD R3, R132, R3 ;  /* 0x0000000384037221 */ /* 0x000fc60000000000 */
[----:B------:R-:W-:Y:S01]  /*d110*/  STL [R1+0x44c], R4 ;  /* 0x00044c0401007387 */ /* 0x000fe20000100800 */
[----:B------:R-:W-:-:S03]  /*d120*/  FADD R2, R133, R2 ;  /* 0x0000000285027221 */ /* 0x000fc60000000000 */
[----:B-1----:R-:W2:Y:S01]  /*d130*/  LDL.LU R5, [R1+0x45c] ;  /* 0x00045c0001057983 */ /* 0x002ea20000300800 */
[----:B------:R-:W-:-:S03]  /*d140*/  FADD R0, R134, R0 ;  /* 0x0000000086007221 */ /* 0x000fc60000000000 */
[----:B------:R1:W-:Y:S04]  /*d150*/  STL [R1+0x450], R3 ;  /* 0x0004500301007387 */ /* 0x0003e80000100800 */
[----:B-1----:R-:W3:Y:S04]  /*d160*/  LDL.LU R3, [R1+0x460] ;  /* 0x0004600001037983 */ /* 0x002ee80000300800 */
[----:B------:R1:W-:Y:S04]  /*d170*/  STL [R1+0x454], R2 ;  /* 0x0004540201007387 */ /* 0x0003e80000100800 */
[----:B-1----:R-:W4:Y:S04]  /*d180*/  LDL.LU R2, [R1+0x464] ;  /* 0x0004640001027983 */ /* 0x002f280000300800 */
[----:B------:R1:W-:Y:S04]  /*d190*/  STL [R1+0x458], R0 ;  /* 0x0004580001007387 */ /* 0x0003e80000100800 */
[----:B-1----:R-:W4:Y:S04]  /*d1a0*/  LDL.LU R0, [R1+0x468] ;  /* 0x0004680001007983 */ /* 0x002f280000300800 */
        /* <DEDUP_REMOVED lines=12> */
[----:B------:R-:W4:Y:S01]  /*d270*/  LDL.LU R4, [R1+0x49c] ;  /* 0x00049c0001047983 */ /* 0x000f220000300800 */
[----:B------:R-:W-:Y:S01]  /*d280*/  UMOV UR8, URZ ;  /* 0x0000003f00087c82 */ /* 0x000fe20008000000 */
[----:B--2---:R-:W-:-:S05]  /*d290*/  FADD R5, R135, R5 ;  /* 0x0000000587057221 */ /* 0x004fca0000000000 */
[----:B------:R1:W-:Y:S01]  /*d2a0*/  STL [R1+0x45c], R5 ;  /* 0x00045c0501007387 */ /* 0x0003e20000100800 */
[----:B---3--:R-:W-:-:S03]  /*d2b0*/  FADD R3, R136, R3 ;  /* 0x0000000388037221 */ /* 0x008fc60000000000 */
[----:B-1----:R1:W5:Y:S04]  /*d2c0*/  LDL.LU R5, [R1+0x4c0] ;  /* 0x0004c00001057983 */ /* 0x0023680000300800 */
[----:B------:R2:W-:Y:S01]  /*d2d0*/  STL [R1+0x460], R3 ;  /* 0x0004600301007387 */ /* 0x0005e20000100800 */
[----:B----4-:R-:W-:-:S03]  /*d2e0*/  FADD R2, R137, R2 ;  /* 0x0000000289027221 */ /* 0x010fc60000000000 */
[----:B--2---:R1:W5:Y:S04]  /*d2f0*/  LDL.LU R3, [R1+0x4bc] ;  /* 0x0004bc0001037983 */ /* 0x0043680000300800 */
[----:B------:R2:W-:Y:S01]  /*d300*/  STL [R1+0x464], R2 ;  /* 0x0004640201007387 */ /* 0x0005e20000100800 */
[----:B------:R-:W-:-:S03]  /*d310*/  FADD R0, R138, R0 ;  /* 0x000000008a007221 */ /* 0x000fc60000000000 */
[----:B--2---:R1:W5:Y:S01]  /*d320*/  LDL.LU R2, [R1+0x4b8] ;  /* 0x0004b80001027983 */ /* 0x0043620000300800 */
[----:B------:R-:W-:-:S03]  /*d330*/  FADD R21, R139, R21 ;  /* 0x000000158b157221 */ /* 0x000fc60000000000 */
[----:B------:R2:W-:Y:S01]  /*d340*/  STL [R1+0x468], R0 ;  /* 0x0004680001007387 */ /* 0x0005e20000100800 */
[----:B------:R-:W-:-:S01]  /*d350*/  FADD R20, R140, R20 ;  /* 0x000000148c147221 */ /* 0x000fc20000000000 */
[----:B------:R-:W-:Y:S02]  /*d360*/  FADD R15, R141, R15 ;  /* 0x0000000f8d0f7221 */ /* 0x000fe40000000000 */
[----:B--2---:R1:W5:Y:S01]  /*d370*/  LDL.LU R0, [R1+0x4b4] ;  /* 0x0004b40001007983 */ /* 0x0043620000300800 */
        /* <DEDUP_REMOVED lines=16> */
[----:B------:R-:W-:-:S01]  /*d480*/  FADD R6, R150, R6 ;  /* 0x0000000696067221 */ /* 0x000fc20000000000 */
[----:B------:R-:W-:Y:S02]  /*d490*/  FADD R4, R4, R151 ;  /* 0x0000009704047221 */ /* 0x000fe40000000000 */
[----:B------:R1:W-:Y:S04]  /*d4a0*/  STL [R1+0x48c], R9 ;  /* 0x00048c0901007387 */ /* 0x0003e80000100800 */
[----:B------:R1:W-:Y:S04]  /*d4b0*/  STL [R1+0x490], R8 ;  /* 0x0004900801007387 */ /* 0x0003e80000100800 */
[----:B------:R1:W-:Y:S04]  /*d4c0*/  STL [R1+0x494], R7 ;  /* 0x0004940701007387 */ /* 0x0003e80000100800 */
[----:B------:R1:W-:Y:S04]  /*d4d0*/  STL [R1+0x49c], R4 ;  /* 0x00049c0401007387 */ /* 0x0003e80000100800 */
[----:B------:R1:W-:Y:S02]  /*d4e0*/  STL [R1+0x498], R6 ;  /* 0x0004980601007387 */ /* 0x0003e40000100800 */
.L_x_27:
[----:B------:R-:W-:Y:S05]  /*d4f0*/  @!P1 BRA `(.L_x_28) ;  /* 0x0000000000049947 */ /* 0x000fea0003800000 */
[----:B------:R-:W-:Y:S01]  /*d500*/  BPT.TRAP 0x1 ;  /* 0x000000040000795c */ /* 0x000fe20000300000 */
.L_x_28:
[----:B------:R-:W-:Y:S02]  /*d510*/  UISETP.GT.U32.AND UP0, UPT, UR45, 0x1, UPT ;  /* 0x000000012d00788c */ /* 0x000fe4000bf04070 */
[----:B------:R-:W-:-:S04]  /*d520*/  ULEA UR5, UR11, UR48, 0x3 ;  /* 0x000000300b057291 */ /* 0x000fc8000f8e183f */
[----:B------:R-:W-:Y:S01]  /*d530*/  UIADD3 UR5, UR5, 0x30, URZ ;  /* 0x0000003005057890 */ /* 0x000fe2000fffe03f */
[----:B------:R-:W-:-:S03]  /*d540*/  PLOP3.LUT P0, PT, PT, PT, UP0, 0x80, 0x0 ;  /* 0x000000000000781c */ /* 0x000fc60003f0f008 */
[----:B------:R-:W-:-:S09]  /*d550*/  UPRMT UR5, URZ, 0x654, UR5 ;  /* 0x000006543f057896 */ /* 0x000fd20008000005 */
[----:B------:R-:W-:Y:S01]  /*d560*/  SYNCS.ARRIVE.TRANS64.RED.A1T0 RZ, [UR5], RZ ;  /* 0x000000ffffff79a7 */ /* 0x000fe20008100405 */
[----:B------:R-:W-:Y:S05]  /*d570*/  @P0 BRA `(.L_x_29) ;  /* 0x0000000000040947 */ /* 0x000fea0003800000 */
[----:B------:R-:W-:Y:S01]  /*d580*/  BPT.TRAP 0x1 ;  /* 0x000000040000795c */ /* 0x000fe20000300000 */
.L_x_29:
[----:B------:R-:W-:Y:S01]  /*d590*/  UIADD3 UR10, UR10, 0x1, URZ ;  /* 0x000000010a0a7890 */ /* 0x000fe2000fffe03f */
[C---:B-----5:R-:W-:Y:S01]  /*d5a0*/  ISETP.GT.AND P0, PT, R3.reuse, 0x1, PT ;  /* 0x000000010300780c */ /* 0x060fe20003f04270 */
[----:B------:R-:W-:Y:S01]  /*d5b0*/  UIADD3 UR11, UR11, 0x1, URZ ;  /* 0x000000010b0b7890 */ /* 0x000fe2000fffe03f */
[----:B------:R-:W-:Y:S01]  /*d5c0*/  IADD3 R3, R3, -0x1, RZ ;  /* 0xffffffff03037810 */ /* 0x000fe20007ffe0ff */
[----:B------:R-:W-:Y:S02]  /*d5d0*/  UISETP.NE.AND UP0, UPT, UR10, 0x6, UPT ;  /* 0x000000060a00788c */ /* 0x000fe4000bf05270 */
[----:B------:R-:W-:Y:S02]  /*d5e0*/  UISETP.NE.AND UP1, UPT, UR11, 0x6, UPT ;  /* 0x000000060b00788c */ /* 0x000fe4000bf25270 */
[----:B------:R-:W-:Y:S02]  /*d5f0*/  USEL UR5, URZ, 0x1, UP0 ;  /* 0x000000013f057887 */ /* 0x000fe40008000000 */
[----:B------:R-:W-:-:S02]  /*d600*/  USEL UR10, UR10, URZ, UP0 ;  /* 0x0000003f0a0a7287 */ /* 0x000fc40008000000 */
[----:B------:R-:W-:Y:S02]  /*d610*/  USEL UR11, UR11, URZ, UP1 ;  /* 0x0000003f0b0b7287 */ /* 0x000fe40008800000 */
[----:B------:R-:W-:Y:S01]  /*d620*/  LOP3.LUT R0, R0, UR5, RZ, 0x3c, !PT ;  /* 0x0000000500007c12 */ /* 0x000fe2000f8e3cff */
[----:B------:R-:W-:Y:S01]  /*d630*/  UMOV UR5, 0x1 ;  /* 0x0000000100057882 */ /* 0x000fe20000000000 */
[----:B------:R-:W-:Y:S08]  /*d640*/  @P0 BRA `(.L_x_30) ;  /* 0xffffffa000300947 */ /* 0x000ff0000383ffff */
.L_x_22:
[----:B------:R-:W-:-:S04]  /*d650*/  UISETP.NE.AND UP0, UPT, UR8, URZ, UPT ;  /* 0x0000003f0800728c */ /* 0x000fc8000bf05270 */
[----:B------:R-:W-:-:S06]  /*d660*/  USEL UR4, URZ, 0x1, !UP0 ;  /* 0x000000013f047887 */ /* 0x000fcc000c000000 */
[----:B------:R-:W-:-:S13]  /*d670*/  ISETP.NE.AND P0, PT, RZ, UR4, PT ;  /* 0x00000004ff007c0c */ /* 0x000fda000bf05270 */
[----:B------:R-:W-:Y:S05]  /*d680*/  @!P0 BRA `(.L_x_31) ;  /* 0x0000003800788947 */ /* 0x000fea0003800000 */
[----:B------:R3:W-:Y:S04]  /*d690*/  STL [R1+0x64c], R55 ;  /* 0x00064c3701007387 */ /* 0x0007e80000100800 */
[----:B---3--:R-:W3:Y:S04]  /*d6a0*/  LDL.LU R55, [R1] ;  /* 0x0000000001377983 */ /* 0x008ee80000300800 */
[----:B------:R4:W-:Y:S04]  /*d6b0*/  STL [R1+0x648], R56 ;  /* 0x0006483801007387 */ /* 0x0009e80000100800 */
[----:B----4-:R-:W4:Y:S04]  /*d6c0*/  LDL.LU R56, [R1+0x4] ;  /* 0x0000040001387983 */ /* 0x010f280000300800 */
[----:B------:R1:W-:Y:S04]  /*d6d0*/  STL [R1+0x644], R57 ;  /* 0x0006443901007387 */ /* 0x0003e80000100800 */
[----:B-1----:R-:W2:Y:S04]  /*d6e0*/  LDL.LU R57, [R1+0x8] ;  /* 0x0000080001397983 */ /* 0x002ea80000300800 */
        /* <DEDUP_REMOVED lines=130> */
[----:B------:R-:W2:Y:S04]  /*df10*/  LDL.LU R0, [R1+0x21c] ;  /* 0x00021c0001007983 */ /* 0x000ea80000300800 */
        /* <DEDUP_REMOVED lines=72> */
[----:B-----5:R1:W-:Y:S04]  /*e3a0*/  STL [R1+0x4c8], R19 ;  /* 0x0004c81301007387 */ /* 0x0203e80000100800 */
[----:B-1----:R-:W2:Y:S04]  /*e3b0*/  LDL.LU R19, [R1+0x124] ;  /* 0x0001240001137983 */ /* 0x002ea80000300800 */
[----:B------:R1:W-:Y:S01]  /*e3c0*/  STL [R1+0x4c4], R18 ;  /* 0x0004c41201007387 */ /* 0x0003e20000100800 */
[----:B---3--:R-:W-:-:S03]  /*e3d0*/  FADD R22, R55, R22 ;  /* 0x0000001637167221 */ /* 0x008fc60000000000 */
[----:B-1----:R-:W3:Y:S04]  /*e3e0*/  LDL.LU R18, [R1+0x120] ;  /* 0x0001200001127983 */ /* 0x002ee80000300800 */
[----:B------:R1:W-:Y:S01]  /*e3f0*/  STL [R1+0x4c0], R17 ;  /* 0x0004c01101007387 */ /* 0x0003e20000100800 */
[----:B----4-:R-:W-:Y:S01]  /*e400*/  FADD R23, R56, R23 ;  /* 0x0000001738177221 */ /* 0x010fe20000000000 */
[----:B--2---:R-:W-:Y:S02]  /*e410*/  FADD R152, R57, R152 ;  /* 0x0000009839987221 */ /* 0x004fe40000000000 */
[----:B-1----:R-:W2:Y:S04]  /*e420*/  LDL.LU R17, [R1+0x11c] ;  /* 0x00011c0001117983 */ /* 0x002ea80000300800 */
[----:B------:R1:W-:Y:S01]  /*e430*/  STL [R1+0x4bc], R16 ;  /* 0x0004bc1001007387 */ /* 0x0003e20000100800 */
[----:B------:R-:W-:Y:S01]  /*e440*/  FADD R153, R58, R153 ;  /* 0x000000993a997221 */ /* 0x000fe20000000000 */
[----:B------:R-:W-:-:S02]  /*e450*/  FADD R154, R59, R154 ;  /* 0x0000009a3b9a7221 */ /* 0x000fc40000000000 */
[----:B-1----:R-:W4:Y:S04]  /*e460*/  LDL.LU R16, [R1+0x118] ;  /* 0x0001180001107983 */ /* 0x002f280000300800 */
[----:B------:R1:W-:Y:S01]  /*e470*/  STL [R1+0x4b8], R5 ;  /* 0x0004b80501007387 */ /* 0x0003e20000100800 */
[----:B------:R-:W-:Y:S01]  /*e480*/  FADD R155, R60, R155 ;  /* 0x0000009b3c9b7221 */ /* 0x000fe20000000000 */
[----:B------:R-:W-:Y:S02]  /*e490*/  FADD R156, R61, R156 ;  /* 0x0000009c3d9c7221 */ /* 0x000fe40000000000 */
[----:B-1----:R-:W3:Y:S04]  /*e4a0*/  LDL.LU R5, [R1+0x114] ;  /* 0x0001140001057983 */ /* 0x002ee80000300800 */
[----:B------:R1:W-:Y:S01]  /*e4b0*/  STL [R1+0x4b4], R2 ;  /* 0x0004b40201007387 */ /* 0x0003e20000100800 */
[----:B------:R-:W-:Y:S01]  /*e4c0*/  FADD R157, R62, R157 ;  /* 0x0000009d3e9d7221 */ /* 0x000fe20000000000 */
[----:B------:R-:W-:-:S02]  /*e4d0*/  FADD R158, R63, R158 ;  /* 0x0000009e3f9e7221 */ /* 0x000fc40000000000 */
[----:B-1----:R-:W2:Y:S04]  /*e4e0*/  LDL.LU R2, [R1+0x110] ;  /* 0x0001100001027983 */ /* 0x002ea80000300800 */
[----:B------:R-:W4:Y:S04]  /*e4f0*/  LDL.LU R55, [R1+0x64c] ;  /* 0x00064c0001377983 */ /* 0x000f280000300800 */
[----:B------:R-:W4:Y:S04]  /*e500*/  LDL.LU R56, [R1+0x648] ;  /* 0x0006480001387983 */ /* 0x000f280000300800 */
[----:B------:R-:W4:Y:S04]  /*e510*/  LDL.LU R57, [R1+0x644] ;  /* 0x0006440001397983 */ /* 0x000f280000300800 */
[----:B------:R-:W4:Y:S04]  /*e520*/  LDL.LU R58, [R1+0x640] ;  /* 0x00064000013a7983 */ /* 0x000f280000300800 */
        /* <DEDUP_REMOVED lines=115> */
[----:B------:R-:W-:Y:S01]  /*ec60*/  FADD R215, R120, R215 ;  /* 0x000000d778d77221 */ /* 0x000fe20000000000 */
[----:B------:R-:W-:Y:S02]  /*ec70*/  FADD R134, R135, R134 ;  /* 0x0000008687867221 */ /* 0x000fe40000000000 */
[----:B------:R-:W4:Y:S01]  /*ec80*/  LDL.LU R117, [R1+0x554] ;  /* 0x0005540001757983 */ /* 0x000f220000300800 */
[----:B------:R-:W-:Y:S01]  /*ec90*/  FADD R216, R121, R216 ;  /* 0x000000d879d87221 */ /* 0x000fe20000000000 */
[----:B------:R-:W-:Y:S02]  /*eca0*/  FADD R132, R133, R132 ;  /* 0x0000008485847221 */ /* 0x000fe40000000000 */
[----:B------:R-:W4:Y:S01]  /*ecb0*/  LDL.LU R118, [R1+0x550] ;  /* 0x0005500001767983 */ /* 0x000f220000300800 */
[----:B------:R-:W-:Y:S01]  /*ecc0*/  FADD R217, R122, R217 ;  /* 0x000000d97ad97221 */ /* 0x000fe20000000000 */
[----:B------:R-:W-:-:S02]  /*ecd0*/  FADD R130, R131, R130 ;  /* 0x0000008283827221 */ /* 0x000fc40000000000 */
        /* <DEDUP_REMOVED lines=8> */
[----:B------:R-:W-:Y:S01]  /*ed60*/  FADD R21, R3, R21 ;  /* 0x0000001503157221 */ /* 0x000fe20000000000 */
[----:B------:R-:W-:Y:S01]  /*ed70*/  FADD R15, R20, R15 ;  /* 0x0000000f140f7221 */ /* 0x000fe20000000000 */
[----:B------:R-:W-:Y:S01]  /*ed80*/  STL [R1+0x200], R136 ;  /* 0x0002008801007387 */ /* 0x000fe20000100800 */
        /* <DEDUP_REMOVED lines=23> */
[----:B------:R1:W-:Y:S01]  /*ef00*/  STL [R1+0x218], R124 ;  /* 0x0002187c01007387 */ /* 0x0003e20000100800 */
[----:B------:R-:W-:Y:S01]  /*ef10*/  FADD R224, R151, R224 ;  /* 0x000000e097e07221 */ /* 0x000fe20000000000 */
[----:B--2---:R-:W-:Y:S01]  /*ef20*/  FADD R218, R2, R218 ;  /* 0x000000da02da7221 */ /* 0x004fe20000000000 */
[----:B---3--:R-:W-:Y:S01]  /*ef30*/  FADD R219, R5, R219 ;  /* 0x000000db05db7221 */ /* 0x008fe20000000000 */
[----:B------:R-:W-:Y:S01]  /*ef40*/  STL [R1+0x21c], R0 ;  /* 0x00021c0001007387 */ /* 0x000fe20000100800 */
[----:B----4-:R-:W-:Y:S01]  /*ef50*/  FADD R220, R16, R220 ;  /* 0x000000dc10dc7221 */ /* 0x010fe20000000000 */
[----:B------:R-:W-:Y:S01]  /*ef60*/  FADD R221, R17, R221 ;  /* 0x000000dd11dd7221 */ /* 0x000fe20000000000 */
[----:B------:R-:W-:Y:S01]  /*ef70*/  FADD R222, R18, R222 ;  /* 0x000000de12de7221 */ /* 0x000fe20000000000 */
[----:B------:R-:W-:Y:S01]  /*ef80*/  STL [R1+0x220], R21 ;  /* 0x0002201501007387 */ /* 0x000fe20000100800 */
[----:B------:R-:W-:-:S03]  /*ef90*/  FADD R223, R19, R223 ;  /* 0x000000df13df7221 */ /* 0x000fc60000000000 */
[----:B------:R-:W-:Y:S04]  /*efa0*/  STL [R1+0x224], R15 ;  /* 0x0002240f01007387 */ /* 0x000fe80000100800 */
[----:B------:R-:W-:Y:S04]  /*efb0*/  STL [R1+0x228], R13 ;  /* 0x0002280d01007387 */ /* 0x000fe80000100800 */
[----:B------:R-:W-:Y:S04]  /*efc0*/  STL [R1+0x22c], R11 ;  /* 0x00022c0b01007387 */ /* 0x000fe80000100800 */
[----:B------:R-:W2:Y:S04]  /*efd0*/  LDL.LU R123, [R1+0x19c] ;  /* 0x00019c00017b7983 */ /* 0x000ea80000300800 */
[----:B------:R-:W-:Y:S04]  /*efe0*/  STL [R1+0x230], R9 ;  /* 0x0002300901007387 */ /* 0x000fe80000100800 */
[----:B------:R-:W2:Y:S04]  /*eff0*/  LDL.LU R8, [R1+0x23c] ;  /* 0x00023c0001087983 */ /* 0x000ea80000300800 */
[----:B------:R3:W-:Y:S04]  /*f000*/  STL [R1+0x234], R7 ;  /* 0x0002340701007387 */ /* 0x0007e80000100800 */
[----:B-1----:R-:W4:Y:S04]  /*f010*/  LDL.LU R124, [R1+0x1a0] ;  /* 0x0001a000017c7983 */ /* 0x002f280000300800 */
[----:B------:R1:W-:Y:S04]  /*f020*/  STL [R1+0x238], R4 ;  /* 0x0002380401007387 */ /* 0x0003e80000100800 */
[----:B---3--:R-:W4:Y:S04]  /*f030*/  LDL.LU R7, [R1+0x240] ;  /* 0x0002400001077983 */ /* 0x008f280000300800 */
[----:B------:R-:W3:Y:S04]  /*f040*/  LDL.LU R125, [R1+0x1a4] ;  /* 0x0001a400017d7983 */ /* 0x000ee80000300800 */
[----:B------:R-:W3:Y:S04]  /*f050*/  LDL.LU R6, [R1+0x244] ;  /* 0x0002440001067983 */ /* 0x000ee80000300800 */
[----:B------:R-:W3:Y:S04]  /*f060*/  LDL.LU R126, [R1+0x1a8] ;  /* 0x0001a800017e7983 */ /* 0x000ee80000300800 */
[----:B-1----:R-:W3:Y:S04]  /*f070*/  LDL.LU R4, [R1+0x248] ;  /* 0x0002480001047983 */ /* 0x002ee80000300800 */
[----:B------:R-:W3:Y:S04]  /*f080*/  LDL.LU R127, [R1+0x1ac] ;  /* 0x0001ac00017f7983 */ /* 0x000ee80000300800 */
        /* <DEDUP_REMOVED lines=40> */
[----:B------:R-:W3:Y:S01]  /*f310*/  LDL.LU R9, [R1+0x29c] ;  /* 0x00029c0001097983 */ /* 0x000ee20000300800 */
[----:B--2---:R-:W-:-:S03]  /*f320*/  FADD R8, R123, R8 ;  /* 0x000000087b087221 */ /* 0x004fc60000000000 */
[----:B------:R-:W2:Y:S04]  /*f330*/  LDL.LU R123, [R1+0x53c] ;  /* 0x00053c00017b7983 */ /* 0x000ea80000300800 */
[----:B------:R1:W-:Y:S04]  /*f340*/  STL [R1+0x23c], R8 ;  /* 0x00023c0801007387 */ /* 0x0003e80000100800 */
[----:B-1----:R-:W2:Y:S01]  /*f350*/  LDL.LU R8, [R1+0x2a0] ;  /* 0x0002a00001087983 */ /* 0x002ea20000300800 */
[----:B----4-:R-:W-:-:S03]  /*f360*/  FADD R7, R124, R7 ;  /* 0x000000077c077221 */ /* 0x010fc60000000000 */
[----:B------:R-:W4:Y:S01]  /*f370*/  LDL.LU R124, [R1+0x538] ;  /* 0x00053800017c7983 */ /* 0x000f220000300800 */
[----:B---3--:R-:W-:-:S03]  /*f380*/  FADD R6, R125, R6 ;  /* 0x000000067d067221 */ /* 0x008fc60000000000 */
[----:B------:R1:W-:Y:S01]  /*f390*/  STL [R1+0x240], R7 ;  /* 0x0002400701007387 */ /* 0x0003e20000100800 */
[----:B------:R-:W-:-:S03]  /*f3a0*/  FADD R4, R126, R4 ;  /* 0x000000047e047221 */ /* 0x000fc60000000000 */
[----:B-1----:R-:W3:Y:S04]  /*f3b0*/  LDL.LU R7, [R1+0x2a4] ;  /* 0x0002a40001077983 */ /* 0x002ee80000300800 */
[----:B------:R-:W4:Y:S01]  /*f3c0*/  LDL.LU R125, [R1+0x534] ;  /* 0x00053400017d7983 */ /* 0x000f220000300800 */
[----:B------:R-:W-:-:S03]  /*f3d0*/  FADD R128, R127, R128 ;  /* 0x000000807f807221 */ /* 0x000fc60000000000 */
[----:B------:R1:W-:Y:S01]  /*f3e0*/  STL [R1+0x244], R6 ;  /* 0x0002440601007387 */ /* 0x0003e20000100800 */
[----:B------:R-:W-:-:S03]  /*f3f0*/  FADD R130, R129, R130 ;  /* 0x0000008281827221 */ /* 0x000fc60000000000 */
[----:B-1----:R-:W4:Y:S04]  /*f400*/  LDL.LU R6, [R1+0x2a8] ;  /* 0x0002a80001067983 */ /* 0x002f280000300800 */
[----:B------:R-:W4:Y:S04]  /*f410*/  LDL.LU R126, [R1+0x530] ;  /* 0x00053000017e7983 */ /* 0x000f280000300800 */
[----:B------:R1:W-:Y:S01]  /*f420*/  STL [R1+0x248], R4 ;  /* 0x0002480401007387 */ /* 0x0003e20000100800 */
[----:B------:R-:W-:Y:S01]  /*f430*/  FADD R132, R131, R132 ;  /* 0x0000008483847221 */ /* 0x000fe20000000000 */
[----:B------:R-:W-:-:S02]  /*f440*/  FADD R134, R133, R134 ;  /* 0x0000008685867221 */ /* 0x000fc40000000000 */
[----:B-1----:R-:W4:Y:S04]  /*f450*/  LDL.LU R4, [R1+0x2ac] ;  /* 0x0002ac0001047983 */ /* 0x002f280000300800 */
[----:B------:R-:W4:Y:S04]  /*f460*/  LDL.LU R127, [R1+0x52c] ;  /* 0x00052c00017f7983 */ /* 0x000f280000300800 */
[----:B------:R1:W-:Y:S01]  /*f470*/  STL [R1+0x24c], R128 ;  /* 0x00024c8001007387 */ /* 0x0003e20000100800 */
[----:B------:R-:W-:-:S03]  /*f480*/  FADD R136, R135, R136 ;  /* 0x0000008887887221 */ /* 0x000fc60000000000 */
        /* <DEDUP_REMOVED lines=49> */
[----:B------:R-:W-:Y:S04]  /*f7a0*/  STL [R1+0x27c], R2 ;  /* 0x00027c0201007387 */ /* 0x000fe80000100800 */
[----:B------:R-:W-:Y:S04]  /*f7b0*/  STL [R1+0x280], R16 ;  /* 0x0002801001007387 */ /* 0x000fe80000100800 */
[----:B------:R1:W-:Y:S04]  /*f7c0*/  STL [R1+0x284], R18 ;  /* 0x0002841201007387 */ /* 0x0003e80000100800 */
[----:B------:R4:W-:Y:S01]  /*f7d0*/  STL [R1+0x288], R0 ;  /* 0x0002880001007387 */ /* 0x0009e20000100800 */
[----:B------:R-:W-:-:S03]  /*f7e0*/  FADD R11, R12, R11 ;  /* 0x0000000b0c0b7221 */ /* 0x000fc60000000000 */
[----:B------:R-:W4:Y:S04]  /*f7f0*/  LDL.LU R19, [R1+0x2b0] ;  /* 0x0002b00001137983 */ /* 0x000f280000300800 */
[----:B------:R4:W-:Y:S04]  /*f800*/  STL [R1+0x28c], R21 ;  /* 0x00028c1501007387 */ /* 0x0009e80000100800 */
[----:B------:R4:W-:Y:S01]  /*f810*/  STL [R1+0x290], R15 ;  /* 0x0002900f01007387 */ /* 0x0009e20000100800 */
[----:B------:R-:W-:-:S03]  /*f820*/  FADD R9, R10, R9 ;  /* 0x000000090a097221 */ /* 0x000fc60000000000 */
[----:B-1----:R-:W4:Y:S04]  /*f830*/  LDL.LU R18, [R1+0x2b4] ;  /* 0x0002b40001127983 */ /* 0x002f280000300800 */
[----:B------:R1:W-:Y:S01]  /*f840*/  STL [R1+0x294], R13 ;  /* 0x0002940d01007387 */ /* 0x0003e20000100800 */
[----:B--2---:R-:W-:-:S03]  /*f850*/  FADD R8, R24, R8 ;  /* 0x0000000818087221 */ /* 0x004fc60000000000 */
[----:B------:R-:W2:Y:S04]  /*f860*/  LDL.LU R17, [R1+0x2b8] ;  /* 0x0002b80001117983 */ /* 0x000ea80000300800 */
[----:B------:R1:W-:Y:S04]  /*f870*/  STL [R1+0x298], R11 ;  /* 0x0002980b01007387 */ /* 0x0003e80000100800 */
[----:B------:R-:W2:Y:S01]  /*f880*/  LDL.LU R16, [R1+0x2bc] ;  /* 0x0002bc0001107983 */ /* 0x000ea20000300800 */
[----:B---3--:R-:W-:-:S03]  /*f890*/  FADD R7, R25, R7 ;  /* 0x0000000719077221 */ /* 0x008fc60000000000 */
[----:B------:R3:W-:Y:S04]  /*f8a0*/  STL [R1+0x29c], R9 ;  /* 0x00029c0901007387 */ /* 0x0007e80000100800 */
[----:B------:R-:W2:Y:S04]  /*f8b0*/  LDL.LU R5, [R1+0x2c0] ;  /* 0x0002c00001057983 */ /* 0x000ea80000300800 */
[----:B------:R3:W-:Y:S01]  /*f8c0*/  STL [R1+0x2a0], R8 ;  /* 0x0002a00801007387 */ /* 0x0007e20000100800 */
[----:B----4-:R-:W-:-:S03]  /*f8d0*/  FADD R6, R26, R6 ;  /* 0x000000061a067221 */ /* 0x010fc60000000000 */
[----:B------:R-:W4:Y:S04]  /*f8e0*/  LDL.LU R2, [R1+0x2c4] ;  /* 0x0002c40001027983 */ /* 0x000f280000300800 */
[----:B------:R3:W-:Y:S01]  /*f8f0*/  STL [R1+0x2a4], R7 ;  /* 0x0002a40701007387 */ /* 0x0007e20000100800 */
[----:B------:R-:W-:-:S03]  /*f900*/  FADD R4, R27, R4 ;  /* 0x000000041b047221 */ /* 0x000fc60000000000 */
[----:B------:R-:W4:Y:S04]  /*f910*/  LDL.LU R27, [R1+0x2e0] ;  /* 0x0002e000011b7983 */ /* 0x000f280000300800 */
[----:B------:R3:W-:Y:S04]  /*f920*/  STL [R1+0x2a8], R6 ;  /* 0x0002a80601007387 */ /* 0x0007e80000100800 */
        /* <DEDUP_REMOVED lines=12> */
[----:B------:R-:W4:Y:S04]  /*f9f0*/  LDL.LU R11, [R1+0x310] ;  /* 0x00031000010b7983 */ /* 0x000f280000300800 */
[----:B------:R-:W4:Y:S04]  /*fa00*/  LDL.LU R10, [R1+0x314] ;  /* 0x00031400010a7983 */ /* 0x000f280000300800 */
[----:B---3--:R-:W3:Y:S04]  /*fa10*/  LDL.LU R9, [R1+0x318] ;  /* 0x0003180001097983 */ /* 0x008ee80000300800 */
[----:B------:R-:W3:Y:S04]  /*fa20*/  LDL.LU R8, [R1+0x31c] ;  /* 0x00031c0001087983 */ /* 0x000ee80000300800 */
[----:B------:R-:W3:Y:S04]  /*fa30*/  LDL.LU R7, [R1+0x320] ;  /* 0x0003200001077983 */ /* 0x000ee80000300800 */
[----:B------:R-:W3:Y:S04]  /*fa40*/  LDL.LU R6, [R1+0x324] ;  /* 0x0003240001067983 */ /* 0x000ee80000300800 */
[----:B------:R-:W3:Y:S01]  /*fa50*/  LDL.LU R4, [R1+0x328] ;  /* 0x0003280001047983 */ /* 0x000ee20000300800 */
[----:B------:R-:W-:-:S05]  /*fa60*/  FADD R19, R28, R19 ;  /* 0x000000131c137221 */ /* 0x000fca0000000000 */
[----:B------:R1:W-:Y:S01]  /*fa70*/  STL [R1+0x2b0], R19 ;  /* 0x0002b01301007387 */ /* 0x0003e20000100800 */
[----:B------:R-:W-:-:S03]  /*fa80*/  FADD R18, R29, R18 ;  /* 0x000000121d127221 */ /* 0x000fc60000000000 */
[----:B-1----:R1:W5:Y:S04]  /*fa90*/  LDL.LU R19, [R1+0x4c8] ;  /* 0x0004c80001137983 */ /* 0x0023680000300800 */
[----:B------:R-:W3:Y:S01]  /*faa0*/  LDL.LU R28, [R1+0x2dc] ;  /* 0x0002dc00011c7983 */ /* 0x000ee20000300800 */
[----:B--2---:R-:W-:-:S03]  /*fab0*/  FADD R17, R30, R17 ;  /* 0x000000111e117221 */ /* 0x004fc60000000000 */
[----:B------:R2:W-:Y:S01]  /*fac0*/  STL [R1+0x2b4], R18 ;  /* 0x0002b41201007387 */ /* 0x0005e20000100800 */
[----:B------:R-:W-:-:S03]  /*fad0*/  FADD R16, R31, R16 ;  /* 0x000000101f107221 */ /* 0x000fc60000000000 */
[----:B--2---:R1:W5:Y:S04]  /*fae0*/  LDL.LU R18, [R1+0x4c4] ;  /* 0x0004c40001127983 */ /* 0x0043680000300800 */
[----:B------:R-:W2:Y:S01]  /*faf0*/  LDL.LU R29, [R1+0x2d8] ;  /* 0x0002d800011d7983 */ /* 0x000ea20000300800 */
[----:B------:R-:W-:-:S03]  /*fb00*/  FADD R5, R32, R5 ;  /* 0x0000000520057221 */ /* 0x000fc60000000000 */
[----:B------:R1:W-:Y:S01]  /*fb10*/  STL [R1+0x2b8], R17 ;  /* 0x0002b81101007387 */ /* 0x0003e20000100800 */
[----:B----4-:R-:W-:-:S03]  /*fb20*/  FADD R2, R33, R2 ;  /* 0x0000000221027221 */ /* 0x010fc60000000000 */
[----:B-1----:R4:W5:Y:S04]  /*fb30*/  LDL.LU R17, [R1+0x4c0] ;  /* 0x0004c00001117983 */ /* 0x0029680000300800 */
[----:B------:R-:W4:Y:S04]  /*fb40*/  LDL.LU R30, [R1+0x2d4] ;  /* 0x0002d400011e7983 */ /* 0x000f280000300800 */
[----:B------:R1:W-:Y:S04]  /*fb50*/  STL [R1+0x2bc], R16 ;  /* 0x0002bc1001007387 */ /* 0x0003e80000100800 */
[----:B-1----:R1:W5:Y:S04]  /*fb60*/  LDL.LU R16, [R1+0x4bc] ;  /* 0x0004bc0001107983 */ /* 0x0023680000300800 */
[----:B------:R-:W4:Y:S04]  /*fb70*/  LDL.LU R31, [R1+0x2d0] ;  /* 0x0002d000011f7983 */ /* 0x000f280000300800 */
[----:B------:R1:W-:Y:S04]  /*fb80*/  STL [R1+0x2c0], R5 ;  /* 0x0002c00501007387 */ /* 0x0003e80000100800 */
[----:B-1----:R1:W5:Y:S04]  /*fb90*/  LDL.LU R5, [R1+0x4b8] ;  /* 0x0004b80001057983 */ /* 0x0023680000300800 */
[----:B------:R-:W4:Y:S04]  /*fba0*/  LDL.LU R32, [R1+0x2cc] ;  /* 0x0002cc0001207983 */ /* 0x000f280000300800 */
[----:B------:R1:W-:Y:S04]  /*fbb0*/  STL [R1+0x2c4], R2 ;  /* 0x0002c40201007387 */ /* 0x0003e80000100800 */
[----:B-1----:R1:W5:Y:S04]  /*fbc0*/  LDL.LU R2, [R1+0x4b4] ;  /* 0x0004b40001027983 */ /* 0x0023680000300800 */
[----:B------:R-:W4:Y:S01]  /*fbd0*/  LDL.LU R33, [R1+0x2c8] ;  /* 0x0002c80001217983 */ /* 0x000f220000300800 */
[----:B------:R-:W-:Y:S01]  /*fbe0*/  FADD R27, R40, R27 ;  /* 0x0000001b281b7221 */ /* 0x000fe20000000000 */
        /* <DEDUP_REMOVED lines=13> */
[----:B---3--:R-:W-:Y:S01]  /*fcc0*/  FADD R9, R54, R9 ;  /* 0x0000000936097221 */ /* 0x008fe20000000000 */
[----:B------:R-:W-:Y:S01]  /*fcd0*/  FADD R8, R55, R8 ;  /* 0x0000000837087221 */ /* 0x000fe20000000000 */
[----:B------:R-:W-:Y:S01]  /*fce0*/  FADD R7, R56, R7 ;  /* 0x0000000738077221 */ /* 0x000fe20000000000 */
[----:B------:R-:W-:Y:S01]  /*fcf0*/  FADD R6, R57, R6 ;  /* 0x0000000639067221 */ /* 0x000fe20000000000 */
[----:B------:R-:W-:Y:S01]  /*fd00*/  FADD R4, R58, R4 ;  /* 0x000000043a047221 */ /* 0x000fe20000000000 */
[----:B------:R-:W-:Y:S01]  /*fd10*/  FADD R28, R39, R28 ;  /* 0x0000001c271c7221 */ /* 0x000fe20000000000 */
[----:B--2---:R-:W-:Y:S01]  /*fd20*/  FADD R29, R38, R29 ;  /* 0x0000001d261d7221 */ /* 0x004fe20000000000 */
[----:B----4-:R-:W-:Y:S01]  /*fd30*/  FADD R30, R37, R30 ;  /* 0x0000001e251e7221 */ /* 0x010fe20000000000 */
[----:B------:R-:W-:Y:S01]  /*fd40*/  FADD R31, R36, R31 ;  /* 0x0000001f241f7221 */ /* 0x000fe20000000000 */
[----:B------:R-:W-:Y:S01]  /*fd50*/  FADD R32, R35, R32 ;  /* 0x0000002023207221 */ /* 0x000fe20000000000 */
[----:B------:R-:W-:-:S05]  /*fd60*/  FADD R33, R34, R33 ;  /* 0x0000002122217221 */ /* 0x000fca0000000000 */
[----:B------:R2:W-:Y:S04]  /*fd70*/  STL [R1+0x2c8], R33 ;  /* 0x0002c82101007387 */ /* 0x0005e80000100800 */
        /* <DEDUP_REMOVED lines=21> */
[----:B------:R-:W4:Y:S04]  /*fed0*/  LDL.LU R39, [R1+0x32c] ;  /* 0x00032c0001277983 */ /* 0x000f280000300800 */
[----:B------:R1:W-:Y:S04]  /*fee0*/  STL [R1+0x320], R7 ;  /* 0x0003200701007387 */ /* 0x0003e80000100800 */
[----:B------:R-:W4:Y:S04]  /*fef0*/  LDL.LU R38, [R1+0x330] ;  /* 0x0003300001267983 */ /* 0x000f280000300800 */
[----:B------:R1:W-:Y:S04]  /*ff00*/  STL [R1+0x324], R6 ;  /* 0x0003240601007387 */ /* 0x0003e80000100800 */
[----:B------:R-:W4:Y:S04]  /*ff10*/  LDL.LU R37, [R1+0x334] ;  /* 0x0003340001257983 */ /* 0x000f280000300800 */
[----:B------:R1:W-:Y:S04]  /*ff20*/  STL [R1+0x328], R4 ;  /* 0x0003280401007387 */ /* 0x0003e80000100800 */
[----:B------:R-:W4:Y:S04]  /*ff30*/  LDL.LU R36, [R1+0x338] ;  /* 0x0003380001247983 */ /* 0x000f280000300800 */
[----:B------:R-:W4:Y:S04]  /*ff40*/  LDL.LU R35, [R1+0x33c] ;  /* 0x00033c0001237983 */ /* 0x000f280000300800 */
[----:B------:R-:W4:Y:S04]  /*ff50*/  LDL.LU R34, [R1+0x340] ;  /* 0x0003400001227983 */ /* 0x000f280000300800 */
[----:B--2---:R-:W2:Y:S04]  /*ff60*/  LDL.LU R33, [R1+0x344] ;  /* 0x0003440001217983 */ /* 0x004ea80000300800 */
[----:B---3--:R-:W3:Y:S04]  /*ff70*/  LDL.LU R32, [R1+0x348] ;  /* 0x0003480001207983 */ /* 0x008ee80000300800 */
[----:B----4-:R-:W4:Y:S04]  /*ff80*/  LDL.LU R31, [R1+0x34c] ;  /* 0x00034c00011f7983 */ /* 0x010f280000300800 */
        /* <DEDUP_REMOVED lines=22> */
[----:B------:R-:W-:-:S05]  /*100f0*/  FADD R39, R59, R39 ;  /* 0x000000273b277221 */ /* 0x000fca0000000000 */
[----:B------:R1:W-:Y:S01]  /*10100*/  STL [R1+0x32c], R39 ;  /* 0x00032c2701007387 */ /* 0x0003e20000100800 */
[----:B------:R-:W-:-:S05]  /*10110*/  FADD R38, R60, R38 ;  /* 0x000000263c267221 */ /* 0x000fca0000000000 */
[----:B------:R1:W-:Y:S01]  /*10120*/  STL [R1+0x330], R38 ;  /* 0x0003302601007387 */ /* 0x0003e20000100800 */
[----:B------:R-:W-:-:S05]  /*10130*/  FADD R37, R61, R37 ;  /* 0x000000253d257221 */ /* 0x000fca0000000000 */
[----:B------:R1:W-:Y:S01]  /*10140*/  STL [R1+0x334], R37 ;  /* 0x0003342501007387 */ /* 0x0003e20000100800 */
[----:B------:R-:W-:Y:S01]  /*10150*/  FADD R36, R62, R36 ;  /* 0x000000243e247221 */ /* 0x000fe20000000000 */
[----:B------:R-:W-:-:S04]  /*10160*/  FADD R35, R63, R35 ;  /* 0x000000233f237221 */ /* 0x000fc80000000000 */
[----:B------:R1:W-:Y:S01]  /*10170*/  STL [R1+0x338], R36 ;  /* 0x0003382401007387 */ /* 0x0003e20000100800 */
[----:B------:R-:W-:-:S03]  /*10180*/  FADD R34, R64, R34 ;  /* 0x0000002240227221 */ /* 0x000fc60000000000 */
[----:B------:R1:W-:Y:S01]  /*10190*/  STL [R1+0x33c], R35 ;  /* 0x00033c2301007387 */ /* 0x0003e20000100800 */
[----:B--2---:R-:W-:-:S03]  /*101a0*/  FADD R33, R65, R33 ;  /* 0x0000002141217221 */ /* 0x004fc60000000000 */
        /* <DEDUP_REMOVED lines=49> */
[----:B------:R-:W4:Y:S04]  /*104c0*/  LDL.LU R38, [R1+0x3ac] ;  /* 0x0003ac0001267983 */ /* 0x000f280000300800 */
[----:B------:R1:W-:Y:S04]  /*104d0*/  STL [R1+0x3a0], R6 ;  /* 0x0003a00601007387 */ /* 0x0003e80000100800 */
[----:B------:R-:W4:Y:S04]  /*104e0*/  LDL.LU R37, [R1+0x3b0] ;  /* 0x0003b00001257983 */ /* 0x000f280000300800 */
[----:B------:R1:W-:Y:S04]  /*104f0*/  STL [R1+0x3a4], R4 ;  /* 0x0003a40401007387 */ /* 0x0003e80000100800 */
[----:B------:R-:W4:Y:S04]  /*10500*/  LDL.LU R36, [R1+0x3b4] ;  /* 0x0003b40001247983 */ /* 0x000f280000300800 */
[----:B------:R-:W4:Y:S04]  /*10510*/  LDL.LU R35, [R1+0x3b8] ;  /* 0x0003b80001237983 */ /* 0x000f280000300800 */
[----:B--2---:R-:W2:Y:S04]  /*10520*/  LDL.LU R34, [R1+0x3bc] ;  /* 0x0003bc0001227983 */ /* 0x004ea80000300800 */
[----:B---3--:R-:W3:Y:S04]  /*10530*/  LDL.LU R33, [R1+0x3c0] ;  /* 0x0003c00001217983 */ /* 0x008ee80000300800 */
        /* <DEDUP_REMOVED lines=24> */
[----:B------:R-:W-:Y:S01]  /*106c0*/  FADD R39, R90, R39 ;  /* 0x000000275a277221 */ /* 0x000fe20000000000 */
[----:B------:R-:W-:-:S04]  /*106d0*/  FADD R38, R91, R38 ;  /* 0x000000265b267221 */ /* 0x000fc80000000000 */
[----:B------:R1:W-:Y:S01]  /*106e0*/  STL [R1+0x3a8], R39 ;  /* 0x0003a82701007387 */ /* 0x0003e20000100800 */
[----:B------:R-:W-:-:S03]  /*106f0*/  FADD R37, R92, R37 ;  /* 0x000000255c257221 */ /* 0x000fc60000000000 */
[----:B------:R1:W-:Y:S01]  /*10700*/  STL [R1+0x3ac], R38 ;  /* 0x0003ac2601007387 */ /* 0x0003e20000100800 */
[----:B------:R-:W-:-:S03]  /*10710*/  FADD R36, R93, R36 ;  /* 0x000000245d247221 */ /* 0x000fc60000000000 */
        /* <DEDUP_REMOVED lines=144> */
[----:B------:R-:W-:Y:S01]  /*11020*/  FADD R6, R150, R6 ;  /* 0x0000000696067221 */ /* 0x000fe20000000000 */
[----:B------:R-:W-:-:S05]  /*11030*/  FADD R4, R4, R151 ;  /* 0x0000009704047221 */ /* 0x000fca0000000000 */
[----:B------:R1:W-:Y:S04]  /*11040*/  STL [R1+0x49c], R4 ;  /* 0x00049c0401007387 */ /* 0x0003e80000100800 */
[----:B------:R1:W-:Y:S04]  /*11050*/  STL [R1+0x494], R7 ;  /* 0x0004940701007387 */ /* 0x0003e80000100800 */
[----:B------:R1:W-:Y:S02]  /*11060*/  STL [R1+0x498], R6 ;  /* 0x0004980601007387 */ /* 0x0003e40000100800 */
.L_x_31:
[----:B-1----:R-:W1:Y:S02]  /*11070*/  LDC R0, c[0x0][0x28c] ;  /* 0x0000a300ff007b82 */ /* 0x002e640000000800 */
[----:B-1----:R-:W-:-:S13]  /*11080*/  ISETP.GE.AND P0, PT, R0, 0x1, PT ;  /* 0x000000010000780c */ /* 0x002fda0003f06270 */
[----:B------:R-:W-:Y:S05]  /*11090*/  @!P0 BRA `(.L_x_32) ;  /* 0x0000000000488947 */ /* 0x000fea0003800000 */
[----:B------:R-:W-:-:S06]  /*110a0*/  UISETP.NE.AND UP0, UPT, UR49, 0x3, UPT ;  /* 0x000000033100788c */ /* 0x000fcc000bf05270 */
[----:B------:R-:W-:-:S13]  /*110b0*/  PLOP3.LUT P0, PT, PT, PT, UP0, 0x80, 0x0 ;  /* 0x000000000000781c */ /* 0x000fda0003f0f008 */
[----:B------:R-:W-:Y:S05]  /*110c0*/  @!P0 BRA `(.L_x_33) ;  /* 0x0000000000048947 */ /* 0x000fea0003800000 */
[----:B------:R-:W-:Y:S01]  /*110d0*/  BPT.TRAP 0x1 ;  /* 0x000000040000795c */ /* 0x000fe20000300000 */
.L_x_33:
[----:B------:R-:W-:-:S04]  /*110e0*/  UISETP.LT.AND UP0, UPT, UR50, 0x1, UPT ;  /* 0x000000013200788c */ /* 0x000fc8000bf01270 */
[----:B------:R-:W-:Y:S02]  /*110f0*/  USEL UR6, UR50, 0x1, UP0 ;  /* 0x0000000132067887 */ /* 0x000fe40008000000 */
[----:B------:R-:W-:Y:S02]  /*11100*/  UISETP.GT.U32.AND UP0, UPT, UR45, 0x1, UPT ;  /* 0x000000012d00788c */ /* 0x000fe4000bf04070 */
[----:B------:R-:W-:-:S04]  /*11110*/  UIADD3 UR6, UR51, UR50, -UR6 ;  /* 0x0000003233067290 */ /* 0x000fc8000fffe806 */
[----:B------:R-:W-:Y:S01]  /*11120*/  UIMAD.WIDE.U32 UR4, UR6, -0x55555555, URZ ;  /* 0xaaaaaaab060478a5 */ /* 0x000fe2000f8e003f */
[----:B------:R-:W-:-:S03]  /*11130*/  PLOP3.LUT P0, PT, PT, PT, UP0, 0x80, 0x0 ;  /* 0x000000000000781c */ /* 0x000fc60003f0f008 */
[----:B------:R-:W-:-:S04]  /*11140*/  USHF.R.U32.HI UR4, URZ, 0x2, UR5 ;  /* 0x000000023f047899 */ /* 0x000fc80008011605 */
[----:B------:R-:W-:-:S04]  /*11150*/  UIMAD UR6, UR4, -0x6, UR6 ;  /* 0xfffffffa040678a4 */ /* 0x000fc8000f8e0206 */
[----:B------:R-:W-:-:S04]  /*11160*/  ULEA UR6, UR6, UR48, 0x3 ;  /* 0x0000003006067291 */ /* 0x000fc8000f8e183f */
[----:B------:R-:W-:-:S04]  /*11170*/  UIADD3 UR6, UR6, 0x30, URZ ;  /* 0x0000003006067890 */ /* 0x000fc8000fffe03f */
[----:B------:R-:W-:-:S09]  /*11180*/  UPRMT UR6, URZ, 0x654, UR6 ;  /* 0x000006543f067896 */ /* 0x000fd20008000006 */
[----:B------:R-:W-:Y:S01]  /*11190*/  SYNCS.ARRIVE.TRANS64.RED.A1T0 RZ, [UR6], RZ ;  /* 0x000000ffffff79a7 */ /* 0x000fe20008100406 */
[----:B------:R-:W-:Y:S05]  /*111a0*/  @P0 BRA `(.L_x_32) ;  /* 0x0000000000040947 */ /* 0x000fea0003800000 */
[----:B------:R-:W-:Y:S01]  /*111b0*/  BPT.TRAP 0x1 ;  /* 0x000000040000795c */ /* 0x000fe20000300000 */
.L_x_32:
[----:B------:R-:W-:Y:S01]  /*111c0*/  UIADD3 UR51, UR50, UR51, URZ ;  /* 0x0000003332337290 */ /* 0x000fe2000fffe03f */
[----:B-----5:R-:W-:Y:S01]  /*111d0*/  R2UR UR42, R5 ;  /* 0x00000000052a72ca */ /* 0x020fe200000e0000 */
[----:B------:R-:W-:Y:S02]  /*111e0*/  UIADD3 UR7, UR48, 0x100, URZ ;  /* 0x0000010030077890 */ /* 0x000fe4000fffe03f */
[----:B------:R-:W-:Y:S02]  /*111f0*/  UISETP.GT.U32.AND UP0, UPT, UR51, 0x5, UPT ;  /* 0x000000053300788c */ /* 0x000fe4000bf04070 */
[----:B------:R-:W-:Y:S02]  /*11200*/  UISETP.GE.U32.AND UP1, UPT, UR50, 0x6, UPT ;  /* 0x000000063200788c */ /* 0x000fe4000bf26070 */
[----:B------:R-:W-:Y:S02]  /*11210*/  UISETP.LT.U32.AND UP0, UPT, UR50, 0x6, UP0 ;  /* 0x000000063200788c */ /* 0x000fe40008701070 */
[----:B------:R-:W-:-:S02]  /*11220*/  USHF.L.U32 UR41, UR41, 0x8, URZ ;  /* 0x0000000829297899 */ /* 0x000fc4000800063f */
[----:B------:R-:W-:Y:S02]  /*11230*/  USEL UR6, URZ, 0x1, !UP0 ;  /* 0x000000013f067887 */ /* 0x000fe4000c000000 */
[----:B------:R-:W-:Y:S02]  /*11240*/  ULOP3.LUT UP0, URZ, UR7, 0x9f, URZ, 0xc0, !UPT ;  /* 0x0000009f073f7892 */ /* 0x000fe4000f80c03f */
[----:B------:R-:W-:Y:S02]  /*11250*/  ULOP3.LUT UR36, UR36, UR6, URZ, 0x3c, !UPT ;  /* 0x0000000624247292 */ /* 0x000fe4000f8e3c3f */
[----:B------:R-:W-:Y:S02]  /*11260*/  @UP1 UIMAD.WIDE.U32 UR4, UR51, -0x55555555, URZ ;  /* 0xaaaaaaab330418a5 */ /* 0x000fe4000f8e003f */
[----:B------:R-:W-:Y:S01]  /*11270*/  PLOP3.LUT P0, PT, PT, PT, UP0, 0x80, 0x0 ;  /* 0x000000000000781c */ /* 0x000fe20003f0f008 */
[----:B------:R-:W-:Y:S02]  /*11280*/  USHF.L.U32 UR42, UR42, 0x8, URZ ;  /* 0x000000082a2a7899 */ /* 0x000fe4000800063f */
[----:B------:R-:W-:-:S04]  /*11290*/  @UP1 USHF.R.U32.HI UR4, URZ, 0x2, UR5 ;  /* 0x000000023f041899 */ /* 0x000fc80008011605 */
[----:B------:R-:W-:-:S06]  /*112a0*/  @UP1 ULOP3.LUT UR36, UR36, 0x1, UR4, 0x78, !UPT ;  /* 0x0000000124241892 */ /* 0x000fcc000f8e7804 */
[----:B------:R-:W-:Y:S06]  /*112b0*/  @!P0 BRA `(.L_x_34) ;  /* 0x0000000000408947 */ /* 0x000fec0003800000 */
[----:B------:R-:W-:Y:S01]  /*112c0*/  MOV R14, 0x0 ;  /* 0x00000000000e7802 */ /* 0x000fe20000000f00 */
[----:B------:R-:W-:Y:S01]  /*112d0*/  ULDC.64 UR4, c[0x4][0x70] ;  /* 0x01001c0000047ab9 */ /* 0x000fe20000000a00 */
[----:B------:R-:W-:Y:S01]  /*112e0*/  ULDC.64 UR6, c[0x4][0x78] ;  /* 0x01001e0000067ab9 */ /* 0x000fe20000000a00 */
[----:B------:R-:W-:Y:S01]  /*112f0*/  ULDC.64 UR8, c[0x4][0x8] ;  /* 0x0100020000087ab9 */ /* 0x000fe20000000a00 */
[----:B------:R-:W-:Y:S02]  /*11300*/  MOV R4, UR4 ;  /* 0x0000000400047c02 */ /* 0x000fe40008000f00 */
[----:B------:R-:W1:Y:S01]  /*11310*/  LDC.64 R14, c[0x4][R14] ;  /* 0x010000000e0e7b82 */ /* 0x000e620000000a00 */
[----:B------:R-:W-:Y:S02]  /*11320*/  MOV R5, UR5 ;  /* 0x0000000500057c02 */ /* 0x000fe40008000f00 */
[----:B------:R-:W-:Y:S02]  /*11330*/  MOV R6, UR6 ;  /* 0x0000000600067c02 */ /* 0x000fe40008000f00 */
[----:B------:R-:W-:-:S02]  /*11340*/  MOV R7, UR7 ;  /* 0x0000000700077c02 */ /* 0x000fc40008000f00 */
[----:B------:R-:W-:Y:S02]  /*11350*/  MOV R10, UR8 ;  /* 0x00000008000a7c02 */ /* 0x000fe40008000f00 */
[----:B------:R-:W-:Y:S02]  /*11360*/  MOV R11, UR9 ;  /* 0x00000009000b7c02 */ /* 0x000fe40008000f00 */
[----:B------:R-:W-:Y:S02]  /*11370*/  MOV R8, 0x70 ;  /* 0x0000007000087802 */ /* 0x000fe40000000f00 */
[----:B------:R-:W-:Y:S02]  /*11380*/  MOV R12, 0x1 ;  /* 0x00000001000c7802 */ /* 0x000fe40000000f00 */
[----:B------:R-:W-:-:S07]  /*11390*/  MOV R13, RZ ;  /* 0x000000ff000d7202 */ /* 0x000fce0000000f00 */
[----:B------:R-:W-:-:S07]  /*113a0*/  LEPC R20, `(.L_x_34) ;  /* 0x000000001014794e */ /* 0x000fce0000000000 */
[----:B-12---:R-:W-:Y:S05]  /*113b0*/  CALL.ABS.NOINC R14 ;  /* 0x000000000e007343 */ /* 0x006fea0003c00000 */
.L_x_34:
[----:B------:R-:W-:-:S04]  /*113c0*/  UIADD3 UR4, UR48, 0x4100, URZ ;  /* 0x0000410030047890 */ /* 0x000fc8000fffe03f */
[----:B------:R-:W-:-:S06]  /*113d0*/  ULOP3.LUT UP0, URZ, UR4, 0x9f, URZ, 0xc0, !UPT ;  /* 0x0000009f043f7892 */ /* 0x000fcc000f80c03f */
[----:B------:R-:W-:-:S13]  /*113e0*/  PLOP3.LUT P0, PT, PT, PT, UP0, 0x80, 0x0 ;  /* 0x000000000000781c */ /* 0x000fda0003f0f008 */
[----:B------:R-:W-:Y:S05]  /*113f0*/  @!P0 BRA `(.L_x_35) ;  /* 0x0000000000408947 */ /* 0x000fea0003800000 */
        /* <DEDUP_REMOVED lines=16> */
.L_x_35:
[----:B------:R-:W1:Y:S02]  /*11500*/  LDC.64 R4, c[0x0][0x590] ;  /* 0x00016400ff047b82 */ /* 0x000e640000000a00 */
[----:B-1----:R-:W-:-:S04]  /*11510*/  ISETP.NE.U32.AND P2, PT, R4, RZ, PT ;  /* 0x000000ff0400720c */ /* 0x002fc80003f45070 */
[----:B------:R-:W-:-:S13]  /*11520*/  ISETP.NE.AND.EX P2, PT, R5, RZ, PT, P2 ;  /* 0x000000ff0500720c */ /* 0x000fda0003f45320 */
[----:B------:R-:W-:Y:S05]  /*11530*/  @!P2 BRA `(.L_x_36) ;  /* 0x00000000003ca947 */ /* 0x000fea0003800000 */
[----:B------:R-:W-:Y:S02]  /*11540*/  ULDC.64 UR4, c[0x0][0x588] ;  /* 0x0001620000047ab9 */ /* 0x000fe40000000a00 */
[----:B------:R-:W-:-:S04]  /*11550*/  ISETP.NE.U32.AND P0, PT, RZ, UR4, PT ;  /* 0x00000004ff007c0c */ /* 0x000fc8000bf05070 */
[----:B------:R-:W-:-:S13]  /*11560*/  ISETP.NE.AND.EX P0, PT, RZ, UR5, PT, P0 ;  /* 0x00000005ff007c0c */ /* 0x000fda000bf05300 */
[----:B------:R-:W-:Y:S05]  /*11570*/  @!P0 BRA `(.L_x_37) ;  /* 0x00000000001c8947 */ /* 0x000fea0003800000 */
[----:B------:R-:W1:Y:S01]  /*11580*/  LDC.64 R6, c[0x0][0x588] ;  /* 0x00016200ff067b82 */ /* 0x000e620000000a00 */
[----:B------:R-:W-:-:S04]  /*11590*/  IMAD R2, R4, UR43, RZ ;  /* 0x0000002b04027c24 */ /* 0x000fc8000f8e02ff */
[----:B-1----:R-:W-:-:S06]  /*115a0*/  IMAD.WIDE R2, R2, 0x4, R6 ;  /* 0x0000000402027825 */ /* 0x002fcc00078e0206 */
[----:B------:R1:W5:Y:S01]  /*115b0*/  LDG.E R2, desc[UR56][R2.64] ;  /* 0x0000003802027981 */ /* 0x000362000c1e1900 */
[----:B------:R-:W-:-:S05]  /*115c0*/  MOV R0, 0x1 ;  /* 0x0000000100007802 */ /* 0x000fca0000000f00 */
[----:B------:R1:W-:Y:S01]  /*115d0*/  STL.S16 [R1+0x4b0], R0 ;  /* 0x0004b00001007387 */ /* 0x0003e20000100600 */
[----:B------:R-:W-:Y:S05]  /*115e0*/  BRA `(.L_x_36) ;  /* 0x0000000000107947 */ /* 0x000fea0003800000 */
.L_x_37:
[----:B------:R-:W-:Y:S01]  /*115f0*/  MOV R0, 0x1 ;  /* 0x0000000100007802 */ /* 0x000fe20000000f00 */
[----:B------:R-:W-:Y:S02]  /*11600*/  ULDC UR4, c[0x0][0x580] ;  /* 0x0001600000047ab9 */ /* 0x000fe40000000800 */
[----:B------:R-:W-:Y:S02]  /*11610*/  MOV R2, UR4 ;  /* 0x0000000400027c02 */ /* 0x000fe40008000f00 */
[----:B------:R3:W-:Y:S05]  /*11620*/  STL.S16 [R1+0x4b0], R0 ;  /* 0x0004b00001007387 */ /* 0x0007ea0000100600 */
.L_x_36:
[----:B------:R-:W4:Y:S02]  /*11630*/  LDC.64 R6, c[0x0][0x5b0] ;  /* 0x00016c00ff067b82 */ /* 0x000f240000000a00 */
[----:B----4-:R-:W-:-:S04]  /*11640*/  ISETP.NE.U32.AND P0, PT, R6, RZ, PT ;  /* 0x000000ff0600720c */ /* 0x010fc80003f05070 */
[----:B------:R-:W-:-:S13]  /*11650*/  ISETP.NE.AND.EX P0, PT, R7, RZ, PT, P0 ;  /* 0x000000ff0700720c */ /* 0x000fda0003f05300 */
[----:B------:R-:W-:Y:S05]  /*11660*/  @!P0 BRA `(.L_x_38) ;  /* 0x00000000002c8947 */ /* 0x000fea0003800000 */
[----:B------:R-:W-:Y:S02]  /*11670*/  ULDC.64 UR4, c[0x0][0x5a8] ;  /* 0x00016a0000047ab9 */ /* 0x000fe40000000a00 */
[----:B------:R-:W-:-:S04]  /*11680*/  ISETP.NE.U32.AND P0, PT, RZ, UR4, PT ;  /* 0x00000004ff007c0c */ /* 0x000fc8000bf05070 */
[----:B------:R-:W-:-:S13]  /*11690*/  ISETP.NE.AND.EX P0, PT, RZ, UR5, PT, P0 ;  /* 0x00000005ff007c0c */ /* 0x000fda000bf05300 */
[----:B------:R-:W-:Y:S05]  /*116a0*/  @!P0 BRA `(.L_x_39) ;  /* 0x0000000000148947 */ /* 0x000fea0003800000 */
[----:B------:R-:W4:Y:S01]  /*116b0*/  LDC.64 R8, c[0x0][0x5a8] ;  /* 0x00016a00ff087b82 */ /* 0x000f220000000a00 */
[----:B------:R-:W-:-:S04]  /*116c0*/  IMAD R6, R6, UR43, RZ ;  /* 0x0000002b06067c24 */ /* 0x000fc8000f8e02ff */
[----:B----4-:R-:W-:-:S05]  /*116d0*/  IMAD.WIDE R6, R6, 0x4, R8 ;  /* 0x0000000406067825 */ /* 0x010fca00078e0208 */
[----:B------:R4:W5:Y:S01]  /*116e0*/  LDG.E R16, desc[UR56][R6.64] ;  /* 0x0000003806107981 */ /* 0x000962000c1e1900 */
[----:B------:R-:W-:Y:S05]  /*116f0*/  BRA `(.L_x_38) ;  /* 0x0000000000087947 */ /* 0x000fea0003800000 */
.L_x_39:
[----:B------:R-:W-:Y:S02]  /*11700*/  ULDC UR4, c[0x0][0x5a0] ;  /* 0x0001680000047ab9 */ /* 0x000fe40000000800 */
[----:B------:R-:W-:-:S07]  /*11710*/  MOV R16, UR4 ;  /* 0x0000000400107c02 */ /* 0x000fce0008000f00 */
.L_x_38:
[----:B------:R-:W-:Y:S01]  /*11720*/  ULDC.64 UR4, c[0x0][0x588] ;  /* 0x0001620000047ab9 */ /* 0x000fe20000000a00 */
[----:B------:R-:W-:Y:S01]  /*11730*/  ISETP.NE.U32.AND P3, PT, R4, RZ, PT ;  /* 0x000000ff0400720c */ /* 0x000fe20003f65070 */
[----:B------:R-:W-:Y:S02]  /*11740*/  UISETP.NE.U32.AND UP0, UPT, UR4, URZ, UPT ;  /* 0x0000003f0400728c */ /* 0x000fe4000bf05070 */
[----:B------:R-:W-:Y:S02]  /*11750*/  ISETP.NE.U32.AND P4, PT, RZ, UR4, PT ;  /* 0x00000004ff007c0c */ /* 0x000fe4000bf85070 */
[----:B------:R-:W-:Y:S01]  /*11760*/  ISETP.NE.AND.EX P3, PT, R5, RZ, PT, P3 ;  /* 0x000000ff0500720c */ /* 0x000fe20003f65330 */
[----:B------:R-:W-:Y:S02]  /*11770*/  UISETP.NE.AND.EX UP0, UPT, UR5, URZ, UPT, UP0 ;  /* 0x0000003f0500728c */ /* 0x000fe4000bf05300 */
[----:B------:R-:W-:Y:S02]  /*11780*/  ISETP.NE.AND.EX P4, PT, RZ, UR5, PT, P4 ;  /* 0x00000005ff007c0c */ /* 0x000fe4000bf85340 */
[----:B------:R-:W-:-:S02]  /*11790*/  PLOP3.LUT P0, PT, PT, PT, PT, 0x8, 0x0 ;  /* 0x000000000000781c */ /* 0x000fc40003f0e170 */
[----:B------:R-:W-:-:S04]  /*117a0*/  PLOP3.LUT P1, PT, PT, PT, UP0, 0x80, 0x0 ;  /* 0x000000000000781c */ /* 0x000fc80003f2f008 */
[----:B------:R-:W-:-:S05]  /*117b0*/  PLOP3.LUT P1, PT, P1, PT, PT, 0x8, 0x0 ;  /* 0x000000000000781c */ /* 0x000fca0000f2e170 */
[----:B------:R-:W-:Y:S08]  /*117c0*/  @P4 BRA P3, `(.L_x_40) ;  /* 0x0000000000284947 */ /* 0x000ff00001800000 */
[----:B------:R-:W-:Y:S04]  /*117d0*/  BSSY B0, `(.L_x_40) ;  /* 0x0000009000007945 */ /* 0x000fe80003800000 */
[----:B------:R-:W-:Y:S05]  /*117e0*/  @!P2 BRA `(.L_x_41) ;  /* 0x000000000018a947 */ /* 0x000fea0003800000 */
[----:B-1-3--:R-:W3:Y:S01]  /*117f0*/  LDL R0, [R1+0x4b0] ;  /* 0x0004b00001007983 */ /* 0x00aee20000100800 */
[----:B------:R-:W-:Y:S02]  /*11800*/  PLOP3.LUT P0, PT, P1, PT, PT, 0x80, 0x0 ;  /* 0x000000000000781c */ /* 0x000fe40000f0f070 */
[----:B---3--:R-:W-:-:S13]  /*11810*/  LOP3.LUT P3, RZ, R0, 0xff, RZ, 0xc0, !PT ;  /* 0x000000ff00ff7812 */ /* 0x008fda000786c0ff */
[----:B------:R-:W-:Y:S05]  /*11820*/  @!P3 BRA `(.L_x_42) ;  /* 0x00000000000cb947 */ /* 0x000fea0003800000 */
[----:B-----5:R-:W-:Y:S01]  /*11830*/  FSETP.EQ.AND P0, PT, R2, RZ, PT ;  /* 0x000000ff0200720b */ /* 0x020fe20003f02000 */
[----:B------:R-:W-:-:S12]  /*11840*/  BRA `(.L_x_42) ;  /* 0x0000000000047947 */ /* 0x000fd80003800000 */
.L_x_41:
[----:B-----5:R-:W-:-:S13]  /*11850*/  FSETP.EQ.AND P0, PT, R2, RZ, PT ;  /* 0x000000ff0200720b */ /* 0x020fda0003f02000 */
.L_x_42:
[----:B------:R-:W-:Y:S05]  /*11860*/  BSYNC B0 ;  /* 0x0000000000007941 */ /* 0x000fea0003800000 */
.L_x_40:
[----:B------:R-:W-:Y:S04]  /*11870*/  BSSY B0, `(.L_x_43) ;  /* 0x0000008000007945 */ /* 0x000fe80003800000 */
[----:B------:R-:W-:Y:S05]  /*11880*/  @!P2 BRA `(.L_x_44) ;  /* 0x000000000014a947 */ /* 0x000fea0003800000 */
[----:B-1-3--:R-:W3:Y:S02]  /*11890*/  LDL R0, [R1+0x4b0] ;  /* 0x0004b00001007983 */ /* 0x00aee40000100800 */
[----:B---3--:R-:W-:-:S13]  /*118a0*/  LOP3.LUT P2, RZ, R0, 0xff, RZ, 0xc0, !PT ;  /* 0x000000ff00ff7812 */ /* 0x008fda000784c0ff */
[----:B------:R-:W-:Y:S05]  /*118b0*/  @!P2 BRA `(.L_x_45) ;  /* 0x00000000000ca947 */ /* 0x000fea0003800000 */
[----:B-----5:R-:W-:Y:S01]  /*118c0*/  FSETP.EQ.AND P1, PT, R2, RZ, PT ;  /* 0x000000ff0200720b */ /* 0x020fe20003f22000 */
[----:B------:R-:W-:-:S12]  /*118d0*/  BRA `(.L_x_45) ;  /* 0x0000000000047947 */ /* 0x000fd80003800000 */
.L_x_44:
[----:B-----5:R-:W-:-:S13]  /*118e0*/  FSETP.EQ.AND P1, PT, R2, RZ, PT ;  /* 0x000000ff0200720b */ /* 0x020fda0003f22000 */
.L_x_45:
[----:B------:R-:W-:Y:S05]  /*118f0*/  BSYNC B0 ;  /* 0x0000000000007941 */ /* 0x000fea0003800000 */
.L_x_43:
[----:B------:R-:W-:Y:S01]  /*11900*/  BSSY B0, `(.L_x_46) ;  /* 0x000003a000007945 */ /* 0x000fe20003800000 */
[----:B-1-3--:R-:W-:Y:S02]  /*11910*/  MOV R0, RZ ;  /* 0x000000ff00007202 */ /* 0x00afe40000000f00 */
[----:B----4-:R-:W-:Y:S02]  /*11920*/  CS2R R6, SRZ ;  /* 0x0000000000067805 */ /* 0x010fe4000001ff00 */
[----:B------:R-:W-:Y:S01]  /*11930*/  MOV R3, RZ ;  /* 0x000000ff00037202 */ /* 0x000fe20000000f00 */
[----:B------:R-:W-:Y:S06]  /*11940*/  @P0 BRA `(.L_x_47) ;  /* 0x0000000000d40947 */ /* 0x000fec0003800000 */
[----:B------:R-:W-:-:S04]  /*11950*/  MOV R0, UR44 ;  /* 0x0000002c00007c02 */ /* 0x000fc80008000f00 */
[----:B------:R-:W-:-:S13]  /*11960*/  ISETP.NE.AND P3, PT, R0, 0x3, PT ;  /* 0x000000030000780c */ /* 0x000fda0003f65270 */
[----:B------:R-:W-:Y:S05]  /*11970*/  @!P3 BRA `(.L_x_48) ;  /* 0x000000000004b947 */ /* 0x000fea0003800000 */
[----:B------:R-:W-:Y:S01]  /*11980*/  BPT.TRAP 0x1 ;  /* 0x000000040000795c */ /* 0x000fe20000300000 */
.L_x_48:
[----:B------:R-:W-:Y:S01]  /*11990*/  LEA R4, R18, UR48, 0x3 ;  /* 0x0000003012047c11 */ /* 0x000fe2000f8e18ff */
[----:B------:R-:W-:Y:S01]  /*119a0*/  BSSY B1, `(.L_x_49) ;  /* 0x0000004000017945 */ /* 0x000fe20003800000 */
[----:B------:R-:W-:-:S04]  /*119b0*/  SHF.L.U32 R0, R19, 0x1f, RZ ;  /* 0x0000001f13007819 */ /* 0x000fc800000006ff */
[----:B------:R-:W1:Y:S02]  /*119c0*/  SYNCS.PHASECHK.TRANS64.TRYWAIT P2, [R4+URZ+0x60], R0 ;  /* 0x00006000040075a7 */ /* 0x000e64000804017f */
[----:B-1----:R-:W-:Y:S05]  /*119d0*/  @!P2 BRA `(.L_x_50) ;  /* 0x0000026400f8a947 */ /* 0x002fea0003800000 */
.L_x_1140:
[----:B------:R-:W-:Y:S05]  /*119e0*/  BSYNC B1 ;  /* 0x0000000000017941 */ /* 0x000fea0003800000 */
.L_x_49:
[----:B------:R-:W-:Y:S01]  /*119f0*/  BSSY B1, `(.L_x_51) ;  /* 0x0000019000017945 */ /* 0x000fe20003800000 */
[----:B-1----:R-:W-:Y:S02]  /*11a00*/  MOV R0, RZ ;  /* 0x000000ff00007202 */ /* 0x002fe40000000f00 */
[----:B------:R-:W-:Y:S02]  /*11a10*/  CS2R R6, SRZ ;  /* 0x0000000000067805 */ /* 0x000fe4000001ff00 */
[----:B------:R-:W-:Y:S01]  /*11a20*/  MOV R3, RZ ;  /* 0x000000ff00037202 */ /* 0x000fe20000000f00 */
[----:B------:R-:W-:Y:S06]  /*11a30*/  @P1 BRA `(.L_x_52) ;  /* 0x0000000000501947 */ /* 0x000fec0003800000 */
[----:B------:R-:W-:Y:S01]  /*11a40*/  LEA R0, R18, R17, 0xc ;  /* 0x0000001112007211 */ /* 0x000fe200078e60ff */
[----:B------:R-:W1:Y:S04]  /*11a50*/  S2R R5, SR_TID.X ;  /* 0x0000000000057919 */ /* 0x000e680000002100 */
[----:B------:R-:W-:Y:S04]  /*11a60*/  LDS.U16 R3, [R0+UR48+0x200] ;  /* 0x0002003000037984 */ /* 0x000fe80008000400 */
[----:B------:R-:W3:Y:S04]  /*11a70*/  LDS.U16 R7, [R0+UR48+0x100] ;  /* 0x0001003000077984 */ /* 0x000ee80008000400 */
[----:B------:R-:W-:Y:S01]  /*11a80*/  LDS.U16 R6, [R0+UR48+0x108] ;  /* 0x0001083000067984 */ /* 0x000fe20008000400 */
[----:B-1----:R-:W-:-:S04]  /*11a90*/  SHF.R.U32.HI R5, RZ, 0x4, R5 ;  /* 0x00000004ff057819 */ /* 0x002fc80000011605 */
[----:B------:R-:W-:Y:S02]  /*11aa0*/  LOP3.LUT P2, RZ, R5, 0x1, RZ, 0xc0, !PT ;  /* 0x0000000105ff7812 */ /* 0x000fe4000784c0ff */
[----:B------:R-:W-:-:S04]  /*11ab0*/  MOV R5, 0x8 ;  /* 0x0000000800057802 */ /* 0x000fc80000000f00 */
[----:B------:R-:W-:Y:S02]  /*11ac0*/  SEL R5, R5, 0xfffffff8, !P2 ;  /* 0xfffffff805057807 */ /* 0x000fe40005000000 */
[----:B---3--:R-:W-:Y:S02]  /*11ad0*/  PRMT R7, R7, 0x5410, R3 ;  /* 0x0000541007077816 */ /* 0x008fe40000000003 */
[----:B------:R1:W3:Y:S02]  /*11ae0*/  LDS.U16 R3, [R0+UR48+0x208] ;  /* 0x0002083000037984 */ /* 0x0002e40008000400 */
[----:B-1----:R-:W-:-:S04]  /*11af0*/  IADD3 R0, R0, UR48, RZ ;  /* 0x0000003000007c10 */ /* 0x002fc8000fffe0ff */
[----:B------:R-:W-:-:S05]  /*11b00*/  LEA R0, R5, R0, 0x1 ;  /* 0x0000000005007211 */ /* 0x000fca00078e08ff */
[----:B------:R-:W-:Y:S01]  /*11b10*/  LDS.U16 R5, [R0+0x200] ;  /* 0x0002000000057984 */ /* 0x000fe20000000400 */
[----:B---3--:R-:W-:-:S03]  /*11b20*/  PRMT R6, R6, 0x5410, R3 ;  /* 0x0000541006067816 */ /* 0x008fc60000000003 */
[----:B------:R-:W1:Y:S02]  /*11b30*/  LDS.U16 R3, [R0+0x100] ;  /* 0x0001000000037984 */ /* 0x000e640000000400 */
[----:B-1----:R-:W-:Y:S02]  /*11b40*/  PRMT R3, R3, 0x5410, R5 ;  /* 0x0000541003037816 */ /* 0x002fe40000000005 */
[----:B------:R-:W-:Y:S04]  /*11b50*/  LDS.U16 R5, [R0+0x208] ;  /* 0x0002080000057984 */ /* 0x000fe80000000400 */
[----:B------:R-:W1:Y:S02]  /*11b60*/  LDS.U16 R0, [R0+0x108] ;  /* 0x0001080000007984 */ /* 0x000e640000000400 */
[----:B-1----:R-:W-:-:S07]  /*11b70*/  PRMT R0, R0, 0x5410, R5 ;  /* 0x0000541000007816 */ /* 0x002fce0000000005 */
.L_x_52:
[----:B------:R-:W-:Y:S05]  /*11b80*/  BSYNC B1 ;  /* 0x0000000000017941 */ /* 0x000fea0003800000 */
.L_x_51:
[----:B------:R-:W-:Y:S01]  /*11b90*/  @!PT LDS RZ, [RZ] ;  /* 0x00000000fffff984 */ /* 0x000fe20000000800 */
[----:B------:R-:W-:Y:S01]  /*11ba0*/  @!PT LDS RZ, [RZ] ;  /* 0x00000000fffff984 */ /* 0x000fe20000000800 */
[----:B------:R-:W-:Y:S01]  /*11bb0*/  @!PT LDS RZ, [RZ] ;  /* 0x00000000fffff984 */ /* 0x000fe20000000800 */
[----:B------:R-:W-:Y:S01]  /*11bc0*/  @!PT LDS RZ, [RZ] ;  /* 0x00000000fffff984 */ /* 0x000fe20000000800 */
[----:B------:R1:W-:Y:S06]  /*11bd0*/  MEMBAR.ALL.CTA ;  /* 0x0000000000007992 */ /* 0x0003ec0000008000 */
[----:B-1----:R-:W1:Y:S01]  /*11be0*/  FENCE.VIEW.ASYNC.S ;  /* 0x00000000000073c6 */ /* 0x002e620000000000 */
[----:B------:R-:W-:Y:S05]  /*11bf0*/  @!P3 BRA `(.L_x_53) ;  /* 0x000000000004b947 */ /* 0x000fea0003800000 */
[----:B------:R-:W-:Y:S01]  /*11c00*/  BPT.TRAP 0x1 ;  /* 0x000000040000795c */ /* 0x000fe20000300000 */
.L_x_53:
[----:B------:R-:W3:Y:S01]  /*11c10*/  S2R R5, SR_CgaCtaId ;  /* 0x0000000000057919 */ /* 0x000ee20000008800 */
[----:B------:R-:W-:Y:S02]  /*11c20*/  IADD3 R4, R4, 0x80, RZ ;  /* 0x0000008004047810 */ /* 0x000fe40007ffe0ff */
[----:B------:R-:W-:-:S04]  /*11c30*/  IADD3 R18, R18, 0x1, RZ ;  /* 0x0000000112127810 */ /* 0x000fc80007ffe0ff */
[----:B------:R-:W-:-:S04]  /*11c40*/  ISETP.NE.AND P2, PT, R18, 0x4, PT ;  /* 0x000000041200780c */ /* 0x000fc80003f45270 */
[----:B------:R-:W-:Y:S02]  /*11c50*/  SEL R18, R18, RZ, P2 ;  /* 0x000000ff12127207 */ /* 0x000fe40001000000 */
[----:B---3--:R-:W-:-:S04]  /*11c60*/  PRMT R4, R5, 0x654, R4 ;  /* 0x0000065405047816 */ /* 0x008fc80000000004 */
[----:B-1----:R1:W-:Y:S02]  /*11c70*/  SYNCS.ARRIVE.TRANS64.RED.A1T0 RZ, [R4+URZ], RZ ;  /* 0x000000ff04ff79a7 */ /* 0x0023e4000810043f */
[----:B-1----:R-:W-:-:S04]  /*11c80*/  SEL R4, RZ, 0x1, P2 ;  /* 0x00000001ff047807 */ /* 0x002fc80001000000 */
[----:B------:R-:W-:-:S07]  /*11c90*/  LOP3.LUT R19, R19, R4, RZ, 0x3c, !PT ;  /* 0x0000000413137212 */ /* 0x000fce00078e3cff */
.L_x_47:
[----:B------:R-:W-:Y:S05]  /*11ca0*/  BSYNC B0 ;  /* 0x0000000000007941 */ /* 0x000fea0003800000 */
.L_x_46:
[----:B------:R-:W-:Y:S01]  /*11cb0*/  F2FP.F16.E4M3.UNPACK_B R4, R7 ;  /* 0x00000007ff04723e */ /* 0x000fe200020006ff */
[C---:B-----5:R-:W-:Y:S01]  /*11cc0*/  FMUL R42, R16.reuse, R23 ;  /* 0x00000017102a7220 */ /* 0x060fe20000400000 */
[C---:B------:R-:W-:Y:S01]  /*11cd0*/  FMUL R43, R16.reuse, R22 ;  /* 0x00000016102b7220 */ /* 0x040fe20000400000 */
[C---:B------:R-:W-:Y:S01]  /*11ce0*/  FMUL R40, R16.reuse, R153 ;  /* 0x0000009910287220 */ /* 0x040fe20000400000 */
[C---:B------:R-:W-:Y:S01]  /*11cf0*/  FMUL R41, R16.reuse, R152 ;  /* 0x0000009810297220 */ /* 0x040fe20000400000 */
[--C-:B------:R-:W-:Y:S02]  /*11d00*/  HADD2.F32 R5, -RZ, R4.reuse.H0_H0 ;  /* 0x20000004ff057230 */ /* 0x100fe40000004100 */
[C---:B------:R-:W-:Y:S01]  /*11d10*/  FMUL R38, R16.reuse, R155 ;  /* 0x0000009b10267220 */ /* 0x040fe20000400000 */
[----:B------:R-:W-:Y:S02]  /*11d20*/  HADD2.F32 R4, -RZ, R4.H1_H1 ;  /* 0x30000004ff047230 */ /* 0x000fe40000004100 */
[C---:B------:R-:W-:Y:S01]  /*11d30*/  FMUL R39, R16.reuse, R154 ;  /* 0x0000009a10277220 */ /* 0x040fe20000400000 */
[----:B------:R-:W-:Y:S01]  /*11d40*/  FMUL R36, R16, R157 ;  /* 0x0000009d10247220 */ /* 0x000fe20000400000 */
[----:B------:R-:W-:Y:S01]  /*11d50*/  FFMA R43, R2, R5, R43 ;  /* 0x00000005022b7223 */ /* 0x000fe2000000002b */
[----:B------:R-:W-:Y:S01]  /*11d60*/  FMUL R37, R16, R156 ;  /* 0x0000009c10257220 */ /* 0x000fe20000400000 */
[----:B------:R-:W-:Y:S01]  /*11d70*/  FFMA R42, R2, R4, R42 ;  /* 0x00000004022a7223 */ /* 0x000fe2000000002a */
[----:B------:R-:W-:Y:S01]  /*11d80*/  F2FP.F16.E4M3.UNPACK_B R4, R7.H1 ;  /* 0x00000007ff04723e */ /* 0x000fe200030006ff */
[C---:B------:R-:W-:Y:S01]  /*11d90*/  FMUL R34, R16.reuse, R159 ;  /* 0x0000009f10227220 */ /* 0x040fe20000400000 */
[C---:B------:R-:W-:Y:S01]  /*11da0*/  FMUL R35, R16.reuse, R158 ;  /* 0x0000009e10237220 */ /* 0x040fe20000400000 */
[C---:B------:R-:W-:Y:S01]  /*11db0*/  FMUL R31, R16.reuse, R161 ;  /* 0x000000a1101f7220 */ /* 0x040fe20000400000 */
[----:B------:R-:W-:Y:S01]  /*11dc0*/  FMUL R32, R16, R160 ;  /* 0x000000a010207220 */ /* 0x000fe20000400000 */
[----:B------:R-:W-:-:S02]  /*11dd0*/  HADD2.F32 R5, -RZ, R4.H0_H0 ;  /* 0x20000004ff057230 */ /* 0x000fc40000004100 */
[C---:B------:R-:W-:Y:S01]  /*11de0*/  FMUL R28, R16.reuse, R163 ;  /* 0x000000a3101c7220 */ /* 0x040fe20000400000 */
[----:B------:R-:W-:Y:S01]  /*11df0*/  HADD2.F32 R4, -RZ, R4.H1_H1 ;  /* 0x30000004ff047230 */ /* 0x000fe20000004100 */
[----:B------:R-:W-:Y:S01]  /*11e00*/  MOV R44, 0x3bbb989d ;  /* 0x3bbb989d002c7802 */ /* 0x000fe20000000f00 */
[----:B------:R-:W-:Y:S01]  /*11e10*/  FMUL R29, R16, R162 ;  /* 0x000000a2101d7220 */ /* 0x000fe20000400000 */
[C---:B------:R-:W-:Y:S01]  /*11e20*/  FFMA R41, R2.reuse, R5, R41 ;  /* 0x0000000502297223 */ /* 0x040fe20000000029 */
[----:B------:R-:W-:Y:S01]  /*11e30*/  MOV R45, 0x437c0000 ;  /* 0x437c0000002d7802 */ /* 0x000fe20000000f00 */
[----:B------:R-:W-:Y:S01]  /*11e40*/  FFMA R40, R2, R4, R40 ;  /* 0x0000000402287223 */ /* 0x000fe20000000028 */
[----:B------:R-:W-:Y:S01]  /*11e50*/  F2FP.F16.E4M3.UNPACK_B R4, R6 ;  /* 0x00000006ff04723e */ /* 0x000fe200020006ff */
[----:B------:R-:W-:Y:S01]  /*11e60*/  FFMA.SAT R9, -R43, R44, 0.5 ;  /* 0x3f0000002b097423 */ /* 0x000fe2000000212c */
[----:B------:R-:W-:Y:S01]  /*11e70*/  FMUL R33, R16, R164 ;  /* 0x000000a410217220 */ /* 0x000fe20000400000 */
[-C--:B------:R-:W-:Y:S01]  /*11e80*/  FFMA.SAT R8, -R42, R44.reuse, 0.5 ;  /* 0x3f0000002a087423 */ /* 0x080fe2000000212c */
[----:B------:R-:W-:Y:S01]  /*11e90*/  FFMA.SAT R12, -R40, R44, 0.5 ;  /* 0x3f000000280c7423 */ /* 0x000fe2000000212c */
[----:B------:R-:W-:-:S02]  /*11ea0*/  HADD2.F32 R5, -RZ, R4.H0_H0 ;  /* 0x20000004ff057230 */ /* 0x000fc40000004100 */
[-C--:B------:R-:W-:Y:S01]  /*11eb0*/  FFMA.RM R9, R9, R45.reuse, 12582913 ;  /* 0x4b40000109097423 */ /* 0x080fe2000000402d */
[----:B------:R-:W-:Y:S02]  /*11ec0*/  HADD2.F32 R4, -RZ, R4.H1_H1 ;  /* 0x30000004ff047230 */ /* 0x000fe40000004100 */
[----:B------:R-:W-:Y:S01]  /*11ed0*/  FFMA.RM R8, R8, R45, 12582913 ;  /* 0x4b40000108087423 */ /* 0x000fe2000000402d */
[----:B------:R-:W-:Y:S01]  /*11ee0*/  FMUL R30, R16, R165 ;  /* 0x000000a5101e7220 */ /* 0x000fe20000400000 */
[C---:B------:R-:W-:Y:S01]  /*11ef0*/  FFMA R39, R2.reuse, R5, R39 ;  /* 0x0000000502277223 */ /* 0x040fe20000000027 */
[----:B------:R-:W-:Y:S01]  /*11f00*/  BSSY B1, `(.L_x_54) ;  /* 0x00000a2000017945 */ /* 0x000fe20003800000 */
[----:B------:R-:W-:Y:S01]  /*11f10*/  FFMA R38, R2, R4, R38 ;  /* 0x0000000402267223 */ /* 0x000fe20000000026 */
[----:B------:R-:W-:Y:S01]  /*11f20*/  F2FP.F16.E4M3.UNPACK_B R4, R6.H1 ;  /* 0x00000006ff04723e */ /* 0x000fe200030006ff */
[C---:B------:R-:W-:Y:S01]  /*11f30*/  FADD R11, R8.reuse, -12583039 ;  /* 0xcb40007f080b7421 */ /* 0x040fe20000000000 */
[----:B------:R-:W-:Y:S01]  /*11f40*/  SHF.L.U32 R27, R8, 0x17, RZ ;  /* 0x00000017081b7819 */ /* 0x000fe200000006ff */
[----:B------:R-:W-:-:S02]  /*11f50*/  FFMA.SAT R8, -R38, R44, 0.5 ;  /* 0x3f00000026087423 */ /* 0x000fc4000000212c */
[--C-:B------:R-:W-:Y:S02]  /*11f60*/  HADD2.F32 R5, -RZ, R4.reuse.H0_H0 ;  /* 0x20000004ff057230 */ /* 0x100fe40000004100 */
[----:B------:R-:W-:Y:S01]  /*11f70*/  FFMA R11, -R42, 1.4426950216293334961, -R11 ;  /* 0x3fb8aa3b2a0b7823 */ /* 0x000fe2000000090b */
[----:B------:R-:W-:Y:S02]  /*11f80*/  HADD2.F32 R4, -RZ, R4.H1_H1 ;  /* 0x30000004ff047230 */ /* 0x000fe40000004100 */
[----:B------:R-:W-:Y:S01]  /*11f90*/  FFMA.RM R8, R8, R45, 12582913 ;  /* 0x4b40000108087423 */ /* 0x000fe2000000402d */
[----:B------:R-:W-:Y:S01]  /*11fa0*/  FFMA R37, R2, R5, R37 ;  /* 0x0000000502257223 */ /* 0x000fe20000000025 */
[----:B------:R-:W-:Y:S01]  /*11fb0*/  FFMA R13, -R42, 1.925963033500011079e-08, R11 ;  /* 0x32a570602a0d7823 */ /* 0x000fe2000000010b */
[----:B------:R-:W-:Y:S01]  /*11fc0*/  FFMA R36, R2, R4, R36 ;  /* 0x0000000402247223 */ /* 0x000fe20000000024 */
[----:B------:R-:W-:Y:S02]  /*11fd0*/  F2FP.F16.E4M3.UNPACK_B R4, R3 ;  /* 0x00000003ff04723e */ /* 0x000fe400020006ff */
[----:B------:R-:W1:Y:S01]  /*11fe0*/  MUFU.EX2 R14, R13 ;  /* 0x0000000d000e7308 */ /* 0x000e620000000800 */
[----:B------:R-:W-:-:S02]  /*11ff0*/  SHF.L.U32 R23, R8, 0x17, RZ ;  /* 0x0000001708177819 */ /* 0x000fc400000006ff */
[--C-:B------:R-:W-:Y:S02]  /*12000*/  HADD2.F32 R5, -RZ, R4.reuse.H0_H0 ;  /* 0x20000004ff057230 */ /* 0x100fe40000004100 */
[----:B------:R-:W-:-:S03]  /*12010*/  HADD2.F32 R4, -RZ, R4.H1_H1 ;  /* 0x30000004ff047230 */ /* 0x000fc60000004100 */
[C---:B------:R-:W-:Y:S02]  /*12020*/  FFMA R35, R2.reuse, R5, R35 ;  /* 0x0000000502237223 */ /* 0x040fe40000000023 */
[----:B------:R-:W-:Y:S01]  /*12030*/  FFMA R34, R2, R4, R34 ;  /* 0x0000000402227223 */ /* 0x000fe20000000022 */
[----:B------:R-:W-:-:S05]  /*12040*/  F2FP.F16.E4M3.UNPACK_B R4, R3.H1 ;  /* 0x00000003ff04723e */ /* 0x000fca00030006ff */
[--C-:B------:R-:W-:Y:S02]  /*12050*/  HADD2.F32 R5, -RZ, R4.reuse.H0_H0 ;  /* 0x20000004ff057230 */ /* 0x100fe40000004100 */
[----:B-1----:R-:W-:Y:S01]  /*12060*/  FFMA R27, R27, R14, 1 ;  /* 0x3f8000001b1b7423 */ /* 0x002fe2000000000e */
[----:B------:R-:W-:Y:S02]  /*12070*/  HADD2.F32 R4, -RZ, R4.H1_H1 ;  /* 0x30000004ff047230 */ /* 0x000fe40000004100 */
[----:B------:R-:W-:-:S03]  /*12080*/  FFMA R32, R2, R5, R32 ;  /* 0x0000000502207223 */ /* 0x000fc60000000020 */
[----:B------:R-:W-:Y:S01]  /*12090*/  FFMA R31, R2, R4, R31 ;  /* 0x00000004021f7223 */ /* 0x000fe2000000001f */
[----:B------:R-:W-:-:S05]  /*120a0*/  F2FP.F16.E4M3.UNPACK_B R4, R0 ;  /* 0x00000000ff04723e */ /* 0x000fca00020006ff */
[--C-:B------:R-:W-:Y:S02]  /*120b0*/  HADD2.F32 R5, -RZ, R4.reuse.H0_H0 ;  /* 0x20000004ff057230 */ /* 0x100fe40000004100 */
[----:B------:R-:W-:-:S03]  /*120c0*/  HADD2.F32 R4, -RZ, R4.H1_H1 ;  /* 0x30000004ff047230 */ /* 0x000fc60000004100 */
[C---:B------:R-:W-:Y:S02]  /*120d0*/  FFMA R29, R2.reuse, R5, R29 ;  /* 0x00000005021d7223 */ /* 0x040fe4000000001d */
[----:B------:R-:W-:Y:S01]  /*120e0*/  FFMA R28, R2, R4, R28 ;  /* 0x00000004021c7223 */ /* 0x000fe2000000001c */
[----:B------:R-:W-:-:S05]  /*120f0*/  F2FP.F16.E4M3.UNPACK_B R4, R0.H1 ;  /* 0x00000000ff04723e */ /* 0x000fca00030006ff */
[----:B------:R-:W-:-:S05]  /*12100*/  HADD2.F32 R5, -RZ, R4.H0_H0 ;  /* 0x20000004ff057230 */ /* 0x000fca0000004100 */
[----:B------:R-:W-:Y:S01]  /*12110*/  FFMA R33, R2, R5, R33 ;  /* 0x0000000502217223 */ /* 0x000fe20000000021 */
[C---:B------:R-:W-:Y:S01]  /*12120*/  FADD R5, R9.reuse, -12583039 ;  /* 0xcb40007f09057421 */ /* 0x040fe20000000000 */
[----:B------:R-:W-:-:S03]  /*12130*/  SHF.L.U32 R9, R9, 0x17, RZ ;  /* 0x0000001709097819 */ /* 0x000fc600000006ff */
[----:B------:R-:W-:-:S04]  /*12140*/  FFMA R5, -R43, 1.4426950216293334961, -R5 ;  /* 0x3fb8aa3b2b057823 */ /* 0x000fc80000000905 */
[----:B------:R-:W-:Y:S01]  /*12150*/  FFMA R10, -R43, 1.925963033500011079e-08, R5 ;  /* 0x32a570602b0a7823 */ /* 0x000fe20000000105 */
[----:B------:R-:W-:-:S03]  /*12160*/  FFMA.SAT R5, -R41, R44, 0.5 ;  /* 0x3f00000029057423 */ /* 0x000fc6000000212c */
[----:B------:R1:W3:Y:S01]  /*12170*/  MUFU.EX2 R15, R10 ;  /* 0x0000000a000f7308 */ /* 0x0002e20000000800 */
[----:B------:R-:W-:-:S05]  /*12180*/  FFMA.RM R5, R5, R45, 12582913 ;  /* 0x4b40000105057423 */ /* 0x000fca000000402d */
[C---:B------:R-:W-:Y:S01]  /*12190*/  SHF.L.U32 R26, R5.reuse, 0x17, RZ ;  /* 0x00000017051a7819 */ /* 0x040fe200000006ff */
[----:B-1----:R-:W-:-:S04]  /*121a0*/  FADD R10, R5, -12583039 ;  /* 0xcb40007f050a7421 */ /* 0x002fc80000000000 */
[----:B------:R-:W-:Y:S01]  /*121b0*/  FFMA R11, -R41, 1.4426950216293334961, -R10 ;  /* 0x3fb8aa3b290b7823 */ /* 0x000fe2000000090a */
[----:B------:R-:W-:-:S03]  /*121c0*/  FFMA.RM R10, R12, R45, 12582913 ;  /* 0x4b4000010c0a7423 */ /* 0x000fc6000000402d */
[----:B------:R-:W-:Y:S01]  /*121d0*/  FFMA R12, -R41, 1.925963033500011079e-08, R11 ;  /* 0x32a57060290c7823 */ /* 0x000fe2000000010b */
[----:B------:R-:W-:Y:S01]  /*121e0*/  FADD R11, R10, -12583039 ;  /* 0xcb40007f0a0b7421 */ /* 0x000fe20000000000 */
[----:B---3--:R-:W-:Y:S01]  /*121f0*/  FFMA R5, R9, R15, 1 ;  /* 0x3f80000009057423 */ /* 0x008fe2000000000f */
[----:B------:R-:W-:Y:S01]  /*12200*/  FFMA.SAT R9, -R39, R44, 0.5 ;  /* 0x3f00000027097423 */ /* 0x000fe2000000212c */
[----:B------:R1:W3:Y:S01]  /*12210*/  MUFU.EX2 R13, R12 ;  /* 0x0000000c000d7308 */ /* 0x0002e20000000800 */
[----:B------:R-:W-:Y:S01]  /*12220*/  FFMA R11, -R40, 1.4426950216293334961, -R11 ;  /* 0x3fb8aa3b280b7823 */ /* 0x000fe2000000090b */
[----:B------:R-:W-:Y:S01]  /*12230*/  SHF.L.U32 R25, R10, 0x17, RZ ;  /* 0x000000170a197819 */ /* 0x000fe200000006ff */
[----:B------:R-:W-:-:S05]  /*12240*/  FFMA.RM R9, R9, R45, 12582913 ;  /* 0x4b40000109097423 */ /* 0x000fca000000402d */
[----:B------:R-:W-:Y:S01]  /*12250*/  SHF.L.U32 R24, R9, 0x17, RZ ;  /* 0x0000001709187819 */ /* 0x000fe200000006ff */
[----:B-1----:R-:W-:Y:S02]  /*12260*/  HADD2.F32 R12, -RZ, R4.H1_H1 ;  /* 0x30000004ff0c7230 */ /* 0x002fe40000004100 */
[----:B------:R-:W-:Y:S01]  /*12270*/  FFMA R4, -R40, 1.925963033500011079e-08, R11 ;  /* 0x32a5706028047823 */ /* 0x000fe2000000010b */
[----:B------:R-:W-:Y:S01]  /*12280*/  FADD R11, R8, -12583039 ;  /* 0xcb40007f080b7421 */ /* 0x000fe20000000000 */
[----:B------:R-:W-:Y:S01]  /*12290*/  FFMA.SAT R8, -R34, R44, 0.5 ;  /* 0x3f00000022087423 */ /* 0x000fe2000000212c */
[----:B------:R-:W-:Y:S02]  /*122a0*/  FFMA R30, R2, R12, R30 ;  /* 0x0000000c021e7223 */ /* 0x000fe4000000001e */
[----:B------:R-:W-:Y:S01]  /*122b0*/  FFMA R11, -R38, 1.4426950216293334961, -R11 ;  /* 0x3fb8aa3b260b7823 */ /* 0x000fe2000000090b */
[----:B------:R-:W1:Y:S01]  /*122c0*/  MUFU.EX2 R4, R4 ;  /* 0x0000000400047308 */ /* 0x000e620000000800 */
[----:B------:R-:W-:Y:S01]  /*122d0*/  FFMA.SAT R12, -R36, R44, 0.5 ;  /* 0x3f000000240c7423 */ /* 0x000fe2000000212c */
[----:B---3--:R-:W-:Y:S01]  /*122e0*/  FFMA R26, R26, R13, 1 ;  /* 0x3f8000001a1a7423 */ /* 0x008fe2000000000d */
[----:B------:R-:W-:Y:S01]  /*122f0*/  FFMA R13, -R38, 1.925963033500011079e-08, R11 ;  /* 0x32a57060260d7823 */ /* 0x000fe2000000010b */
[----:B------:R-:W-:-:S05]  /*12300*/  FFMA.RM R8, R8, R45, 12582913 ;  /* 0x4b40000108087423 */ /* 0x000fca000000402d */
[----:B------:R-:W-:Y:S01]  /*12310*/  SHF.L.U32 R15, R8, 0x17, RZ ;  /* 0x00000017080f7819 */ /* 0x000fe200000006ff */
[----:B------:R-:W3:Y:S01]  /*12320*/  MUFU.EX2 R13, R13 ;  /* 0x0000000d000d7308 */ /* 0x000ee20000000800 */
[----:B-1----:R-:W-:Y:S01]  /*12330*/  FFMA R25, R25, R4, 1 ;  /* 0x3f80000019197423 */ /* 0x002fe20000000004 */
[----:B------:R-:W-:-:S04]  /*12340*/  FADD R4, R9, -12583039 ;  /* 0xcb40007f09047421 */ /* 0x000fc80000000000 */
[----:B------:R-:W-:-:S04]  /*12350*/  FFMA R4, -R39, 1.4426950216293334961, -R4 ;  /* 0x3fb8aa3b27047823 */ /* 0x000fc80000000904 */
[----:B------:R-:W-:Y:S01]  /*12360*/  FFMA R10, -R39, 1.925963033500011079e-08, R4 ;  /* 0x32a57060270a7823 */ /* 0x000fe20000000104 */
[----:B------:R-:W-:Y:S01]  /*12370*/  FFMA.SAT R4, -R37, R44, 0.5 ;  /* 0x3f00000025047423 */ /* 0x000fe2000000212c */
[----:B---3--:R-:W-:Y:S02]  /*12380*/  FFMA R23, R23, R13, 1 ;  /* 0x3f80000017177423 */ /* 0x008fe4000000000d */
[----:B------:R1:W3:Y:S01]  /*12390*/  MUFU.EX2 R14, R10 ;  /* 0x0000000a000e7308 */ /* 0x0002e20000000800 */
[----:B------:R-:W-:-:S05]  /*123a0*/  FFMA.RM R4, R4, R45, 12582913 ;  /* 0x4b40000104047423 */ /* 0x000fca000000402d */
[C---:B------:R-:W-:Y:S01]  /*123b0*/  SHF.L.U32 R22, R4.reuse, 0x17, RZ ;  /* 0x0000001704167819 */ /* 0x040fe200000006ff */
[----:B-1----:R-:W-:Y:S01]  /*123c0*/  FADD R10, R4, -12583039 ;  /* 0xcb40007f040a7421 */ /* 0x002fe20000000000 */
[----:B------:R-:W-:-:S03]  /*123d0*/  FFMA.SAT R4, -R35, R44, 0.5 ;  /* 0x3f00000023047423 */ /* 0x000fc6000000212c */
[C---:B------:R-:W-:Y:S01]  /*123e0*/  FFMA R11, -R37.reuse, 1.4426950216293334961, -R10 ;  /* 0x3fb8aa3b250b7823 */ /* 0x040fe2000000090a */
[-C--:B------:R-:W-:Y:S01]  /*123f0*/  FFMA.RM R4, R4, R45.reuse, 12582913 ;  /* 0x4b40000104047423 */ /* 0x080fe2000000402d */
[-C--:B------:R-:W-:Y:S02]  /*12400*/  FFMA.RM R10, R12, R45.reuse, 12582913 ;  /* 0x4b4000010c0a7423 */ /* 0x080fe4000000402d */
[----:B------:R-:W-:Y:S01]  /*12410*/  FFMA R12, -R37, 1.925963033500011079e-08, R11 ;  /* 0x32a57060250c7823 */ /* 0x000fe2000000010b */
[C---:B------:R-:W-:Y:S01]  /*12420*/  FADD R9, R4.reuse, -12583039 ;  /* 0xcb40007f04097421 */ /* 0x040fe20000000000 */
[----:B------:R-:W-:Y:S01]  /*12430*/  SHF.L.U32 R20, R4, 0x17, RZ ;  /* 0x0000001704147819 */ /* 0x000fe200000006ff */
[----:B------:R-:W-:Y:S01]  /*12440*/  FFMA.SAT R4, -R32, R44, 0.5 ;  /* 0x3f00000020047423 */ /* 0x000fe2000000212c */
[C---:B------:R-:W-:Y:S01]  /*12450*/  FADD R11, R10.reuse, -12583039 ;  /* 0xcb40007f0a0b7421 */ /* 0x040fe20000000000 */
[C---:B------:R-:W-:Y:S01]  /*12460*/  FFMA R9, -R35.reuse, 1.4426950216293334961, -R9 ;  /* 0x3fb8aa3b23097823 */ /* 0x040fe20000000909 */
[----:B------:R-:W-:Y:S01]  /*12470*/  SHF.L.U32 R21, R10, 0x17, RZ ;  /* 0x000000170a157819 */ /* 0x000fe200000006ff */
[-C--:B------:R-:W-:Y:S01]  /*12480*/  FFMA.RM R4, R4, R45.reuse, 12582913 ;  /* 0x4b40000104047423 */ /* 0x080fe2000000402d */
[----:B---3--:R-:W-:Y:S01]  /*12490*/  FFMA R24, R24, R14, 1 ;  /* 0x3f80000018187423 */ /* 0x008fe2000000000e */
[----:B------:R-:W-:Y:S01]  /*124a0*/  FFMA R10, -R35, 1.925963033500011079e-08, R9 ;  /* 0x32a57060230a7823 */ /* 0x000fe20000000109 */
[----:B------:R-:W-:Y:S01]  /*124b0*/  FADD R9, R8, -12583039 ;  /* 0xcb40007f08097421 */ /* 0x000fe20000000000 */
[C---:B------:R-:W-:Y:S01]  /*124c0*/  FADD R8, R4.reuse, -12583039 ;  /* 0xcb40007f04087421 */ /* 0x040fe20000000000 */
[----:B------:R-:W-:Y:S01]  /*124d0*/  SHF.L.U32 R14, R4, 0x17, RZ ;  /* 0x00000017040e7819 */ /* 0x000fe200000006ff */
[----:B------:R-:W-:Y:S01]  /*124e0*/  FFMA.SAT R4, -R31, R44, 0.5 ;  /* 0x3f0000001f047423 */ /* 0x000fe2000000212c */
[----:B------:R-:W1:Y:S01]  /*124f0*/  MUFU.EX2 R12, R12 ;  /* 0x0000000c000c7308 */ /* 0x000e620000000800 */
[----:B------:R-:W-:Y:S01]  /*12500*/  FFMA R8, -R32, 1.4426950216293334961, -R8 ;  /* 0x3fb8aa3b20087823 */ /* 0x000fe20000000908 */
[----:B------:R-:W-:Y:S01]  /*12510*/  FFMA R11, -R36, 1.4426950216293334961, -R11 ;  /* 0x3fb8aa3b240b7823 */ /* 0x000fe2000000090b */
[----:B------:R-:W-:Y:S01]  /*12520*/  FFMA.RM R4, R4, R45, 12582913 ;  /* 0x4b40000104047423 */ /* 0x000fe2000000402d */
[----:B------:R-:W-:Y:S01]  /*12530*/  FFMA R9, -R34, 1.4426950216293334961, -R9 ;  /* 0x3fb8aa3b22097823 */ /* 0x000fe20000000909 */
[----:B------:R-:W-:Y:S01]  /*12540*/  FFMA R8, -R32, 1.925963033500011079e-08, R8 ;  /* 0x32a5706020087823 */ /* 0x000fe20000000108 */
[----:B------:R-:W-:-:S02]  /*12550*/  FFMA R11, -R36, 1.925963033500011079e-08, R11 ;  /* 0x32a57060240b7823 */ /* 0x000fc4000000010b */
[----:B------:R-:W-:Y:S01]  /*12560*/  SHF.L.U32 R13, R4, 0x17, RZ ;  /* 0x00000017040d7819 */ /* 0x000fe200000006ff */
[----:B------:R-:W-:Y:S01]  /*12570*/  FFMA R9, -R34, 1.925963033500011079e-08, R9 ;  /* 0x32a5706022097823 */ /* 0x000fe20000000109 */
[----:B------:R-:W3:Y:S01]  /*12580*/  MUFU.EX2 R10, R10 ;  /* 0x0000000a000a7308 */ /* 0x000ee20000000800 */
[----:B-1----:R-:W-:-:S07]  /*12590*/  FFMA R22, R22, R12, 1 ;  /* 0x3f80000016167423 */ /* 0x002fce000000000c */
[----:B------:R-:W1:Y:S08]  /*125a0*/  MUFU.EX2 R8, R8 ;  /* 0x0000000800087308 */ /* 0x000e700000000800 */
[----:B------:R-:W4:Y:S01]  /*125b0*/  MUFU.EX2 R11, R11 ;  /* 0x0000000b000b7308 */ /* 0x000f220000000800 */
[----:B---3--:R-:W-:-:S07]  /*125c0*/  FFMA R20, R20, R10, 1 ;  /* 0x3f80000014147423 */ /* 0x008fce000000000a */
[----:B------:R-:W3:Y:S01]  /*125d0*/  MUFU.EX2 R9, R9 ;  /* 0x0000000900097308 */ /* 0x000ee20000000800 */
[----:B-1----:R-:W-:Y:S01]  /*125e0*/  FFMA R14, R14, R8, 1 ;  /* 0x3f8000000e0e7423 */ /* 0x002fe20000000008 */
[----:B------:R-:W-:Y:S01]  /*125f0*/  FADD R8, R4, -12583039 ;  /* 0xcb40007f04087421 */ /* 0x000fe20000000000 */
[----:B------:R-:W-:-:S03]  /*12600*/  FFMA.SAT R4, -R29, R44, 0.5 ;  /* 0x3f0000001d047423 */ /* 0x000fc6000000212c */
[----:B------:R-:W-:Y:S01]  /*12610*/  FFMA R8, -R31, 1.4426950216293334961, -R8 ;  /* 0x3fb8aa3b1f087823 */ /* 0x000fe20000000908 */
[----:B------:R-:W-:Y:S01]  /*12620*/  FFMA.RM R4, R4, R45, 12582913 ;  /* 0x4b40000104047423 */ /* 0x000fe2000000402d */
[----:B----4-:R-:W-:Y:S02]  /*12630*/  FFMA R21, R21, R11, 1 ;  /* 0x3f80000015157423 */ /* 0x010fe4000000000b */
[----:B------:R-:W-:Y:S02]  /*12640*/  FFMA R8, -R31, 1.925963033500011079e-08, R8 ;  /* 0x32a570601f087823 */ /* 0x000fe40000000108 */
[----:B------:R-:W-:-:S04]  /*12650*/  SHF.L.U32 R12, R4, 0x17, RZ ;  /* 0x00000017040c7819 */ /* 0x000fc800000006ff */
[----:B------:R-:W1:Y:S01]  /*12660*/  MUFU.EX2 R8, R8 ;  /* 0x0000000800087308 */ /* 0x000e620000000800 */
[----:B---3--:R-:W-:Y:S01]  /*12670*/  FFMA R15, R15, R9, 1 ;  /* 0x3f8000000f0f7423 */ /* 0x008fe20000000009 */
[----:B-1----:R-:W-:Y:S01]  /*12680*/  FFMA R13, R13, R8, 1 ;  /* 0x3f8000000d0d7423 */ /* 0x002fe20000000008 */
[----:B------:R-:W-:Y:S01]  /*12690*/  FADD R8, R4, -12583039 ;  /* 0xcb40007f04087421 */ /* 0x000fe20000000000 */
[----:B------:R-:W-:-:S03]  /*126a0*/  FFMA.SAT R4, -R28, R44, 0.5 ;  /* 0x3f0000001c047423 */ /* 0x000fc6000000212c */
[----:B------:R-:W-:Y:S01]  /*126b0*/  FFMA R8, -R29, 1.4426950216293334961, -R8 ;  /* 0x3fb8aa3b1d087823 */ /* 0x000fe20000000908 */
[----:B------:R-:W-:-:S03]  /*126c0*/  FFMA.RM R4, R4, R45, 12582913 ;  /* 0x4b40000104047423 */ /* 0x000fc6000000402d */
[----:B------:R-:W-:Y:S02]  /*126d0*/  FFMA R8, -R29, 1.925963033500011079e-08, R8 ;  /* 0x32a570601d087823 */ /* 0x000fe40000000108 */
[----:B------:R-:W-:-:S04]  /*126e0*/  SHF.L.U32 R11, R4, 0x17, RZ ;  /* 0x00000017040b7819 */ /* 0x000fc800000006ff */
[----:B------:R-:W1:Y:S02]  /*126f0*/  MUFU.EX2 R8, R8 ;  /* 0x0000000800087308 */ /* 0x000e640000000800 */
[----:B-1----:R-:W-:Y:S01]  /*12700*/  FFMA R12, R12, R8, 1 ;  /* 0x3f8000000c0c7423 */ /* 0x002fe20000000008 */
[----:B------:R-:W-:Y:S01]  /*12710*/  FADD R8, R4, -12583039 ;  /* 0xcb40007f04087421 */ /* 0x000fe20000000000 */
[----:B------:R-:W-:-:S03]  /*12720*/  FFMA.SAT R4, -R30, R44, 0.5 ;  /* 0x3f0000001e047423 */ /* 0x000fc6000000212c */
[----:B------:R-:W-:Y:S01]  /*12730*/  FFMA R8, -R28, 1.4426950216293334961, -R8 ;  /* 0x3fb8aa3b1c087823 */ /* 0x000fe20000000908 */
[----:B------:R-:W-:-:S03]  /*12740*/  FFMA.RM R9, R4, R45, 12582913 ;  /* 0x4b40000104097423 */ /* 0x000fc6000000402d */
[----:B------:R-:W-:-:S06]  /*12750*/  FFMA R8, -R28, 1.925963033500011079e-08, R8 ;  /* 0x32a570601c087823 */ /* 0x000fcc0000000108 */
[----:B------:R-:W1:Y:S02]  /*12760*/  MUFU.EX2 R8, R8 ;  /* 0x0000000800087308 */ /* 0x000e640000000800 */
[----:B-1----:R-:W-:Y:S01]  /*12770*/  FFMA R11, R11, R8, 1 ;  /* 0x3f8000000b0b7423 */ /* 0x002fe20000000008 */
[----:B------:R-:W-:-:S04]  /*12780*/  FFMA.SAT R8, -R33, R44, 0.5 ;  /* 0x3f00000021087423 */ /* 0x000fc8000000212c */
[----:B------:R-:W-:-:S04]  /*12790*/  FFMA.RM R8, R8, R45, 12582913 ;  /* 0x4b40000108087423 */ /* 0x000fc8000000402d */
[C---:B------:R-:W-:Y:S01]  /*127a0*/  FADD R4, R8.reuse, -12583039 ;  /* 0xcb40007f08047421 */ /* 0x040fe20000000000 */
[----:B------:R-:W-:-:S03]  /*127b0*/  SHF.L.U32 R10, R8, 0x17, RZ ;  /* 0x00000017080a7819 */ /* 0x000fc600000006ff */
[----:B------:R-:W-:-:S04]  /*127c0*/  FFMA R4, -R33, 1.4426950216293334961, -R4 ;  /* 0x3fb8aa3b21047823 */ /* 0x000fc80000000904 */
[----:B------:R-:W-:-:S06]  /*127d0*/  FFMA R4, -R33, 1.925963033500011079e-08, R4 ;  /* 0x32a5706021047823 */ /* 0x000fcc0000000104 */
[----:B------:R-:W1:Y:S02]  /*127e0*/  MUFU.EX2 R4, R4 ;  /* 0x0000000400047308 */ /* 0x000e640000000800 */
[----:B-1----:R-:W-:Y:S01]  /*127f0*/  FFMA R10, R10, R4, 1 ;  /* 0x3f8000000a0a7423 */ /* 0x002fe20000000004 */
[C---:B------:R-:W-:Y:S01]  /*12800*/  FADD R4, R9.reuse, -12583039 ;  /* 0xcb40007f09047421 */ /* 0x040fe20000000000 */
[----:B------:R-:W-:-:S03]  /*12810*/  SHF.L.U32 R9, R9, 0x17, RZ ;  /* 0x0000001709097819 */ /* 0x000fc600000006ff */
[----:B------:R-:W-:-:S04]  /*12820*/  FFMA R4, -R30, 1.4426950216293334961, -R4 ;  /* 0x3fb8aa3b1e047823 */ /* 0x000fc80000000904 */
[----:B------:R-:W-:-:S06]  /*12830*/  FFMA R4, -R30, 1.925963033500011079e-08, R4 ;  /* 0x32a570601e047823 */ /* 0x000fcc0000000104 */
[----:B------:R-:W1:Y:S02]  /*12840*/  MUFU.EX2 R4, R4 ;  /* 0x0000000400047308 */ /* 0x000e640000000800 */
[----:B-1----:R-:W-:Y:S01]  /*12850*/  FFMA R9, R9, R4, 1 ;  /* 0x3f80000009097423 */ /* 0x002fe20000000004 */
[----:B------:R-:W-:-:S04]  /*12860*/  IADD3 R4, R5, 0x1800000, RZ ;  /* 0x0180000005047810 */ /* 0x000fc80007ffe0ff */
[----:B------:R-:W-:-:S04]  /*12870*/  LOP3.LUT R4, R4, 0x7f800000, RZ, 0xc0, !PT ;  /* 0x7f80000004047812 */ /* 0x000fc800078ec0ff */
[----:B------:R-:W-:-:S13]  /*12880*/  ISETP.GT.U32.AND P2, PT, R4, 0x1ffffff, PT ;  /* 0x01ffffff0400780c */ /* 0x000fda0003f44070 */
[----:B------:R-:W-:Y:S05]  /*12890*/  @P2 BRA `(.L_x_55) ;  /* 0x0000000000102947 */ /* 0x000fea0003800000 */
[----:B------:R-:W-:-:S07]  /*128a0*/  MOV R4, 0x128c0 ;  /* 0x000128c000047802 */ /* 0x000fce0000000f00 */
[----:B--2---:R-:W-:Y:S05]  /*128b0*/  CALL.REL.NOINC `($__internal_0_$__cuda_sm20_rcp_rn_f32_slowpath) ;  /* 0x00000268000c7944 */ /* 0x004fea0003c00000 */
[----:B------:R-:W-:Y:S01]  /*128c0*/  MOV R44, R8 ;  /* 0x00000008002c7202 */ /* 0x000fe20000000f00 */
[----:B------:R-:W-:Y:S06]  /*128d0*/  BRA `(.L_x_56) ;  /* 0x0000000000107947 */ /* 0x000fec0003800000 */
.L_x_55:
[----:B------:R-:W1:Y:S02]  /*128e0*/  MUFU.RCP R44, R5 ;  /* 0x00000005002c7308 */ /* 0x000e640000001000 */
[----:B-1----:R-:W-:-:S04]  /*128f0*/  FFMA R5, R5, R44, -1 ;  /* 0xbf80000005057423 */ /* 0x002fc8000000002c */
[----:B------:R-:W-:-:S04]  /*12900*/  FADD.FTZ R5, -R5, -RZ ;  /* 0x800000ff05057221 */ /* 0x000fc80000010100 */
[----:B------:R-:W-:-:S07]  /*12910*/  FFMA R44, R44, R5, R44 ;  /* 0x000000052c2c7223 */ /* 0x000fce000000002c */
.L_x_56:
[----:B------:R-:W-:Y:S05]  /*12920*/  BSYNC B1 ;  /* 0x0000000000017941 */ /* 0x000fea0003800000 */
.L_x_54:
[----:B------:R-:W-:Y:S01]  /*12930*/  IADD3 R4, R27, 0x1800000, RZ ;  /* 0x018000001b047810 */ /* 0x000fe20007ffe0ff */
[----:B------:R-:W-:Y:S03]  /*12940*/  BSSY B1, `(.L_x_57) ;  /* 0x000000d000017945 */ /* 0x000fe60003800000 */
[----:B------:R-:W-:-:S04]  /*12950*/  LOP3.LUT R4, R4, 0x7f800000, RZ, 0xc0, !PT ;  /* 0x7f80000004047812 */ /* 0x000fc800078ec0ff */
[----:B------:R-:W-:-:S13]  /*12960*/  ISETP.GT.U32.AND P2, PT, R4, 0x1ffffff, PT ;  /* 0x01ffffff0400780c */ /* 0x000fda0003f44070 */
[----:B------:R-:W-:Y:S05]  /*12970*/  @P2 BRA `(.L_x_58) ;  /* 0x0000000000142947 */ /* 0x000fea0003800000 */
[----:B------:R-:W-:Y:S02]  /*12980*/  MOV R5, R27 ;  /* 0x0000001b00057202 */ /* 0x000fe40000000f00 */
[----:B------:R-:W-:-:S07]  /*12990*/  MOV R4, 0x129b0 ;  /* 0x000129b000047802 */ /* 0x000fce0000000f00 */
[----:B--2---:R-:W-:Y:S05]  /*129a0*/  CALL.REL.NOINC `($__internal_0_$__cuda_sm20_rcp_rn_f32_slowpath) ;  /* 0x0000026400d07944 */ /* 0x004fea0003c00000 */
[----:B------:R-:W-:Y:S01]  /*129b0*/  MOV R27, R8 ;  /* 0x00000008001b7202 */ /* 0x000fe20000000f00 */
[----:B------:R-:W-:Y:S06]  /*129c0*/  BRA `(.L_x_59) ;  /* 0x0000000000107947 */ /* 0x000fec0003800000 */
.L_x_58:
[----:B------:R-:W1:Y:S02]  /*129d0*/  MUFU.RCP R4, R27 ;  /* 0x0000001b00047308 */ /* 0x000e640000001000 */
[----:B-1----:R-:W-:-:S04]  /*129e0*/  FFMA R27, R27, R4, -1 ;  /* 0xbf8000001b1b7423 */ /* 0x002fc80000000004 */
[----:B------:R-:W-:-:S04]  /*129f0*/  FADD.FTZ R27, -R27, -RZ ;  /* 0x800000ff1b1b7221 */ /* 0x000fc80000010100 */
[----:B------:R-:W-:-:S07]  /*12a00*/  FFMA R27, R4, R27, R4 ;  /* 0x0000001b041b7223 */ /* 0x000fce0000000004 */
.L_x_59:
[----:B------:R-:W-:Y:S05]  /*12a10*/  BSYNC B1 ;  /* 0x0000000000017941 */ /* 0x000fea0003800000 */
.L_x_57:
        /* <DEDUP_REMOVED lines=10> */
.L_x_61:
[----:B------:R-:W1:Y:S02]  /*12ac0*/  MUFU.RCP R4, R26 ;  /* 0x0000001a00047308 */ /* 0x000e640000001000 */
[----:B-1----:R-:W-:-:S04]  /*12ad0*/  FFMA R26, R26, R4, -1 ;  /* 0xbf8000001a1a7423 */ /* 0x002fc80000000004 */
[----:B------:R-:W-:-:S04]  /*12ae0*/  FADD.FTZ R26, -R26, -RZ ;  /* 0x800000ff1a1a7221 */ /* 0x000fc80000010100 */
[----:B------:R-:W-:-:S07]  /*12af0*/  FFMA R26, R4, R26, R4 ;  /* 0x0000001a041a7223 */ /* 0x000fce0000000004 */
.L_x_62:
[----:B------:R-:W-:Y:S05]  /*12b00*/  BSYNC B1 ;  /* 0x0000000000017941 */ /* 0x000fea0003800000 */
.L_x_60:
        /* <DEDUP_REMOVED lines=10> */
.L_x_64:
[----:B------:R-:W1:Y:S02]  /*12bb0*/  MUFU.RCP R4, R25 ;  /* 0x0000001900047308 */ /* 0x000e640000001000 */
[----:B-1----:R-:W-:-:S04]  /*12bc0*/  FFMA R25, R25, R4, -1 ;  /* 0xbf80000019197423 */ /* 0x002fc80000000004 */
[----:B------:R-:W-:-:S04]  /*12bd0*/  FADD.FTZ R25, -R25, -RZ ;  /* 0x800000ff19197221 */ /* 0x000fc80000010100 */
[----:B------:R-:W-:-:S07]  /*12be0*/  FFMA R25, R4, R25, R4 ;  /* 0x0000001904197223 */ /* 0x000fce0000000004 */
.L_x_65:
[----:B------:R-:W-:Y:S05]  /*12bf0*/  BSYNC B1 ;  /* 0x0000000000017941 */ /* 0x000fea0003800000 */
.L_x_63:
        /* <DEDUP_REMOVED lines=10> */
.L_x_67:
[----:B------:R-:W1:Y:S02]  /*12ca0*/  MUFU.RCP R4, R24 ;  /* 0x0000001800047308 */ /* 0x000e640000001000 */
[----:B-1----:R-:W-:-:S04]  /*12cb0*/  FFMA R24, R24, R4, -1 ;  /* 0xbf80000018187423 */ /* 0x002fc80000000004 */
[----:B------:R-:W-:-:S04]  /*12cc0*/  FADD.FTZ R24, -R24, -RZ ;  /* 0x800000ff18187221 */ /* 0x000fc80000010100 */
[----:B------:R-:W-:-:S07]  /*12cd0*/  FFMA R24, R4, R24, R4 ;  /* 0x0000001804187223 */ /* 0x000fce0000000004 */
.L_x_68:
[----:B------:R-:W-:Y:S05]  /*12ce0*/  BSYNC B1 ;  /* 0x0000000000017941 */ /* 0x000fea0003800000 */
.L_x_66:
        /* <DEDUP_REMOVED lines=10> */
.L_x_70:
[----:B------:R-:W1:Y:S02]  /*12d90*/  MUFU.RCP R4, R23 ;  /* 0x0000001700047308 */ /* 0x000e640000001000 */
[----:B-1----:R-:W-:-:S04]  /*12da0*/  FFMA R23, R23, R4, -1 ;  /* 0xbf80000017177423 */ /* 0x002fc80000000004 */
[----:B------:R-:W-:-:S04]  /*12db0*/  FADD.FTZ R23, -R23, -RZ ;  /* 0x800000ff17177221 */ /* 0x000fc80000010100 */
[----:B------:R-:W-:-:S07]  /*12dc0*/  FFMA R23, R4, R23, R4 ;  /* 0x0000001704177223 */ /* 0x000fce0000000004 */
.L_x_71:
[----:B------:R-:W-:Y:S05]  /*12dd0*/  BSYNC B1 ;  /* 0x0000000000017941 */ /* 0x000fea0003800000 */
.L_x_69:
        /* <DEDUP_REMOVED lines=10> */
.L_x_73:
[----:B------:R-:W1:Y:S02]  /*12e80*/  MUFU.RCP R4, R22 ;  /* 0x0000001600047308 */ /* 0x000e640000001000 */
[----:B-1----:R-:W-:-:S04]  /*12e90*/  FFMA R22, R22, R4, -1 ;  /* 0xbf80000016167423 */ /* 0x002fc80000000004 */
[----:B------:R-:W-:-:S04]  /*12ea0*/  FADD.FTZ R22, -R22, -RZ ;  /* 0x800000ff16167221 */ /* 0x000fc80000010100 */
[----:B------:R-:W-:-:S07]  /*12eb0*/  FFMA R22, R4, R22, R4 ;  /* 0x0000001604167223 */ /* 0x000fce0000000004 */
.L_x_74:
[----:B------:R-:W-:Y:S05]  /*12ec0*/  BSYNC B1 ;  /* 0x0000000000017941 */ /* 0x000fea0003800000 */
.L_x_72:
        /* <DEDUP_REMOVED lines=10> */
.L_x_76:
[----:B------:R-:W1:Y:S02]  /*12f70*/  MUFU.RCP R4, R21 ;  /* 0x0000001500047308 */ /* 0x000e640000001000 */
[----:B-1----:R-:W-:-:S04]  /*12f80*/  FFMA R21, R21, R4, -1 ;  /* 0xbf80000015157423 */ /* 0x002fc80000000004 */
[----:B------:R-:W-:-:S04]  /*12f90*/  FADD.FTZ R21, -R21, -RZ ;  /* 0x800000ff15157221 */ /* 0x000fc80000010100 */
[----:B------:R-:W-:-:S07]  /*12fa0*/  FFMA R21, R4, R21, R4 ;  /* 0x0000001504157223 */ /* 0x000fce0000000004 */
.L_x_77:
[----:B------:R-:W-:Y:S05]  /*12fb0*/  BSYNC B1 ;  /* 0x0000000000017941 */ /* 0x000fea0003800000 */
.L_x_75:
        /* <DEDUP_REMOVED lines=10> */
.L_x_79:
[----:B------:R-:W1:Y:S02]  /*13060*/  MUFU.RCP R4, R20 ;  /* 0x0000001400047308 */ /* 0x000e640000001000 */
[----:B-1----:R-:W-:-:S04]  /*13070*/  FFMA R20, R20, R4, -1 ;  /* 0xbf80000014147423 */ /* 0x002fc80000000004 */
[----:B------:R-:W-:-:S04]  /*13080*/  FADD.FTZ R20, -R20, -RZ ;  /* 0x800000ff14147221 */ /* 0x000fc80000010100 */
[----:B------:R-:W-:-:S07]  /*13090*/  FFMA R20, R4, R20, R4 ;  /* 0x0000001404147223 */ /* 0x000fce0000000004 */
.L_x_80:
[----:B------:R-:W-:Y:S05]  /*130a0*/  BSYNC B1 ;  /* 0x0000000000017941 */ /* 0x000fea0003800000 */
.L_x_78:
        /* <DEDUP_REMOVED lines=10> */
.L_x_82:
[----:B------:R-:W1:Y:S02]  /*13150*/  MUFU.RCP R4, R15 ;  /* 0x0000000f00047308 */ /* 0x000e640000001000 */
[----:B-1----:R-:W-:-:S04]  /*13160*/  FFMA R15, R15, R4, -1 ;  /* 0xbf8000000f0f7423 */ /* 0x002fc80000000004 */
[----:B------:R-:W-:-:S04]  /*13170*/  FADD.FTZ R15, -R15, -RZ ;  /* 0x800000ff0f0f7221 */ /* 0x000fc80000010100 */
[----:B------:R-:W-:-:S07]  /*13180*/  FFMA R15, R4, R15, R4 ;  /* 0x0000000f040f7223 */ /* 0x000fce0000000004 */
.L_x_83:
[----:B------:R-:W-:Y:S05]  /*13190*/  BSYNC B1 ;  /* 0x0000000000017941 */ /* 0x000fea0003800000 */
.L_x_81:
        /* <DEDUP_REMOVED lines=10> */
.L_x_85:
[----:B------:R-:W1:Y:S02]  /*13240*/  MUFU.RCP R4, R14 ;  /* 0x0000000e00047308 */ /* 0x000e640000001000 */
[----:B-1----:R-:W-:-:S04]  /*13250*/  FFMA R14, R14, R4, -1 ;  /* 0xbf8000000e0e7423 */ /* 0x002fc80000000004 */
[----:B------:R-:W-:-:S04]  /*13260*/  FADD.FTZ R14, -R14, -RZ ;  /* 0x800000ff0e0e7221 */ /* 0x000fc80000010100 */
[----:B------:R-:W-:-:S07]  /*13270*/  FFMA R14, R4, R14, R4 ;  /* 0x0000000e040e7223 */ /* 0x000fce0000000004 */
.L_x_86:
[----:B------:R-:W-:Y:S05]  /*13280*/  BSYNC B1 ;  /* 0x0000000000017941 */ /* 0x000fea0003800000 */
.L_x_84:
        /* <DEDUP_REMOVED lines=10> */
.L_x_88:
[----:B------:R-:W1:Y:S02]  /*13330*/  MUFU.RCP R4, R13 ;  /* 0x0000000d00047308 */ /* 0x000e640000001000 */
[----:B-1----:R-:W-:-:S04]  /*13340*/  FFMA R13, R13, R4, -1 ;  /* 0xbf8000000d0d7423 */ /* 0x002fc80000000004 */
[----:B------:R-:W-:-:S04]  /*13350*/  FADD.FTZ R13, -R13, -RZ ;  /* 0x800000ff0d0d7221 */ /* 0x000fc80000010100 */
[----:B------:R-:W-:-:S07]  /*13360*/  FFMA R13, R4, R13, R4 ;  /* 0x0000000d040d7223 */ /* 0x000fce0000000004 */
.L_x_89:
[----:B------:R-:W-:Y:S05]  /*13370*/  BSYNC B1 ;  /* 0x0000000000017941 */ /* 0x000fea0003800000 */
.L_x_87:
        /* <DEDUP_REMOVED lines=10> */
.L_x_91:
[----:B------:R-:W1:Y:S02]  /*13420*/  MUFU.RCP R4, R12 ;  /* 0x0000000c00047308 */ /* 0x000e640000001000 */
[----:B-1----:R-:W-:-:S04]  /*13430*/  FFMA R12, R12, R4, -1 ;  /* 0xbf8000000c0c7423 */ /* 0x002fc80000000004 */
[----:B------:R-:W-:-:S04]  /*13440*/  FADD.FTZ R12, -R12, -RZ ;  /* 0x800000ff0c0c7221 */ /* 0x000fc80000010100 */
[----:B------:R-:W-:-:S07]  /*13450*/  FFMA R12, R4, R12, R4 ;  /* 0x0000000c040c7223 */ /* 0x000fce0000000004 */
.L_x_92:
[----:B------:R-:W-:Y:S05]  /*13460*/  BSYNC B1 ;  /* 0x0000000000017941 */ /* 0x000fea0003800000 */
.L_x_90:
        /* <DEDUP_REMOVED lines=10> */
.L_x_94:
[----:B------:R-:W1:Y:S02]  /*13510*/  MUFU.RCP R4, R11 ;  /* 0x0000000b00047308 */ /* 0x000e640000001000 */
[----:B-1----:R-:W-:-:S04]  /*13520*/  FFMA R11, R11, R4, -1 ;  /* 0xbf8000000b0b7423 */ /* 0x002fc80000000004 */
[----:B------:R-:W-:-:S04]  /*13530*/  FADD.FTZ R11, -R11, -RZ ;  /* 0x800000ff0b0b7221 */ /* 0x000fc80000010100 */
[----:B------:R-:W-:-:S07]  /*13540*/  FFMA R11, R4, R11, R4 ;  /* 0x0000000b040b7223 */ /* 0x000fce0000000004 */
.L_x_95:
[----:B------:R-:W-:Y:S05]  /*13550*/  BSYNC B1 ;  /* 0x0000000000017941 */ /* 0x000fea0003800000 */
.L_x_93:
        /* <DEDUP_REMOVED lines=10> */
.L_x_97:
[----:B------:R-:W1:Y:S02]  /*13600*/  MUFU.RCP R4, R10 ;  /* 0x0000000a00047308 */ /* 0x000e640000001000 */
[----:B-1----:R-:W-:-:S04]  /*13610*/  FFMA R10, R10, R4, -1 ;  /* 0xbf8000000a0a7423 */ /* 0x002fc80000000004 */
[----:B------:R-:W-:-:S04]  /*13620*/  FADD.FTZ R10, -R10, -RZ ;  /* 0x800000ff0a0a7221 */ /* 0x000fc80000010100 */
[----:B------:R-:W-:-:S07]  /*13630*/  FFMA R10, R4, R10, R4 ;  /* 0x0000000a040a7223 */ /* 0x000fce0000000004 */
.L_x_98:
[----:B------:R-:W-:Y:S05]  /*13640*/  BSYNC B1 ;  /* 0x0000000000017941 */ /* 0x000fea0003800000 */
.L_x_96:
        /* <DEDUP_REMOVED lines=10> */
.L_x_100:
[----:B------:R-:W1:Y:S02]  /*136f0*/  MUFU.RCP R4, R9 ;  /* 0x0000000900047308 */ /* 0x000e640000001000 */
[----:B-1----:R-:W-:-:S04]  /*13700*/  FFMA R9, R9, R4, -1 ;  /* 0xbf80000009097423 */ /* 0x002fc80000000004 */
[----:B------:R-:W-:-:S04]  /*13710*/  FADD.FTZ R9, -R9, -RZ ;  /* 0x800000ff09097221 */ /* 0x000fc80000010100 */
[----:B------:R-:W-:-:S07]  /*13720*/  FFMA R4, R4, R9, R4 ;  /* 0x0000000904047223 */ /* 0x000fce0000000004 */
.L_x_101:
[----:B------:R-:W-:Y:S05]  /*13730*/  BSYNC B1 ;  /* 0x0000000000017941 */ /* 0x000fea0003800000 */
.L_x_99:
[----:B------:R-:W1:Y:S01]  /*13740*/  S2R R9, SR_TID.X ;  /* 0x0000000000097919 */ /* 0x000e620000002100 */
[----:B------:R-:W-:Y:S01]  /*13750*/  FMUL R44, R43, R44 ;  /* 0x0000002c2b2c7220 */ /* 0x000fe20000400000 */
        /* <DEDUP_REMOVED lines=15> */
[----:B------:R-:W-:-:S02]  /*13850*/  F2FP.SATFINITE.E4M3.F32.PACK_AB_MERGE_C R14, R27, R44, RZ ;  /* 0x0000002c1b0e723e */ /* 0x000fc400048070ff */
[----:B------:R-:W-:Y:S02]  /*13860*/  F2FP.SATFINITE.E4M3.F32.PACK_AB_MERGE_C R13, R25, R26, RZ ;  /* 0x0000001a190d723e */ /* 0x000fe400048070ff */
[----:B------:R-:W-:Y:S02]  /*13870*/  F2FP.SATFINITE.E4M3.F32.PACK_AB_MERGE_C R12, R23, R24, RZ ;  /* 0x00000018170c723e */ /* 0x000fe400048070ff */
[----:B------:R-:W-:Y:S02]  /*13880*/  F2FP.SATFINITE.E4M3.F32.PACK_AB_MERGE_C R11, R21, R22, RZ ;  /* 0x00000016150b723e */ /* 0x000fe400048070ff */
[----:B------:R-:W-:Y:S02]  /*13890*/  F2FP.SATFINITE.E4M3.F32.PACK_AB_MERGE_C R10, R15, R20, RZ ;  /* 0x000000140f0a723e */ /* 0x000fe400048070ff */
[----:B------:R-:W-:Y:S02]  /*138a0*/  F2FP.SATFINITE.E4M3.F32.PACK_AB_MERGE_C R8, R8, R32, RZ ;  /* 0x000000200808723e */ /* 0x000fe400048070ff */
[----:B------:R-:W-:-:S02]  /*138b0*/  F2FP.SATFINITE.E4M3.F32.PACK_AB_MERGE_C R5, R5, R29, RZ ;  /* 0x0000001d0505723e */ /* 0x000fc400048070ff */
[----:B------:R-:W-:Y:S02]  /*138c0*/  F2FP.SATFINITE.E4M3.F32.PACK_AB_MERGE_C R4, R4, R33, RZ ;  /* 0x000000210404723e */ /* 0x000fe400048070ff */
[----:B-1----:R-:W-:-:S04]  /*138d0*/  LOP3.LUT R45, R9, 0xff, RZ, 0xc0, !PT ;  /* 0x000000ff092d7812 */ /* 0x002fc800078ec0ff */
[----:B------:R-:W-:-:S04]  /*138e0*/  IADD3 R45, R45, 0x1f, RZ ;  /* 0x0000001f2d2d7810 */ /* 0x000fc80007ffe0ff */
[----:B------:R-:W-:Y:S02]  /*138f0*/  ISETP.GT.U32.AND P5, PT, R45, 0x3e, PT ;  /* 0x0000003e2d00780c */ /* 0x000fe40003fa4070 */
[----:B------:R-:W-:Y:S02]  /*13900*/  SHF.R.U32.HI R45, RZ, 0x4, R9 ;  /* 0x00000004ff2d7819 */ /* 0x000fe40000011609 */
[----:B------:R-:W-:Y:S02]  /*13910*/  IADD3 R9, R17, UR48, RZ ;  /* 0x0000003011097c10 */ /* 0x000fe4000fffe0ff */
[----:B------:R-:W-:Y:S02]  /*13920*/  LOP3.LUT P2, RZ, R45, 0x1, RZ, 0xc0, !PT ;  /* 0x000000012dff7812 */ /* 0x000fe4000784c0ff */
[----:B------:R-:W-:-:S04]  /*13930*/  MOV R45, 0x8 ;  /* 0x00000008002d7802 */ /* 0x000fc80000000f00 */
[----:B------:R-:W-:-:S04]  /*13940*/  SEL R45, R45, 0xfffffff8, !P2 ;  /* 0xfffffff82d2d7807 */ /* 0x000fc80005000000 */
[----:B------:R-:W-:Y:S01]  /*13950*/  LEA R9, R45, R9, 0x1 ;  /* 0x000000092d097211 */ /* 0x000fe200078e08ff */
[----:B------:R-:W-:Y:S06]  /*13960*/  @P5 BRA `(.L_x_102) ;  /* 0x0000000000045947 */ /* 0x000fec0003800000 */
[----:B------:R-:W-:-:S04]  /*13970*/  DEPBAR.LE SB0, 0x1 ;  /* 0x000080400000791a */ /* 0x000fc80000000000 */
.L_x_102:
[----:B------:R-:W-:Y:S05]  /*13980*/  WARPSYNC.ALL ;  /* 0x0000000000007948 */ /* 0x000fea0003800000 */
[----:B------:R-:W-:Y:S06]  /*13990*/  BAR.SYNC.DEFER_BLOCKING 0x1, 0x100 ;  /* 0x0044000000007b1d */ /* 0x000fec0000010000 */
[----:B------:R-:W-:Y:S01]  /*139a0*/  BSSY B0, `(.L_x_103) ;  /* 0x0000016000007945 */ /* 0x000fe20003800000 */
[----:B------:R1:W-:Y:S04]  /*139b0*/  STS.U16 [R17+UR48+0x4100], R14 ;  /* 0x0041000e11007988 */ /* 0x0003e80008000430 */
[----:B------:R1:W-:Y:S04]  /*139c0*/  STS.U16 [R17+UR48+0x4200], R13 ;  /* 0x0042000d11007988 */ /* 0x0003e80008000430 */
[----:B------:R1:W-:Y:S04]  /*139d0*/  STS.U16 [R17+UR48+0x4108], R12 ;  /* 0x0041080c11007988 */ /* 0x0003e80008000430 */
[----:B------:R1:W-:Y:S04]  /*139e0*/  STS.U16 [R17+UR48+0x4208], R11 ;  /* 0x0042080b11007988 */ /* 0x0003e80008000430 */
[----:B------:R1:W-:Y:S04]  /*139f0*/  STS.U16 [R9+0x4100], R10 ;  /* 0x0041000a09007388 */ /* 0x0003e80000000400 */
[----:B------:R1:W-:Y:S04]  /*13a00*/  STS.U16 [R9+0x4200], R8 ;  /* 0x0042000809007388 */ /* 0x0003e80000000400 */
[----:B------:R1:W-:Y:S04]  /*13a10*/  STS.U16 [R9+0x4108], R5 ;  /* 0x0041080509007388 */ /* 0x0003e80000000400 */
[----:B------:R1:W-:Y:S01]  /*13a20*/  STS.U16 [R9+0x4208], R4 ;  /* 0x0042080409007388 */ /* 0x0003e20000000400 */
[----:B------:R-:W-:Y:S01]  /*13a30*/  @!PT LDS RZ, [RZ] ;  /* 0x00000000fffff984 */ /* 0x000fe20000000800 */
[----:B------:R-:W-:Y:S01]  /*13a40*/  @!PT LDS RZ, [RZ] ;  /* 0x00000000fffff984 */ /* 0x000fe20000000800 */
[----:B------:R-:W-:Y:S01]  /*13a50*/  @!PT LDS RZ, [RZ] ;  /* 0x00000000fffff984 */ /* 0x000fe20000000800 */
[----:B------:R-:W-:Y:S01]  /*13a60*/  @!PT LDS RZ, [RZ] ;  /* 0x00000000fffff984 */ /* 0x000fe20000000800 */
[----:B------:R3:W-:Y:S06]  /*13a70*/  MEMBAR.ALL.CTA ;  /* 0x0000000000007992 */ /* 0x0007ec0000008000 */
[----:B---3--:R-:W3:Y:S02]  /*13a80*/  FENCE.VIEW.ASYNC.S ;  /* 0x00000000000073c6 */ /* 0x008ee40000000000 */
[----:B---3--:R-:W-:Y:S06]  /*13a90*/  BAR.SYNC.DEFER_BLOCKING 0x1, 0x100 ;  /* 0x0044000000007b1d */ /* 0x008fec0000010000 */
[----:B-1----:R-:W-:Y:S05]  /*13aa0*/  @P5 BRA `(.L_x_104) ;  /* 0x0000000000145947 */ /* 0x002fea0003800000 */
[----:B------:R-:W-:Y:S02]  /*13ab0*/  UIADD3 UR4, UP0, UR58, 0x4f0, URZ ;  /* 0x000004f03a047890 */ /* 0x000fe4000ff1e03f */
[----:B------:R-:W-:Y:S02]  /*13ac0*/  UIADD3 UR40, UR48, 0x4100, URZ ;  /* 0x0000410030287890 */ /* 0x000fe4000fffe03f */
[----:B------:R-:W-:-:S09]  /*13ad0*/  UIADD3.X UR5, URZ, UR59, URZ, UP0, !UPT ;  /* 0x0000003b3f057290 */ /* 0x000fd200087fe43f */
[----:B------:R1:W-:Y:S02]  /*13ae0*/  UTMASTG.3D [UR40], [UR4] ;  /* 0x00000028040073b5 */ /* 0x0003e40008010000 */
[----:B-1----:R0:W-:Y:S02]  /*13af0*/  UTMACMDFLUSH ;  /* 0x00000000000079b7 */ /* 0x0021e40000000000 */
.L_x_104:
[----:B------:R-:W-:Y:S05]  /*13b00*/  BSYNC B0 ;  /* 0x0000000000007941 */ /* 0x000fea0003800000 */
.L_x_103:
[----:B------:R-:W-:Y:S04]  /*13b10*/  BSSY B0, `(.L_x_105) ;  /* 0x0000034000007945 */ /* 0x000fe80003800000 */
[----:B------:R-:W-:Y:S05]  /*13b20*/  @P0 BRA `(.L_x_106) ;  /* 0x0000000000c80947 */ /* 0x000fea0003800000 */
[----:B------:R-:W-:-:S04]  /*13b30*/  MOV R4, UR44 ;  /* 0x0000002c00047c02 */ /* 0x000fc80008000f00 */
[----:B------:R-:W-:-:S13]  /*13b40*/  ISETP.NE.AND P3, PT, R4, 0x3, PT ;  /* 0x000000030400780c */ /* 0x000fda0003f65270 */
[----:B------:R-:W-:Y:S05]  /*13b50*/  @!P3 BRA `(.L_x_107) ;  /* 0x000000000004b947 */ /* 0x000fea0003800000 */
[----:B------:R-:W-:Y:S01]  /*13b60*/  BPT.TRAP 0x1 ;  /* 0x000000040000795c */ /* 0x000fe20000300000 */
.L_x_107:
[----:B------:R-:W-:Y:S01]  /*13b70*/  LEA R4, R18, UR48, 0x3 ;  /* 0x0000003012047c11 */ /* 0x000fe2000f8e18ff */
[----:B------:R-:W-:Y:S01]  /*13b80*/  BSSY B1, `(.L_x_108) ;  /* 0x0000004000017945 */ /* 0x000fe20003800000 */
[----:B------:R-:W-:-:S04]  /*13b90*/  SHF.L.U32 R5, R19, 0x1f, RZ ;  /* 0x0000001f13057819 */ /* 0x000fc800000006ff */
[----:B------:R-:W1:Y:S02]  /*13ba0*/  SYNCS.PHASECHK.TRANS64.TRYWAIT P2, [R4+URZ+0x60], R5 ;  /* 0x00006005040075a7 */ /* 0x000e64000804017f */
[----:B-1----:R-:W-:Y:S05]  /*13bb0*/  @!P2 BRA `(.L_x_109) ;  /* 0x000002440094a947 */ /* 0x002fea0003800000 */
.L_x_1141:
[----:B------:R-:W-:Y:S05]  /*13bc0*/  BSYNC B1 ;  /* 0x0000000000017941 */ /* 0x000fea0003800000 */
.L_x_108:
[----:B------:R-:W-:Y:S04]  /*13bd0*/  BSSY B1, `(.L_x_110) ;  /* 0x0000016000017945 */ /* 0x000fe80003800000 */
[----:B------:R-:W-:Y:S05]  /*13be0*/  @P1 BRA `(.L_x_111) ;  /* 0x0000000000501947 */ /* 0x000fea0003800000 */
[----:B------:R-:W-:Y:S01]  /*13bf0*/  LEA R0, R18, R17, 0xc ;  /* 0x0000001112007211 */ /* 0x000fe200078e60ff */
[----:B------:R-:W3:Y:S04]  /*13c00*/  S2R R8, SR_TID.X ;  /* 0x0000000000087919 */ /* 0x000ee80000002100 */
[----:B------:R-:W-:Y:S04]  /*13c10*/  LDS.U16 R3, [R0+UR48+0x200] ;  /* 0x0002003000037984 */ /* 0x000fe80008000400 */
[----:B------:R-:W4:Y:S04]  /*13c20*/  LDS.U16 R7, [R0+UR48+0x100] ;  /* 0x0001003000077984 */ /* 0x000f280008000400 */
[----:B------:R-:W-:Y:S01]  /*13c30*/  LDS.U16 R6, [R0+UR48+0x108] ;  /* 0x0001083000067984 */ /* 0x000fe20008000400 */
[----:B---3--:R-:W-:-:S04]  /*13c40*/  SHF.R.U32.HI R8, RZ, 0x4, R8 ;  /* 0x00000004ff087819 */ /* 0x008fc80000011608 */
[----:B------:R-:W-:Y:S02]  /*13c50*/  LOP3.LUT P2, RZ, R8, 0x1, RZ, 0xc0, !PT ;  /* 0x0000000108ff7812 */ /* 0x000fe4000784c0ff */
[----:B------:R-:W-:-:S04]  /*13c60*/  MOV R8, 0x8 ;  /* 0x0000000800087802 */ /* 0x000fc80000000f00 */
[----:B------:R-:W-:Y:S02]  /*13c70*/  SEL R8, R8, 0xfffffff8, !P2 ;  /* 0xfffffff808087807 */ /* 0x000fe40005000000 */
[----:B----4-:R-:W-:Y:S02]  /*13c80*/  PRMT R7, R7, 0x5410, R3 ;  /* 0x0000541007077816 */ /* 0x010fe40000000003 */
[----:B------:R3:W4:Y:S02]  /*13c90*/  LDS.U16 R3, [R0+UR48+0x208] ;  /* 0x0002083000037984 */ /* 0x0007240008000400 */
[----:B---3--:R-:W-:-:S04]  /*13ca0*/  IADD3 R0, R0, UR48, RZ ;  /* 0x0000003000007c10 */ /* 0x008fc8000fffe0ff */
[----:B------:R-:W-:-:S05]  /*13cb0*/  LEA R0, R8, R0, 0x1 ;  /* 0x0000000008007211 */ /* 0x000fca00078e08ff */
[----:B-1----:R-:W-:Y:S01]  /*13cc0*/  LDS.U16 R5, [R0+0x200] ;  /* 0x0002000000057984 */ /* 0x002fe20000000400 */
[----:B----4-:R-:W-:-:S03]  /*13cd0*/  PRMT R6, R6, 0x5410, R3 ;  /* 0x0000541006067816 */ /* 0x010fc60000000003 */
[----:B------:R-:W1:Y:S02]  /*13ce0*/  LDS.U16 R3, [R0+0x100] ;  /* 0x0001000000037984 */ /* 0x000e640000000400 */
[----:B-1----:R-:W-:Y:S02]  /*13cf0*/  PRMT R3, R3, 0x5410, R5 ;  /* 0x0000541003037816 */ /* 0x002fe40000000005 */
[----:B------:R-:W-:Y:S04]  /*13d00*/  LDS.U16 R5, [R0+0x208] ;  /* 0x0002080000057984 */ /* 0x000fe80000000400 */
[----:B------:R-:W1:Y:S02]  /*13d10*/  LDS.U16 R0, [R0+0x108] ;  /* 0x0001080000007984 */ /* 0x000e640000000400 */
[----:B-1----:R-:W-:-:S07]  /*13d20*/  PRMT R0, R0, 0x5410, R5 ;  /* 0x0000541000007816 */ /* 0x002fce0000000005 */
.L_x_111:
[----:B------:R-:W-:Y:S05]  /*13d30*/  BSYNC B1 ;  /* 0x0000000000017941 */ /* 0x000fea0003800000 */
.L_x_110:
[----:B------:R-:W-:Y:S01]  /*13d40*/  @!PT LDS RZ, [RZ] ;  /* 0x00000000fffff984 */ /* 0x000fe20000000800 */
[----:B------:R-:W-:Y:S01]  /*13d50*/  @!PT LDS RZ, [RZ] ;  /* 0x00000000fffff984 */ /* 0x000fe20000000800 */
[----:B------:R-:W-:Y:S01]  /*13d60*/  @!PT LDS RZ, [RZ] ;  /* 0x00000000fffff984 */ /* 0x000fe20000000800 */
[----:B------:R-:W-:Y:S01]  /*13d70*/  @!PT LDS RZ, [RZ] ;  /* 0x00000000fffff984 */ /* 0x000fe20000000800 */
[----:B------:R3:W-:Y:S06]  /*13d80*/  MEMBAR.ALL.CTA ;  /* 0x0000000000007992 */ /* 0x0007ec0000008000 */
[----:B---3--:R-:W3:Y:S01]  /*13d90*/  FENCE.VIEW.ASYNC.S ;  /* 0x00000000000073c6 */ /* 0x008ee20000000000 */
[----:B------:R-:W-:Y:S05]  /*13da0*/  @!P3 BRA `(.L_x_112) ;  /* 0x000000000004b947 */ /* 0x000fea0003800000 */
[----:B------:R-:W-:Y:S01]  /*13db0*/  BPT.TRAP 0x1 ;  /* 0x000000040000795c */ /* 0x000fe20000300000 */
.L_x_112:
[----:B-1----:R-:W1:Y:S01]  /*13dc0*/  S2R R5, SR_CgaCtaId ;  /* 0x0000000000057919 */ /* 0x002e620000008800 */
[----:B------:R-:W-:Y:S02]  /*13dd0*/  IADD3 R4, R4, 0x80, RZ ;  /* 0x0000008004047810 */ /* 0x000fe40007ffe0ff */
[----:B------:R-:W-:-:S04]  /*13de0*/  IADD3 R18, R18, 0x1, RZ ;  /* 0x0000000112127810 */ /* 0x000fc80007ffe0ff */
[----:B------:R-:W-:-:S04]  /*13df0*/  ISETP.NE.AND P2, PT, R18, 0x4, PT ;  /* 0x000000041200780c */ /* 0x000fc80003f45270 */
[----:B------:R-:W-:Y:S02]  /*13e00*/  SEL R18, R18, RZ, P2 ;  /* 0x000000ff12127207 */ /* 0x000fe40001000000 */
[----:B-1----:R-:W-:-:S04]  /*13e10*/  PRMT R4, R5, 0x654, R4 ;  /* 0x0000065405047816 */ /* 0x002fc80000000004 */
[----:B---3--:R1:W-:Y:S02]  /*13e20*/  SYNCS.ARRIVE.TRANS64.RED.A1T0 RZ, [R4+URZ], RZ ;  /* 0x000000ff04ff79a7 */ /* 0x0083e4000810043f */
[----:B-1----:R-:W-:-:S04]  /*13e30*/  SEL R4, RZ, 0x1, P2 ;  /* 0x00000001ff047807 */ /* 0x002fc80001000000 */
[----:B------:R-:W-:-:S07]  /*13e40*/  LOP3.LUT R19, R19, R4, RZ, 0x3c, !PT ;  /* 0x0000000413137212 */ /* 0x000fce00078e3cff */
.L_x_106:
[----:B------:R-:W-:Y:S05]  /*13e50*/  BSYNC B0 ;  /* 0x0000000000007941 */ /* 0x000fea0003800000 */
.L_x_105:
[----:B------:R-:W3:Y:S04]  /*13e60*/  LDL.LU R5, [R1+0x2a0] ;  /* 0x0002a00001057983 */ /* 0x000ee80000300800 */
[----:B------:R-:W4:Y:S04]  /*13e70*/  LDL.LU R12, [R1+0x2a4] ;  /* 0x0002a400010c7983 */ /* 0x000f280000300800 */
[----:B------:R-:W5:Y:S04]  /*13e80*/  LDL.LU R11, [R1+0x2a8] ;  /* 0x0002a800010b7983 */ /* 0x000f680000300800 */
[----:B------:R-:W2:Y:S04]  /*13e90*/  LDL.LU R10, [R1+0x2ac] ;  /* 0x0002ac00010a7983 */ /* 0x000ea80000300800 */
[----:B------:R-:W2:Y:S04]  /*13ea0*/  LDL.LU R22, [R1+0x2b0] ;  /* 0x0002b00001167983 */ /* 0x000ea80000300800 */
[----:B------:R-:W2:Y:S01]  /*13eb0*/  LDL.LU R8, [R1+0x2b4] ;  /* 0x0002b40001087983 */ /* 0x000ea20000300800 */
[----:B------:R-:W-:-:S03]  /*13ec0*/  F2FP.F16.E4M3.UNPACK_B R4, R7 ;  /* 0x00000007ff04723e */ /* 0x000fc600020006ff */
[----:B------:R-:W2:Y:S04]  /*13ed0*/  LDL.LU R21, [R1+0x2b8] ;  /* 0x0002b80001157983 */ /* 0x000ea80000300800 */
[----:B------:R-:W2:Y:S04]  /*13ee0*/  LDL.LU R20, [R1+0x2bc] ;  /* 0x0002bc0001147983 */ /* 0x000ea80000300800 */
[----:B------:R-:W2:Y:S04]  /*13ef0*/  LDL.LU R15, [R1+0x2c0] ;  /* 0x0002c000010f7983 */ /* 0x000ea80000300800 */
[----:B------:R-:W2:Y:S04]  /*13f00*/  LDL.LU R14, [R1+0x2c4] ;  /* 0x0002c400010e7983 */ /* 0x000ea80000300800 */
[----:B------:R-:W2:Y:S01]  /*13f10*/  LDL.LU R13, [R1+0x2c8] ;  /* 0x0002c800010d7983 */ /* 0x000ea20000300800 */
[----:B------:R-:W-:-:S02]  /*13f20*/  MOV R45, 0x3bbb989d ;  /* 0x3bbb989d002d7802 */ /* 0x000fc40000000f00 */
[----:B------:R-:W-:Y:S01]  /*13f30*/  MOV R46, 0x437c0000 ;  /* 0x437c0000002e7802 */ /* 0x000fe20000000f00 */
[C---:B---3--:R-:W-:Y:S01]  /*13f40*/  FMUL R44, R16.reuse, R5 ;  /* 0x00000005102c7220 */ /* 0x048fe20000400000 */
[C---:B----4-:R-:W-:Y:S02]  /*13f50*/  FMUL R43, R16.reuse, R12 ;  /* 0x0000000c102b7220 */ /* 0x050fe40000400000 */
[----:B------:R-:W3:Y:S01]  /*13f60*/  LDL.LU R12, [R1+0x2cc] ;  /* 0x0002cc00010c7983 */ /* 0x000ee20000300800 */
[----:B-----5:R-:W-:-:S03]  /*13f70*/  FMUL R42, R16, R11 ;  /* 0x0000000b102a7220 */ /* 0x020fc60000400000 */
[----:B------:R-:W4:Y:S01]  /*13f80*/  LDL.LU R11, [R1+0x2d0] ;  /* 0x0002d000010b7983 */ /* 0x000f220000300800 */
[----:B--2---:R-:W-:-:S03]  /*13f90*/  FMUL R41, R16, R10 ;  /* 0x0000000a10297220 */ /* 0x004fc60000400000 */
[----:B------:R-:W2:Y:S01]  /*13fa0*/  LDL.LU R10, [R1+0x2d4] ;  /* 0x0002d400010a7983 */ /* 0x000ea20000300800 */
[----:B------:R-:W-:-:S03]  /*13fb0*/  FMUL R39, R16, R8 ;  /* 0x0000000810277220 */ /* 0x000fc60000400000 */
[----:B------:R-:W5:Y:S01]  /*13fc0*/  LDL.LU R8, [R1+0x2d8] ;  /* 0x0002d80001087983 */ /* 0x000f620000300800 */
[----:B------:R-:W-:-:S03]  /*13fd0*/  FMUL R38, R16, R21 ;  /* 0x0000001510267220 */ /* 0x000fc60000400000 */
[----:B------:R-:W5:Y:S01]  /*13fe0*/  LDL.LU R21, [R1+0x2dc] ;  /* 0x0002dc0001157983 */ /* 0x000f620000300800 */
[--C-:B------:R-:W-:Y:S02]  /*13ff0*/  HADD2.F32 R5, -RZ, R4.reuse.H0_H0 ;  /* 0x20000004ff057230 */ /* 0x100fe40000004100 */
[----:B------:R-:W-:-:S05]  /*14000*/  HADD2.F32 R4, -RZ, R4.H1_H1 ;  /* 0x30000004ff047230 */ /* 0x000fca0000004100 */
[C---:B------:R-:W-:Y:S01]  /*14010*/  FFMA R43, R2.reuse, R4, R43 ;  /* 0x00000004022b7223 */ /* 0x040fe2000000002b */
[----:B------:R-:W-:Y:S01]  /*14020*/  F2FP.F16.E4M3.UNPACK_B R4, R7.H1 ;  /* 0x00000007ff04723e */ /* 0x000fe200030006ff */
[----:B------:R-:W-:-:S04]  /*14030*/  FFMA R44, R2, R5, R44 ;  /* 0x00000005022c7223 */ /* 0x000fc8000000002c */
[--C-:B------:R-:W-:Y:S02]  /*14040*/  HADD2.F32 R5, -RZ, R4.reuse.H0_H0 ;  /* 0x20000004ff057230 */ /* 0x100fe40000004100 */
[----:B------:R-:W-:-:S05]  /*14050*/  HADD2.F32 R4, -RZ, R4.H1_H1 ;  /* 0x30000004ff047230 */ /* 0x000fca0000004100 */
[C---:B------:R-:W-:Y:S01]  /*14060*/  FFMA R41, R2.reuse, R4, R41 ;  /* 0x0000000402297223 */ /* 0x040fe20000000029 */
[----:B------:R-:W-:Y:S01]  /*14070*/  F2FP.F16.E4M3.UNPACK_B R4, R6 ;  /* 0x00000006ff04723e */ /* 0x000fe200020006ff */
[----:B------:R-:W-:-:S04]  /*14080*/  FFMA R42, R2, R5, R42 ;  /* 0x00000005022a7223 */ /* 0x000fc8000000002a */
[--C-:B------:R-:W-:Y:S02]  /*14090*/  HADD2.F32 R5, -RZ, R4.reuse.H0_H0 ;  /* 0x20000004ff057230 */ /* 0x100fe40000004100 */
[----:B------:R-:W-:Y:S02]  /*140a0*/  HADD2.F32 R4, -RZ, R4.H1_H1 ;  /* 0x30000004ff047230 */ /* 0x000fe40000004100 */
[----:B------:R-:W-:-:S03]  /*140b0*/  FMUL R40, R16, R22 ;  /* 0x0000001610287220 */ /* 0x000fc60000400000 */
[C---:B------:R-:W-:Y:S01]  /*140c0*/  FFMA R39, R2.reuse, R4, R39 ;  /* 0x0000000402277223 */ /* 0x040fe20000000027 */
[----:B------:R-:W-:Y:S01]  /*140d0*/  F2FP.F16.E4M3.UNPACK_B R4, R6.H1 ;  /* 0x00000006ff04723e */ /* 0x000fe200030006ff */
[----:B------:R-:W-:Y:S01]  /*140e0*/  FFMA R40, R2, R5, R40 ;  /* 0x0000000502287223 */ /* 0x000fe20000000028 */
[----:B------:R-:W-:-:S03]  /*140f0*/  FMUL R37, R16, R20 ;  /* 0x0000001410257220 */ /* 0x000fc60000400000 */
[--C-:B------:R-:W-:Y:S02]  /*14100*/  HADD2.F32 R5, -RZ, R4.reuse.H0_H0 ;  /* 0x20000004ff057230 */ /* 0x100fe40000004100 */
[----:B------:R-:W-:-:S05]  /*14110*/  HADD2.F32 R4, -RZ, R4.H1_H1 ;  /* 0x30000004ff047230 */ /* 0x000fca0000004100 */
[C---:B------:R-:W-:Y:S01]  /*14120*/  FFMA R37, R2.reuse, R4, R37 ;  /* 0x0000000402257223 */ /* 0x040fe20000000025 */
[----:B------:R-:W-:Y:S01]  /*14130*/  F2FP.F16.E4M3.UNPACK_B R4, R3 ;  /* 0x00000003ff04723e */ /* 0x000fe200020006ff */
[----:B------:R-:W-:Y:S01]  /*14140*/  FFMA R38, R2, R5, R38 ;  /* 0x0000000502267223 */ /* 0x000fe20000000026 */
[----:B------:R-:W-:-:S03]  /*14150*/  FMUL R35, R16, R14 ;  /* 0x0000000e10237220 */ /* 0x000fc60000400000 */
[--C-:B------:R-:W-:Y:S02]  /*14160*/  HADD2.F32 R5, -RZ, R4.reuse.H0_H0 ;  /* 0x20000004ff057230 */ /* 0x100fe40000004100 */
[----:B------:R-:W-:Y:S02]  /*14170*/  HADD2.F32 R4, -RZ, R4.H1_H1 ;  /* 0x30000004ff047230 */ /* 0x000fe40000004100 */
[----:B------:R-:W-:-:S03]  /*14180*/  FMUL R36, R16, R15 ;  /* 0x0000000f10247220 */ /* 0x000fc60000400000 */
[C---:B------:R-:W-:Y:S01]  /*14190*/  FFMA R35, R2.reuse, R4, R35 ;  /* 0x0000000402237223 */ /* 0x040fe20000000023 */
[----:B------:R-:W-:Y:S01]  /*141a0*/  F2FP.F16.E4M3.UNPACK_B R4, R3.H1 ;  /* 0x00000003ff04723e */ /* 0x000fe200030006ff */
[----:B------:R-:W-:-:S04]  /*141b0*/  FFMA R36, R2, R5, R36 ;  /* 0x0000000502247223 */ /* 0x000fc80000000024 */
[--C-:B------:R-:W-:Y:S02]  /*141c0*/  HADD2.F32 R5, -RZ, R4.reuse.H0_H0 ;  /* 0x20000004ff057230 */ /* 0x100fe40000004100 */
[----:B------:R-:W-:Y:S02]  /*141d0*/  HADD2.F32 R4, -RZ, R4.H1_H1 ;  /* 0x30000004ff047230 */ /* 0x000fe40000004100 */
[----:B------:R-:W-:-:S04]  /*141e0*/  FMUL R33, R16, R13 ;  /* 0x0000000d10217220 */ /* 0x000fc80000400000 */
[----:B------:R-:W-:Y:S01]  /*141f0*/  FFMA R33, R2, R5, R33 ;  /* 0x0000000502217223 */ /* 0x000fe20000000021 */
[----:B------:R-:W-:Y:S01]  /*14200*/  FFMA.SAT R13, -R41, R45, 0.5 ;  /* 0x3f000000290d7423 */ /* 0x000fe2000000212d */
[----:B---3--:R-:W-:-:S04]  /*14210*/  FMUL R32, R16, R12 ;  /* 0x0000000c10207220 */ /* 0x008fc80000400000 */
[----:B------:R-:W-:Y:S01]  /*14220*/  FFMA R32, R2, R4, R32 ;  /* 0x0000000402207223 */ /* 0x000fe20000000020 */
[----:B------:R-:W-:Y:S01]  /*14230*/  F2FP.F16.E4M3.UNPACK_B R4, R0 ;  /* 0x00000000ff04723e */ /* 0x000fe200020006ff */
[----:B--2---:R-:W-:-:S04]  /*14240*/  FMUL R29, R16, R10 ;  /* 0x0000000a101d7220 */ /* 0x004fc80000400000 */
[--C-:B------:R-:W-:Y:S02]  /*14250*/  HADD2.F32 R5, -RZ, R4.reuse.H0_H0 ;  /* 0x20000004ff057230 */ /* 0x100fe40000004100 */
[----:B------:R-:W-:Y:S02]  /*14260*/  HADD2.F32 R4, -RZ, R4.H1_H1 ;  /* 0x30000004ff047230 */ /* 0x000fe40000004100 */
[----:B----4-:R-:W-:-:S03]  /*14270*/  FMUL R30, R16, R11 ;  /* 0x0000000b101e7220 */ /* 0x010fc60000400000 */
[----:B------:R-:W-:Y:S01]  /*14280*/  FFMA R29, R2, R4, R29 ;  /* 0x00000004021d7223 */ /* 0x000fe2000000001d */
[----:B------:R-:W-:Y:S01]  /*14290*/  F2FP.F16.E4M3.UNPACK_B R4, R0.H1 ;  /* 0x00000000ff04723e */ /* 0x000fe200030006ff */
[----:B------:R-:W-:Y:S01]  /*142a0*/  FFMA.SAT R10, -R44, R45, 0.5 ;  /* 0x3f0000002c0a7423 */ /* 0x000fe2000000212d */
[----:B------:R-:W-:Y:S01]  /*142b0*/  FFMA R30, R2, R5, R30 ;  /* 0x00000005021e7223 */ /* 0x000fe2000000001e */
[----:B-----5:R-:W-:Y:S02]  /*142c0*/  FMUL R34, R16, R8 ;  /* 0x0000000810227220 */ /* 0x020fe40000400000 */
[----:B------:R-:W-:Y:S02]  /*142d0*/  HADD2.F32 R5, -RZ, R4.H0_H0 ;  /* 0x20000004ff057230 */ /* 0x000fe40000004100 */
[----:B------:R-:W-:-:S03]  /*142e0*/  FFMA.RM R10, R10, R46, 12582913 ;  /* 0x4b4000010a0a7423 */ /* 0x000fc6000000402e */
[----:B------:R-:W-:Y:S01]  /*142f0*/  FFMA R34, R2, R5, R34 ;  /* 0x0000000502227223 */ /* 0x000fe20000000022 */
[----:B------:R-:W-:Y:S01]  /*14300*/  FADD R5, R10, -12583039 ;  /* 0xcb40007f0a057421 */ /* 0x000fe20000000000 */
[----:B------:R-:W-:-:S03]  /*14310*/  FFMA.SAT R8, -R43, R45, 0.5 ;  /* 0x3f0000002b087423 */ /* 0x000fc6000000212d */
[----:B------:R-:W-:Y:S01]  /*14320*/  FFMA R5, -R44, 1.4426950216293334961, -R5 ;  /* 0x3fb8aa3b2c057823 */ /* 0x000fe20000000905 */
[----:B------:R-:W-:-:S03]  /*14330*/  FFMA.RM R8, R8, R46, 12582913 ;  /* 0x4b40000108087423 */ /* 0x000fc6000000402e */
[----:B------:R-:W-:Y:S01]  /*14340*/  FFMA R11, -R44, 1.925963033500011079e-08, R5 ;  /* 0x32a570602c0b7823 */ /* 0x000fe20000000105 */
[----:B------:R-:W-:Y:S01]  /*14350*/  FFMA.SAT R5, -R42, R45, 0.5 ;  /* 0x3f0000002a057423 */ /* 0x000fe2000000212d */
[----:B------:R-:W-:-:S03]  /*14360*/  FADD R12, R8, -12583039 ;  /* 0xcb40007f080c7421 */ /* 0x000fc60000000000 */
[----:B------:R-:W-:Y:S01]  /*14370*/  FFMA.RM R5, R5, R46, 12582913 ;  /* 0x4b40000105057423 */ /* 0x000fe2000000402e */
[C---:B------:R-:W-:Y:S01]  /*14380*/  FFMA R12, -R43.reuse, 1.4426950216293334961, -R12 ;  /* 0x3fb8aa3b2b0c7823 */ /* 0x040fe2000000090c */
[----:B------:R1:W2:Y:S03]  /*14390*/  MUFU.EX2 R20, R11 ;  /* 0x0000000b00147308 */ /* 0x0002a60000000800 */
[----:B------:R-:W-:Y:S01]  /*143a0*/  FFMA R14, -R43, 1.925963033500011079e-08, R12 ;  /* 0x32a570602b0e7823 */ /* 0x000fe2000000010c */
[----:B-1----:R-:W-:-:S04]  /*143b0*/  FADD R11, R5, -12583039 ;  /* 0xcb40007f050b7421 */ /* 0x002fc80000000000 */
[----:B------:R-:W-:Y:S01]  /*143c0*/  FFMA R12, -R42, 1.4426950216293334961, -R11 ;  /* 0x3fb8aa3b2a0c7823 */ /* 0x000fe2000000090b */
[----:B------:R-:W-:-:S03]  /*143d0*/  FFMA.RM R11, R13, R46, 12582913 ;  /* 0x4b4000010d0b7423 */ /* 0x000fc6000000402e */
[----:B------:R-:W-:Y:S01]  /*143e0*/  FFMA R13, -R42, 1.925963033500011079e-08, R12 ;  /* 0x32a570602a0d7823 */ /* 0x000fe2000000010c */
[----:B------:R-:W-:Y:S01]  /*143f0*/  FADD R12, R11, -12583039 ;  /* 0xcb40007f0b0c7421 */ /* 0x000fe20000000000 */
[----:B------:R-:W-:Y:S03]  /*14400*/  MUFU.EX2 R15, R14 ;  /* 0x0000000e000f7308 */ /* 0x000fe60000000800 */
[----:B------:R-:W-:-:S05]  /*14410*/  FFMA R12, -R41, 1.4426950216293334961, -R12 ;  /* 0x3fb8aa3b290c7823 */ /* 0x000fca000000090c */
[----:B------:R1:W-:Y:S02]  /*14420*/  MUFU.EX2 R14, R13 ;  /* 0x0000000d000e7308 */ /* 0x0003e40000000800 */
[----:B-1----:R-:W-:Y:S02]  /*14430*/  HADD2.F32 R13, -RZ, R4.H1_H1 ;  /* 0x30000004ff0d7230 */ /* 0x002fe40000004100 */
[----:B------:R-:W-:Y:S01]  /*14440*/  FFMA R4, -R41, 1.925963033500011079e-08, R12 ;  /* 0x32a5706029047823 */ /* 0x000fe2000000010c */
[----:B------:R-:W-:-:S05]  /*14450*/  SHF.L.U32 R10, R10, 0x17, RZ ;  /* 0x000000170a0a7819 */ /* 0x000fca00000006ff */
[----:B------:R-:W1:Y:S01]  /*14460*/  MUFU.EX2 R4, R4 ;  /* 0x0000000400047308 */ /* 0x000e620000000800 */
[----:B------:R-:W-:Y:S01]  /*14470*/  SHF.L.U32 R27, R5, 0x17, RZ ;  /* 0x00000017051b7819 */ /* 0x000fe200000006ff */
[----:B--2---:R-:W-:Y:S01]  /*14480*/  FFMA R5, R10, R20, 1 ;  /* 0x3f8000000a057423 */ /* 0x004fe20000000014 */
[----:B------:R-:W-:Y:S01]  /*14490*/  FFMA.SAT R10, -R40, R45, 0.5 ;  /* 0x3f000000280a7423 */ /* 0x000fe2000000212d */
[----:B------:R-:W-:-:S03]  /*144a0*/  SHF.L.U32 R26, R11, 0x17, RZ ;  /* 0x000000170b1a7819 */ /* 0x000fc600000006ff */
[----:B------:R-:W-:Y:S02]  /*144b0*/  FFMA.RM R10, R10, R46, 12582913 ;  /* 0x4b4000010a0a7423 */ /* 0x000fe4000000402e */
[----:B-1----:R-:W-:Y:S02]  /*144c0*/  FFMA R26, R26, R4, 1 ;  /* 0x3f8000001a1a7423 */ /* 0x002fe40000000004 */
[----:B------:R-:W-:-:S04]  /*144d0*/  FADD R4, R10, -12583039 ;  /* 0xcb40007f0a047421 */ /* 0x000fc80000000000 */
[----:B------:R-:W-:Y:S01]  /*144e0*/  FFMA R4, -R40, 1.4426950216293334961, -R4 ;  /* 0x3fb8aa3b28047823 */ /* 0x000fe20000000904 */
[----:B------:R-:W-:-:S03]  /*144f0*/  SHF.L.U32 R28, R8, 0x17, RZ ;  /* 0x00000017081c7819 */ /* 0x000fc600000006ff */
[----:B------:R-:W-:Y:S01]  /*14500*/  FFMA R11, -R40, 1.925963033500011079e-08, R4 ;  /* 0x32a57060280b7823 */ /* 0x000fe20000000104 */
[-C--:B------:R-:W-:Y:S01]  /*14510*/  FFMA.SAT R4, -R38, R45.reuse, 0.5 ;  /* 0x3f00000026047423 */ /* 0x080fe2000000212d */
[----:B------:R-:W-:-:S03]  /*14520*/  FFMA.SAT R8, -R39, R45, 0.5 ;  /* 0x3f00000027087423 */ /* 0x000fc6000000212d */
[-C--:B------:R-:W-:Y:S01]  /*14530*/  FFMA.RM R4, R4, R46.reuse, 12582913 ;  /* 0x4b40000104047423 */ /* 0x080fe2000000402e */
[----:B------:R-:W-:Y:S01]  /*14540*/  FFMA.RM R8, R8, R46, 12582913 ;  /* 0x4b40000108087423 */ /* 0x000fe2000000402e */
[----:B------:R-:W-:Y:S02]  /*14550*/  FFMA R28, R28, R15, 1 ;  /* 0x3f8000001c1c7423 */ /* 0x000fe4000000000f */
[----:B------:R1:W2:Y:S01]  /*14560*/  MUFU.EX2 R15, R11 ;  /* 0x0000000b000f7308 */ /* 0x0002a20000000800 */
[----:B------:R-:W-:Y:S01]  /*14570*/  SHF.L.U32 R23, R4, 0x17, RZ ;  /* 0x0000001704177819 */ /* 0x000fe200000006ff */
[----:B------:R-:W-:Y:S01]  /*14580*/  FADD R12, R8, -12583039 ;  /* 0xcb40007f080c7421 */ /* 0x000fe20000000000 */
[----:B------:R-:W-:Y:S01]  /*14590*/  FMUL R31, R16, R21 ;  /* 0x00000015101f7220 */ /* 0x000fe20000400000 */
[----:B-1----:R-:W-:Y:S01]  /*145a0*/  FADD R11, R4, -12583039 ;  /* 0xcb40007f040b7421 */ /* 0x002fe20000000000 */
[----:B------:R-:W-:Y:S01]  /*145b0*/  FFMA.SAT R4, -R36, R45, 0.5 ;  /* 0x3f00000024047423 */ /* 0x000fe2000000212d */
[----:B------:R-:W-:Y:S01]  /*145c0*/  FFMA R12, -R39, 1.4426950216293334961, -R12 ;  /* 0x3fb8aa3b270c7823 */ /* 0x000fe2000000090c */
[----:B------:R-:W-:-:S02]  /*145d0*/  FFMA R31, R2, R13, R31 ;  /* 0x0000000d021f7223 */ /* 0x000fc4000000001f */
[----:B------:R-:W-:Y:S01]  /*145e0*/  FFMA.RM R4, R4, R46, 12582913 ;  /* 0x4b40000104047423 */ /* 0x000fe2000000402e */
[-C--:B------:R-:W-:Y:S01]  /*145f0*/  FFMA.SAT R13, -R37, R45.reuse, 0.5 ;  /* 0x3f000000250d7423 */ /* 0x080fe2000000212d */
[----:B------:R-:W-:Y:S01]  /*14600*/  FFMA R27, R27, R14, 1 ;  /* 0x3f8000001b1b7423 */ /* 0x000fe2000000000e */
[----:B------:R-:W-:Y:S01]  /*14610*/  SHF.L.U32 R25, R10, 0x17, RZ ;  /* 0x000000170a197819 */ /* 0x000fe200000006ff */
[----:B------:R-:W-:Y:S01]  /*14620*/  FFMA R14, -R39, 1.925963033500011079e-08, R12 ;  /* 0x32a57060270e7823 */ /* 0x000fe2000000010c */
[----:B------:R-:W-:Y:S01]  /*14630*/  SHF.L.U32 R24, R8, 0x17, RZ ;  /* 0x0000001708187819 */ /* 0x000fe200000006ff */
[----:B------:R-:W-:Y:S01]  /*14640*/  FADD R10, R4, -12583039 ;  /* 0xcb40007f040a7421 */ /* 0x000fe20000000000 */
[-C--:B------:R-:W-:Y:S01]  /*14650*/  FFMA.SAT R8, -R35, R45.reuse, 0.5 ;  /* 0x3f00000023087423 */ /* 0x080fe2000000212d */
[----:B------:R-:W-:Y:S01]  /*14660*/  FFMA R12, -R38, 1.4426950216293334961, -R11 ;  /* 0x3fb8aa3b260c7823 */ /* 0x000fe2000000090b */
[----:B------:R-:W-:Y:S01]  /*14670*/  SHF.L.U32 R21, R4, 0x17, RZ ;  /* 0x0000001704157819 */ /* 0x000fe200000006ff */
[-C--:B------:R-:W-:Y:S01]  /*14680*/  FFMA.RM R11, R13, R46.reuse, 12582913 ;  /* 0x4b4000010d0b7423 */ /* 0x080fe2000000402e */
[----:B------:R-:W-:Y:S01]  /*14690*/  FFMA.SAT R4, -R33, R45, 0.5 ;  /* 0x3f00000021047423 */ /* 0x000fe2000000212d */
[----:B------:R-:W-:Y:S01]  /*146a0*/  FFMA R10, -R36, 1.4426950216293334961, -R10 ;  /* 0x3fb8aa3b240a7823 */ /* 0x000fe2000000090a */
[-C--:B------:R-:W-:Y:S01]  /*146b0*/  FFMA.RM R8, R8, R46.reuse, 12582913 ;  /* 0x4b40000108087423 */ /* 0x080fe2000000402e */
[----:B------:R-:W-:Y:S01]  /*146c0*/  FFMA R13, -R38, 1.925963033500011079e-08, R12 ;  /* 0x32a57060260d7823 */ /* 0x000fe2000000010c */
[----:B------:R-:W-:Y:S01]  /*146d0*/  FFMA.RM R4, R4, R46, 12582913 ;  /* 0x4b40000104047423 */ /* 0x000fe2000000402e */
[C---:B------:R-:W-:Y:S01]  /*146e0*/  FADD R12, R11.reuse, -12583039 ;  /* 0xcb40007f0b0c7421 */ /* 0x040fe20000000000 */
[----:B------:R-:W-:Y:S01]  /*146f0*/  SHF.L.U32 R22, R11, 0x17, RZ ;  /* 0x000000170b167819 */ /* 0x000fe200000006ff */
[----:B------:R-:W-:Y:S01]  /*14700*/  FFMA R11, -R36, 1.925963033500011079e-08, R10 ;  /* 0x32a57060240b7823 */ /* 0x000fe2000000010a */
[C---:B------:R-:W-:Y:S01]  /*14710*/  FADD R10, R8.reuse, -12583039 ;  /* 0xcb40007f080a7421 */ /* 0x040fe20000000000 */
[----:B------:R-:W-:Y:S01]  /*14720*/  SHF.L.U32 R20, R8, 0x17, RZ ;  /* 0x0000001708147819 */ /* 0x000fe200000006ff */
[----:B------:R-:W-:-:S04]  /*14730*/  FADD R8, R4, -12583039 ;  /* 0xcb40007f04087421 */ /* 0x000fc80000000000 */
[----:B------:R-:W-:-:S04]  /*14740*/  FFMA R8, -R33, 1.4426950216293334961, -R8 ;  /* 0x3fb8aa3b21087823 */ /* 0x000fc80000000908 */
[----:B------:R-:W-:-:S06]  /*14750*/  FFMA R8, -R33, 1.925963033500011079e-08, R8 ;  /* 0x32a5706021087823 */ /* 0x000fcc0000000108 */
[----:B------:R-:W1:Y:S01]  /*14760*/  MUFU.EX2 R8, R8 ;  /* 0x0000000800087308 */ /* 0x000e620000000800 */
[----:B--2---:R-:W-:Y:S01]  /*14770*/  FFMA R25, R25, R15, 1 ;  /* 0x3f80000019197423 */ /* 0x004fe2000000000f */
[----:B------:R-:W-:Y:S01]  /*14780*/  SHF.L.U32 R15, R4, 0x17, RZ ;  /* 0x00000017040f7819 */ /* 0x000fe200000006ff */
[----:B------:R-:W-:-:S04]  /*14790*/  FFMA.SAT R4, -R32, R45, 0.5 ;  /* 0x3f00000020047423 */ /* 0x000fc8000000212d */
[----:B------:R-:W-:Y:S01]  /*147a0*/  FFMA.RM R4, R4, R46, 12582913 ;  /* 0x4b40000104047423 */ /* 0x000fe2000000402e */
[----:B------:R-:W2:Y:S01]  /*147b0*/  MUFU.EX2 R14, R14 ;  /* 0x0000000e000e7308 */ /* 0x000ea20000000800 */
[----:B-1----:R-:W-:Y:S02]  /*147c0*/  FFMA R15, R15, R8, 1 ;  /* 0x3f8000000f0f7423 */ /* 0x002fe40000000008 */
        /* <DEDUP_REMOVED lines=16> */
[----:B------:R-:W-:Y:S01]  /*148d0*/  FFMA.SAT R4, -R29, R45, 0.5 ;  /* 0x3f0000001d047423 */ /* 0x000fe2000000212d */
[----:B------:R-:W-:-:S03]  /*148e0*/  FFMA R12, -R37, 1.4426950216293334961, -R12 ;  /* 0x3fb8aa3b250c7823 */ /* 0x000fc6000000090c */
[----:B------:R-:W-:Y:S01]  /*148f0*/  FFMA.RM R4, R4, R46, 12582913 ;  /* 0x4b40000104047423 */ /* 0x000fe2000000402e */
[----:B------:R-:W-:Y:S01]  /*14900*/  FFMA R12, -R37, 1.925963033500011079e-08, R12 ;  /* 0x32a57060250c7823 */ /* 0x000fe2000000010c */
[----:B-1----:R-:W-:Y:S02]  /*14910*/  FFMA R13, R13, R8, 1 ;  /* 0x3f8000000d0d7423 */ /* 0x002fe40000000008 */
[----:B------:R-:W-:-:S04]  /*14920*/  FADD R8, R4, -12583039 ;  /* 0xcb40007f04087421 */ /* 0x000fc80000000000 */
[C---:B------:R-:W-:Y:S01]  /*14930*/  FFMA R8, -R29.reuse, 1.4426950216293334961, -R8 ;  /* 0x3fb8aa3b1d087823 */ /* 0x040fe20000000908 */
[----:B------:R-:W1:Y:S03]  /*14940*/  MUFU.EX2 R12, R12 ;  /* 0x0000000c000c7308 */ /* 0x000e660000000800 */
[----:B------:R-:W-:Y:S01]  /*14950*/  FFMA R8, -R29, 1.925963033500011079e-08, R8 ;  /* 0x32a570601d087823 */ /* 0x000fe20000000108 */
[----:B------:R-:W-:-:S04]  /*14960*/  FFMA R10, -R35, 1.4426950216293334961, -R10 ;  /* 0x3fb8aa3b230a7823 */ /* 0x000fc8000000090a */
[----:B------:R-:W-:Y:S01]  /*14970*/  FFMA R10, -R35, 1.925963033500011079e-08, R10 ;  /* 0x32a57060230a7823 */ /* 0x000fe2000000010a */
[----:B------:R-:W2:Y:S08]  /*14980*/  MUFU.EX2 R8, R8 ;  /* 0x0000000800087308 */ /* 0x000eb00000000800 */
[----:B------:R-:W3:Y:S01]  /*14990*/  MUFU.EX2 R10, R10 ;  /* 0x0000000a000a7308 */ /* 0x000ee20000000800 */
[----:B-1----:R-:W-:Y:S01]  /*149a0*/  FFMA R22, R22, R12, 1 ;  /* 0x3f80000016167423 */ /* 0x002fe2000000000c */
[----:B------:R-:W-:Y:S01]  /*149b0*/  SHF.L.U32 R12, R4, 0x17, RZ ;  /* 0x00000017040c7819 */ /* 0x000fe200000006ff */
[----:B------:R-:W-:-:S04]  /*149c0*/  FFMA.SAT R4, -R31, R45, 0.5 ;  /* 0x3f0000001f047423 */ /* 0x000fc8000000212d */
[----:B--2---:R-:W-:Y:S01]  /*149d0*/  FFMA R12, R12, R8, 1 ;  /* 0x3f8000000c0c7423 */ /* 0x004fe20000000008 */
[----:B------:R-:W-:-:S04]  /*149e0*/  FFMA.SAT R8, -R34, R45, 0.5 ;  /* 0x3f00000022087423 */ /* 0x000fc8000000212d */
[----:B------:R-:W-:Y:S01]  /*149f0*/  FFMA.RM R8, R8, R46, 12582913 ;  /* 0x4b40000108087423 */ /* 0x000fe2000000402e */
[----:B---3--:R-:W-:Y:S01]  /*14a00*/  FFMA R20, R20, R10, 1 ;  /* 0x3f80000014147423 */ /* 0x008fe2000000000a */
[----:B------:R-:W-:Y:S02]  /*14a10*/  FFMA.RM R10, R4, R46, 12582913 ;  /* 0x4b400001040a7423 */ /* 0x000fe4000000402e */
[----:B------:R-:W-:-:S04]  /*14a20*/  FADD R4, R8, -12583039 ;  /* 0xcb40007f08047421 */ /* 0x000fc80000000000 */
[C---:B------:R-:W-:Y:S01]  /*14a30*/  FFMA R4, -R34.reuse, 1.4426950216293334961, -R4 ;  /* 0x3fb8aa3b22047823 */ /* 0x040fe20000000904 */
[----:B------:R-:W1:Y:S03]  /*14a40*/  MUFU.EX2 R11, R11 ;  /* 0x0000000b000b7308 */ /* 0x000e660000000800 */
[----:B------:R-:W-:-:S06]  /*14a50*/  FFMA R4, -R34, 1.925963033500011079e-08, R4 ;  /* 0x32a5706022047823 */ /* 0x000fcc0000000104 */
[----:B------:R-:W2:Y:S01]  /*14a60*/  MUFU.EX2 R4, R4 ;  /* 0x0000000400047308 */ /* 0x000ea20000000800 */
[----:B-1----:R-:W-:Y:S01]  /*14a70*/  FFMA R21, R21, R11, 1 ;  /* 0x3f80000015157423 */ /* 0x002fe2000000000b */
[----:B------:R-:W-:-:S05]  /*14a80*/  SHF.L.U32 R11, R8, 0x17, RZ ;  /* 0x00000017080b7819 */ /* 0x000fca00000006ff */
[----:B--2---:R-:W-:Y:S01]  /*14a90*/  FFMA R11, R11, R4, 1 ;  /* 0x3f8000000b0b7423 */ /* 0x004fe20000000004 */
[----:B------:R-:W-:-:S04]  /*14aa0*/  FADD R4, R10, -12583039 ;  /* 0xcb40007f0a047421 */ /* 0x000fc80000000000 */
[----:B------:R-:W-:-:S04]  /*14ab0*/  FFMA R4, -R31, 1.4426950216293334961, -R4 ;  /* 0x3fb8aa3b1f047823 */ /* 0x000fc80000000904 */
[----:B------:R-:W-:-:S06]  /*14ac0*/  FFMA R4, -R31, 1.925963033500011079e-08, R4 ;  /* 0x32a570601f047823 */ /* 0x000fcc0000000104 */
[----:B------:R-:W1:Y:S01]  /*14ad0*/  MUFU.EX2 R4, R4 ;  /* 0x0000000400047308 */ /* 0x000e620000000800 */
[----:B------:R-:W-:-:S05]  /*14ae0*/  SHF.L.U32 R10, R10, 0x17, RZ ;  /* 0x000000170a0a7819 */ /* 0x000fca00000006ff */
[----:B-1----:R-:W-:Y:S01]  /*14af0*/  FFMA R10, R10, R4, 1 ;  /* 0x3f8000000a0a7423 */ /* 0x002fe20000000004 */
[----:B------:R-:W-:-:S04]  /*14b00*/  IADD3 R4, R5, 0x1800000, RZ ;  /* 0x0180000005047810 */ /* 0x000fc80007ffe0ff */
[----:B------:R-:W-:-:S04]  /*14b10*/  LOP3.LUT R4, R4, 0x7f800000, RZ, 0xc0, !PT ;  /* 0x7f80000004047812 */ /* 0x000fc800078ec0ff */
[----:B------:R-:W-:Y:S01]  /*14b20*/  ISETP.GT.U32.AND P2, PT, R4, 0x1ffffff, PT ;  /* 0x01ffffff0400780c */ /* 0x000fe20003f44070 */
[----:B------:R-:W-:-:S12]  /*14b30*/  BSSY B1, `(.L_x_113) ;  /* 0x000000a000017945 */ /* 0x000fd80003800000 */
[----:B------:R-:W-:Y:S05]  /*14b40*/  @P2 BRA `(.L_x_114) ;  /* 0x0000000000102947 */ /* 0x000fea0003800000 */
[----:B------:R-:W-:-:S07]  /*14b50*/  MOV R4, 0x14b70 ;  /* 0x00014b7000047802 */ /* 0x000fce0000000f00 */
[----:B------:R-:W-:Y:S05]  /*14b60*/  CALL.REL.NOINC `($__internal_0_$__cuda_sm20_rcp_rn_f32_slowpath) ;  /* 0x0000024400607944 */ /* 0x000fea0003c00000 */
[----:B------:R-:W-:Y:S01]  /*14b70*/  MOV R45, R8 ;  /* 0x00000008002d7202 */ /* 0x000fe20000000f00 */
[----:B------:R-:W-:Y:S06]  /*14b80*/  BRA `(.L_x_115) ;  /* 0x0000000000107947 */ /* 0x000fec0003800000 */
.L_x_114:
[----:B------:R-:W1:Y:S02]  /*14b90*/  MUFU.RCP R45, R5 ;  /* 0x00000005002d7308 */ /* 0x000e640000001000 */
[----:B-1----:R-:W-:-:S04]  /*14ba0*/  FFMA R5, R5, R45, -1 ;  /* 0xbf80000005057423 */ /* 0x002fc8000000002d */
[----:B------:R-:W-:-:S04]  /*14bb0*/  FADD.FTZ R5, -R5, -RZ ;  /* 0x800000ff05057221 */ /* 0x000fc80000010100 */
[----:B------:R-:W-:-:S07]  /*14bc0*/  FFMA R45, R45, R5, R45 ;  /* 0x000000052d2d7223 */ /* 0x000fce000000002d */
.L_x_115:
[----:B------:R-:W-:Y:S05]  /*14bd0*/  BSYNC B1 ;  /* 0x0000000000017941 */ /* 0x000fea0003800000 */
.L_x_113:
[----:B------:R-:W-:Y:S01]  /*14be0*/  IADD3 R4, R28, 0x1800000, RZ ;  /* 0x018000001c047810 */ /* 0x000fe20007ffe0ff */
[----:B------:R-:W-:Y:S03]  /*14bf0*/  BSSY B1, `(.L_x_116) ;  /* 0x000000d000017945 */ /* 0x000fe60003800000 */
[----:B------:R-:W-:-:S04]  /*14c00*/  LOP3.LUT R4, R4, 0x7f800000, RZ, 0xc0, !PT ;  /* 0x7f80000004047812 */ /* 0x000fc800078ec0ff */
[----:B------:R-:W-:-:S13]  /*14c10*/  ISETP.GT.U32.AND P2, PT, R4, 0x1ffffff, PT ;  /* 0x01ffffff0400780c */ /* 0x000fda0003f44070 */
[----:B------:R-:W-:Y:S05]  /*14c20*/  @P2 BRA `(.L_x_117) ;  /* 0x0000000000142947 */ /* 0x000fea0003800000 */
[----:B------:R-:W-:Y:S02]  /*14c30*/  MOV R5, R28 ;  /* 0x0000001c00057202 */ /* 0x000fe40000000f00 */
[----:B------:R-:W-:-:S07]  /*14c40*/  MOV R4, 0x14c60 ;  /* 0x00014c6000047802 */ /* 0x000fce0000000f00 */
[----:B------:R-:W-:Y:S05]  /*14c50*/  CALL.REL.NOINC `($__internal_0_$__cuda_sm20_rcp_rn_f32_slowpath) ;  /* 0x0000024400247944 */ /* 0x000fea0003c00000 */
[----:B------:R-:W-:Y:S01]  /*14c60*/  MOV R28, R8 ;  /* 0x00000008001c7202 */ /* 0x000fe20000000f00 */
[----:B------:R-:W-:Y:S06]  /*14c70*/  BRA `(.L_x_118) ;  /* 0x0000000000107947 */ /* 0x000fec0003800000 */
.L_x_117:
[----:B------:R-:W1:Y:S02]  /*14c80*/  MUFU.RCP R4, R28 ;  /* 0x0000001c00047308 */ /* 0x000e640000001000 */
[----:B-1----:R-:W-:-:S04]  /*14c90*/  FFMA R28, R28, R4, -1 ;  /* 0xbf8000001c1c7423 */ /* 0x002fc80000000004 */
[----:B------:R-:W-:-:S04]  /*14ca0*/  FADD.FTZ R28, -R28, -RZ ;  /* 0x800000ff1c1c7221 */ /* 0x000fc80000010100 */
[----:B------:R-:W-:-:S07]  /*14cb0*/  FFMA R28, R4, R28, R4 ;  /* 0x0000001c041c7223 */ /* 0x000fce0000000004 */
.L_x_118:
[----:B------:R-:W-:Y:S05]  /*14cc0*/  BSYNC B1 ;  /* 0x0000000000017941 */ /* 0x000fea0003800000 */
.L_x_116:
        /* <DEDUP_REMOVED lines=10> */
.L_x_120:
[----:B------:R-:W1:Y:S02]  /*14d70*/  MUFU.RCP R4, R27 ;  /* 0x0000001b00047308 */ /* 0x000e640000001000 */
[----:B-1----:R-:W-:-:S04]  /*14d80*/  FFMA R27, R27, R4, -1 ;  /* 0xbf8000001b1b7423 */ /* 0x002fc80000000004 */
[----:B------:R-:W-:-:S04]  /*14d90*/  FADD.FTZ R27, -R27, -RZ ;  /* 0x800000ff1b1b7221 */ /* 0x000fc80000010100 */
[----:B------:R-:W-:-:S07]  /*14da0*/  FFMA R27, R4, R27, R4 ;  /* 0x0000001b041b7223 */ /* 0x000fce0000000004 */
.L_x_121:
[----:B------:R-:W-:Y:S05]  /*14db0*/  BSYNC B1 ;  /* 0x0000000000017941 */ /* 0x000fea0003800000 */
.L_x_119:
        /* <DEDUP_REMOVED lines=10> */
.L_x_123:
[----:B------:R-:W1:Y:S02]  /*14e60*/  MUFU.RCP R4, R26 ;  /* 0x0000001a00047308 */ /* 0x000e640000001000 */
[----:B-1----:R-:W-:-:S04]  /*14e70*/  FFMA R26, R26, R4, -1 ;  /* 0xbf8000001a1a7423 */ /* 0x002fc80000000004 */
[----:B------:R-:W-:-:S04]  /*14e80*/  FADD.FTZ R26, -R26, -RZ ;  /* 0x800000ff1a1a7221 */ /* 0x000fc80000010100 */
[----:B------:R-:W-:-:S07]  /*14e90*/  FFMA R26, R4, R26, R4 ;  /* 0x0000001a041a7223 */ /* 0x000fce0000000004 */
.L_x_124:
[----:B------:R-:W-:Y:S05]  /*14ea0*/  BSYNC B1 ;  /* 0x0000000000017941 */ /* 0x000fea0003800000 */
.L_x_122:
        /* <DEDUP_REMOVED lines=10> */
.L_x_126:
[----:B------:R-:W1:Y:S02]  /*14f50*/  MUFU.RCP R4, R25 ;  /* 0x0000001900047308 */ /* 0x000e640000001000 */
[----:B-1----:R-:W-:-:S04]  /*14f60*/  FFMA R25, R25, R4, -1 ;  /* 0xbf80000019197423 */ /* 0x002fc80000000004 */
[----:B------:R-:W-:-:S04]  /*14f70*/  FADD.FTZ R25, -R25, -RZ ;  /* 0x800000ff19197221 */ /* 0x000fc80000010100 */
[----:B------:R-:W-:-:S07]  /*14f80*/  FFMA R25, R4, R25, R4 ;  /* 0x0000001904197223 */ /* 0x000fce0000000004 */
.L_x_127:
[----:B------:R-:W-:Y:S05]  /*14f90*/  BSYNC B1 ;  /* 0x0000000000017941 */ /* 0x000fea0003800000 */
.L_x_125:
        /* <DEDUP_REMOVED lines=10> */
.L_x_129:
[----:B------:R-:W1:Y:S02]  /*15040*/  MUFU.RCP R4, R24 ;  /* 0x0000001800047308 */ /* 0x000e640000001000 */
[----:B-1----:R-:W-:-:S04]  /*15050*/  FFMA R24, R24, R4, -1 ;  /* 0xbf80000018187423 */ /* 0x002fc80000000004 */
[----:B------:R-:W-:-:S04]  /*15060*/  FADD.FTZ R24, -R24, -RZ ;  /* 0x800000ff18187221 */ /* 0x000fc80000010100 */
[----:B------:R-:W-:-:S07]  /*15070*/  FFMA R24, R4, R24, R4 ;  /* 0x0000001804187223 */ /* 0x000fce0000000004 */
.L_x_130:
[----:B------:R-:W-:Y:S05]  /*15080*/  BSYNC B1 ;  /* 0x0000000000017941 */ /* 0x000fea0003800000 */
.L_x_128:
        /* <DEDUP_REMOVED lines=10> */
.L_x_132:
[----:B------:R-:W1:Y:S02]  /*15130*/  MUFU.RCP R4, R23 ;  /* 0x0000001700047308 */ /* 0x000e640000001000 */
[----:B-1----:R-:W-:-:S04]  /*15140*/  FFMA R23, R23, R4, -1 ;  /* 0xbf80000017177423 */ /* 0x002fc80000000004 */
[----:B------:R-:W-:-:S04]  /*15150*/  FADD.FTZ R23, -R23, -RZ ;  /* 0x800000ff17177221 */ /* 0x000fc80000010100 */
[----:B------:R-:W-:-:S07]  /*15160*/  FFMA R23, R4, R23, R4 ;  /* 0x0000001704177223 */ /* 0x000fce0000000004 */
.L_x_133:
[----:B------:R-:W-:Y:S05]  /*15170*/  BSYNC B1 ;  /* 0x0000000000017941 */ /* 0x000fea0003800000 */
.L_x_131:
        /* <DEDUP_REMOVED lines=10> */
.L_x_135:
[----:B------:R-:W1:Y:S02]  /*15220*/  MUFU.RCP R4, R22 ;  /* 0x0000001600047308 */ /* 0x000e640000001000 */
[----:B-1----:R-:W-:-:S04]  /*15230*/  FFMA R22, R22, R4, -1 ;  /* 0xbf80000016167423 */ /* 0x002fc80000000004 */
[----:B------:R-:W-:-:S04]  /*15240*/  FADD.FTZ R22, -R22, -RZ ;  /* 0x800000ff16167221 */ /* 0x000fc80000010100 */
[----:B------:R-:W-:-:S07]  /*15250*/  FFMA R22, R4, R22, R4 ;  /* 0x0000001604167223 */ /* 0x000fce0000000004 */
.L_x_136:
[----:B------:R-:W-:Y:S05]  /*15260*/  BSYNC B1 ;  /* 0x0000000000017941 */ /* 0x000fea0003800000 */
.L_x_134:
        /* <DEDUP_REMOVED lines=10> */
.L_x_138:
[----:B------:R-:W1:Y:S02]  /*15310*/  MUFU.RCP R4, R21 ;  /* 0x0000001500047308 */ /* 0x000e640000001000 */
[----:B-1----:R-:W-:-:S04]  /*15320*/  FFMA R21, R21, R4, -1 ;  /* 0xbf80000015157423 */ /* 0x002fc80000000004 */
[----:B------:R-:W-:-:S04]  /*15330*/  FADD.FTZ R21, -R21, -RZ ;  /* 0x800000ff15157221 */ /* 0x000fc80000010100 */
[----:B------:R-:W-:-:S07]  /*15340*/  FFMA R21, R4, R21, R4 ;  /* 0x0000001504157223 */ /* 0x000fce0000000004 */
.L_x_139:
[----:B------:R-:W-:Y:S05]  /*15350*/  BSYNC B1 ;  /* 0x0000000000017941 */ /* 0x000fea0003800000 */
.L_x_137:
        /* <DEDUP_REMOVED lines=10> */
.L_x_141:
[----:B------:R-:W1:Y:S02]  /*15400*/  MUFU.RCP R4, R20 ;  /* 0x0000001400047308 */ /* 0x000e640000001000 */
[----:B-1----:R-:W-:-:S04]  /*15410*/  FFMA R20, R20, R4, -1 ;  /* 0xbf80000014147423 */ /* 0x002fc80000000004 */
[----:B------:R-:W-:-:S04]  /*15420*/  FADD.FTZ R20, -R20, -RZ ;  /* 0x800000ff14147221 */ /* 0x000fc80000010100 */
[----:B------:R-:W-:-:S07]  /*15430*/  FFMA R20, R4, R20, R4 ;  /* 0x0000001404147223 */ /* 0x000fce0000000004 */
.L_x_142:
[----:B------:R-:W-:Y:S05]  /*15440*/  BSYNC B1 ;  /* 0x0000000000017941 */ /* 0x000fea0003800000 */
.L_x_140:
        /* <DEDUP_REMOVED lines=10> */
.L_x_144:
[----:B------:R-:W1:Y:S02]  /*154f0*/  MUFU.RCP R4, R15 ;  /* 0x0000000f00047308 */ /* 0x000e640000001000 */
[----:B-1----:R-:W-:-:S04]  /*15500*/  FFMA R15, R15, R4, -1 ;  /* 0xbf8000000f0f7423 */ /* 0x002fc80000000004 */
[----:B------:R-:W-:-:S04]  /*15510*/  FADD.FTZ R15, -R15, -RZ ;  /* 0x800000ff0f0f7221 */ /* 0x000fc80000010100 */
[----:B------:R-:W-:-:S07]  /*15520*/  FFMA R15, R4, R15, R4 ;  /* 0x0000000f040f7223 */ /* 0x000fce0000000004 */
.L_x_145:
[----:B------:R-:W-:Y:S05]  /*15530*/  BSYNC B1 ;  /* 0x0000000000017941 */ /* 0x000fea0003800000 */
.L_x_143:
        /* <DEDUP_REMOVED lines=10> */
.L_x_147:
[----:B------:R-:W1:Y:S02]  /*155e0*/  MUFU.RCP R4, R14 ;  /* 0x0000000e00047308 */ /* 0x000e640000001000 */
[----:B-1----:R-:W-:-:S04]  /*155f0*/  FFMA R14, R14, R4, -1 ;  /* 0xbf8000000e0e7423 */ /* 0x002fc80000000004 */
[----:B------:R-:W-:-:S04]  /*15600*/  FADD.FTZ R14, -R14, -RZ ;  /* 0x800000ff0e0e7221 */ /* 0x000fc80000010100 */
[----:B------:R-:W-:-:S07]  /*15610*/  FFMA R14, R4, R14, R4 ;  /* 0x0000000e040e7223 */ /* 0x000fce0000000004 */
.L_x_148:
[----:B------:R-:W-:Y:S05]  /*15620*/  BSYNC B1 ;  /* 0x0000000000017941 */ /* 0x000fea0003800000 */
.L_x_146:
        /* <DEDUP_REMOVED lines=10> */
.L_x_150:
[----:B------:R-:W1:Y:S02]  /*156d0*/  MUFU.RCP R4, R13 ;  /* 0x0000000d00047308 */ /* 0x000e640000001000 */
[----:B-1----:R-:W-:-:S04]  /*156e0*/  FFMA R13, R13, R4, -1 ;  /* 0xbf8000000d0d7423 */ /* 0x002fc80000000004 */
[----:B------:R-:W-:-:S04]  /*156f0*/  FADD.FTZ R13, -R13, -RZ ;  /* 0x800000ff0d0d7221 */ /* 0x000fc80000010100 */
[----:B------:R-:W-:-:S07]  /*15700*/  FFMA R13, R4, R13, R4 ;  /* 0x0000000d040d7223 */ /* 0x000fce0000000004 */
.L_x_151:
[----:B------:R-:W-:Y:S05]  /*15710*/  BSYNC B1 ;  /* 0x0000000000017941 */ /* 0x000fea0003800000 */
.L_x_149:
        /* <DEDUP_REMOVED lines=10> */
.L_x_153:
[----:B------:R-:W1:Y:S02]  /*157c0*/  MUFU.RCP R4, R12 ;  /* 0x0000000c00047308 */ /* 0x000e640000001000 */
[----:B-1----:R-:W-:-:S04]  /*157d0*/  FFMA R12, R12, R4, -1 ;  /* 0xbf8000000c0c7423 */ /* 0x002fc80000000004 */
[----:B------:R-:W-:-:S04]  /*157e0*/  FADD.FTZ R12, -R12, -RZ ;  /* 0x800000ff0c0c7221 */ /* 0x000fc80000010100 */
[----:B------:R-:W-:-:S07]  /*157f0*/  FFMA R12, R4, R12, R4 ;  /* 0x0000000c040c7223 */ /* 0x000fce0000000004 */
.L_x_154:
[----:B------:R-:W-:Y:S05]  /*15800*/  BSYNC B1 ;  /* 0x0000000000017941 */ /* 0x000fea0003800000 */
.L_x_152:
        /* <DEDUP_REMOVED lines=10> */
.L_x_156:
[----:B------:R-:W1:Y:S02]  /*158b0*/  MUFU.RCP R4, R11 ;  /* 0x0000000b00047308 */ /* 0x000e640000001000 */
[----:B-1----:R-:W-:-:S04]  /*158c0*/  FFMA R11, R11, R4, -1 ;  /* 0xbf8000000b0b7423 */ /* 0x002fc80000000004 */
[----:B------:R-:W-:-:S04]  /*158d0*/  FADD.FTZ R11, -R11, -RZ ;  /* 0x800000ff0b0b7221 */ /* 0x000fc80000010100 */
[----:B------:R-:W-:-:S07]  /*158e0*/  FFMA R11, R4, R11, R4 ;  /* 0x0000000b040b7223 */ /* 0x000fce0000000004 */
.L_x_157:
[----:B------:R-:W-:Y:S05]  /*158f0*/  BSYNC B1 ;  /* 0x0000000000017941 */ /* 0x000fea0003800000 */
.L_x_155:
        /* <DEDUP_REMOVED lines=10> */
.L_x_159:
[----:B------:R-:W1:Y:S02]  /*159a0*/  MUFU.RCP R4, R10 ;  /* 0x0000000a00047308 */ /* 0x000e640000001000 */
[----:B-1----:R-:W-:-:S04]  /*159b0*/  FFMA R10, R10, R4, -1 ;  /* 0xbf8000000a0a7423 */ /* 0x002fc80000000004 */
[----:B------:R-:W-:-:S04]  /*159c0*/  FADD.FTZ R10, -R10, -RZ ;  /* 0x800000ff0a0a7221 */ /* 0x000fc80000010100 */
[----:B------:R-:W-:-:S07]  /*159d0*/  FFMA R4, R4, R10, R4 ;  /* 0x0000000a04047223 */ /* 0x000fce0000000004 */
.L_x_160:
[----:B------:R-:W-:Y:S05]  /*159e0*/  BSYNC B1 ;  /* 0x0000000000017941 */ /* 0x000fea0003800000 */
.L_x_158:
        /* <DEDUP_REMOVED lines=23> */
[----:B------:R-:W-:Y:S01]  /*15b60*/  F2FP.SATFINITE.E4M3.F32.PACK_AB_MERGE_C R4, R4, R34, RZ ;  /* 0x000000220404723e */ /* 0x000fe200048070ff */
[----:B------:R-:W-:Y:S06]  /*15b70*/  @P5 BRA `(.L_x_161) ;  /* 0x0000000000045947 */ /* 0x000fec0003800000 */
[----:B------:R-:W-:-:S04]  /*15b80*/  DEPBAR.LE SB0, 0x1 ;  /* 0x000080400000791a */ /* 0x000fc80000000000 */
.L_x_161:
        /* <DEDUP_REMOVED lines=16> */
[----:B--2---:R-:W2:Y:S02]  /*15c90*/  FENCE.VIEW.ASYNC.S ;  /* 0x00000000000073c6 */ /* 0x004ea40000000000 */
[----:B--2---:R-:W-:Y:S06]  /*15ca0*/  BAR.SYNC.DEFER_BLOCKING 0x1, 0x100 ;  /* 0x0044000000007b1d */ /* 0x004fec0000010000 */
[----:B-1----:R-:W-:Y:S05]  /*15cb0*/  @P5 BRA `(.L_x_163) ;  /* 0x0000000000205947 */ /* 0x002fea0003800000 */
[----:B------:R-:W-:Y:S02]  /*15cc0*/  UIADD3 UR8, UP0, UR58, 0x4f0, URZ ;  /* 0x000004f03a087890 */ /* 0x000fe4000ff1e03f */
[----:B------:R-:W-:Y:S02]  /*15cd0*/  UIADD3 UR6, UR42, 0x80, URZ ;  /* 0x000000802a067890 */ /* 0x000fe4000fffe03f */
[----:B------:R-:W-:Y:S02]  /*15ce0*/  UIADD3 UR4, UR48, 0x5100, URZ ;  /* 0x0000510030047890 */ /* 0x000fe4000fffe03f */
[----:B------:R-:W-:Y:S01]  /*15cf0*/  UIADD3.X UR9, URZ, UR59, URZ, UP0, !UPT ;  /* 0x0000003b3f097290 */ /* 0x000fe200087fe43f */
[----:B------:R-:W-:Y:S01]  /*15d00*/  UMOV UR5, UR41 ;  /* 0x0000002900057c82 */ /* 0x000fe20008000000 */
[----:B------:R-:W-:-:S07]  /*15d10*/  UMOV UR7, UR43 ;  /* 0x0000002b00077c82 */ /* 0x000fce0008000000 */
[----:B------:R1:W-:Y:S02]  /*15d20*/  UTMASTG.3D [UR4], [UR8] ;  /* 0x00000004080073b5 */ /* 0x0003e40008010000 */
[----:B-1----:R0:W-:Y:S02]  /*15d30*/  UTMACMDFLUSH ;  /* 0x00000000000079b7 */ /* 0x0021e40000000000 */
.L_x_163:
[----:B------:R-:W-:Y:S05]  /*15d40*/  BSYNC B0 ;  /* 0x0000000000007941 */ /* 0x000fea0003800000 */
.L_x_162:
[----:B------:R-:W-:Y:S01]  /*15d50*/  BSSY B0, `(.L_x_164) ;  /* 0x0000038000007945 */ /* 0x000fe20003800000 */
[----:B------:R-:W-:Y:S02]  /*15d60*/  MOV R10, R18 ;  /* 0x00000012000a7202 */ /* 0x000fe40000000f00 */
[----:B------:R-:W-:Y:S01]  /*15d70*/  MOV R11, R19 ;  /* 0x00000013000b7202 */ /* 0x000fe20000000f00 */
[----:B------:R-:W-:Y:S06]  /*15d80*/  @P0 BRA `(.L_x_165) ;  /* 0x0000000000d00947 */ /* 0x000fec0003800000 */
[----:B------:R-:W-:-:S04]  /*15d90*/  MOV R4, UR44 ;  /* 0x0000002c00047c02 */ /* 0x000fc80008000f00 */
[----:B------:R-:W-:-:S13]  /*15da0*/  ISETP.NE.AND P3, PT, R4, 0x3, PT ;  /* 0x000000030400780c */ /* 0x000fda0003f65270 */
[----:B------:R-:W-:Y:S05]  /*15db0*/  @!P3 BRA `(.L_x_166) ;  /* 0x000000000004b947 */ /* 0x000fea0003800000 */
[----:B------:R-:W-:Y:S01]  /*15dc0*/  BPT.TRAP 0x1 ;  /* 0x000000040000795c */ /* 0x000fe20000300000 */
.L_x_166:
[----:B------:R-:W-:Y:S01]  /*15dd0*/  LEA R4, R18, UR48, 0x3 ;  /* 0x0000003012047c11 */ /* 0x000fe2000f8e18ff */
[----:B------:R-:W-:Y:S01]  /*15de0*/  BSSY B1, `(.L_x_167) ;  /* 0x0000004000017945 */ /* 0x000fe20003800000 */
[----:B------:R-:W-:-:S04]  /*15df0*/  SHF.L.U32 R5, R19, 0x1f, RZ ;  /* 0x0000001f13057819 */ /* 0x000fc800000006ff */
[----:B------:R-:W1:Y:S02]  /*15e00*/  SYNCS.PHASECHK.TRANS64.TRYWAIT P2, [R4+URZ+0x60], R5 ;  /* 0x00006005040075a7 */ /* 0x000e64000804017f */
[----:B-1----:R-:W-:Y:S05]  /*15e10*/  @!P2 BRA `(.L_x_168) ;  /* 0x000002240010a947 */ /* 0x002fea0003800000 */
.L_x_1142:
[----:B------:R-:W-:Y:S05]  /*15e20*/  BSYNC B1 ;  /* 0x0000000000017941 */ /* 0x000fea0003800000 */
.L_x_167:
[----:B------:R-:W-:Y:S04]  /*15e30*/  BSSY B1, `(.L_x_169) ;  /* 0x0000016000017945 */ /* 0x000fe80003800000 */
[----:B------:R-:W-:Y:S05]  /*15e40*/  @P1 BRA `(.L_x_170) ;  /* 0x0000000000501947 */ /* 0x000fea0003800000 */
[----:B------:R-:W-:Y:S01]  /*15e50*/  LEA R0, R18, R17, 0xc ;  /* 0x0000001112007211 */ /* 0x000fe200078e60ff */
[----:B------:R-:W2:Y:S04]  /*15e60*/  S2R R8, SR_TID.X ;  /* 0x0000000000087919 */ /* 0x000ea80000002100 */
[----:B------:R-:W-:Y:S04]  /*15e70*/  LDS.U16 R7, [R0+UR48+0x200] ;  /* 0x0002003000077984 */ /* 0x000fe80008000400 */
[----:B------:R-:W3:Y:S04]  /*15e80*/  LDS.U16 R3, [R0+UR48+0x100] ;  /* 0x0001003000037984 */ /* 0x000ee80008000400 */
[----:B------:R-:W-:Y:S01]  /*15e90*/  LDS.U16 R6, [R0+UR48+0x108] ;  /* 0x0001083000067984 */ /* 0x000fe20008000400 */
[----:B--2---:R-:W-:-:S04]  /*15ea0*/  SHF.R.U32.HI R8, RZ, 0x4, R8 ;  /* 0x00000004ff087819 */ /* 0x004fc80000011608 */
[----:B------:R-:W-:Y:S02]  /*15eb0*/  LOP3.LUT P2, RZ, R8, 0x1, RZ, 0xc0, !PT ;  /* 0x0000000108ff7812 */ /* 0x000fe4000784c0ff */
[----:B------:R-:W-:-:S04]  /*15ec0*/  MOV R8, 0x8 ;  /* 0x0000000800087802 */ /* 0x000fc80000000f00 */
[----:B------:R-:W-:Y:S02]  /*15ed0*/  SEL R8, R8, 0xfffffff8, !P2 ;  /* 0xfffffff808087807 */ /* 0x000fe40005000000 */
[----:B---3--:R-:W-:Y:S02]  /*15ee0*/  PRMT R7, R3, 0x5410, R7 ;  /* 0x0000541003077816 */ /* 0x008fe40000000007 */
[----:B------:R2:W3:Y:S02]  /*15ef0*/  LDS.U16 R3, [R0+UR48+0x208] ;  /* 0x0002083000037984 */ /* 0x0004e40008000400 */
[----:B--2---:R-:W-:-:S04]  /*15f00*/  IADD3 R0, R0, UR48, RZ ;  /* 0x0000003000007c10 */ /* 0x004fc8000fffe0ff */
[----:B------:R-:W-:-:S05]  /*15f10*/  LEA R0, R8, R0, 0x1 ;  /* 0x0000000008007211 */ /* 0x000fca00078e08ff */
[----:B-1----:R-:W-:Y:S01]  /*15f20*/  LDS.U16 R5, [R0+0x200] ;  /* 0x0002000000057984 */ /* 0x002fe20000000400 */
[----:B---3--:R-:W-:-:S03]  /*15f30*/  PRMT R6, R6, 0x5410, R3 ;  /* 0x0000541006067816 */ /* 0x008fc60000000003 */
[----:B------:R-:W1:Y:S02]  /*15f40*/  LDS.U16 R3, [R0+0x100] ;  /* 0x0001000000037984 */ /* 0x000e640000000400 */
[----:B-1----:R-:W-:Y:S02]  /*15f50*/  PRMT R3, R3, 0x5410, R5 ;  /* 0x0000541003037816 */ /* 0x002fe40000000005 */
[----:B------:R-:W-:Y:S04]  /*15f60*/  LDS.U16 R5, [R0+0x208] ;  /* 0x0002080000057984 */ /* 0x000fe80000000400 */
[----:B------:R-:W1:Y:S02]  /*15f70*/  LDS.U16 R0, [R0+0x108] ;  /* 0x0001080000007984 */ /* 0x000e640000000400 */
[----:B-1----:R-:W-:-:S07]  /*15f80*/  PRMT R0, R0, 0x5410, R5 ;  /* 0x0000541000007816 */ /* 0x002fce0000000005 */
.L_x_170:
[----:B------:R-:W-:Y:S05]  /*15f90*/  BSYNC B1 ;  /* 0x0000000000017941 */ /* 0x000fea0003800000 */
.L_x_169:
[----:B------:R-:W-:Y:S01]  /*15fa0*/  @!PT LDS RZ, [RZ] ;  /* 0x00000000fffff984 */ /* 0x000fe20000000800 */
[----:B------:R-:W-:Y:S01]  /*15fb0*/  @!PT LDS RZ, [RZ] ;  /* 0x00000000fffff984 */ /* 0x000fe20000000800 */
[----:B------:R-:W-:Y:S01]  /*15fc0*/  @!PT LDS RZ, [RZ] ;  /* 0x00000000fffff984 */ /* 0x000fe20000000800 */
[----:B------:R-:W-:Y:S01]  /*15fd0*/  @!PT LDS RZ, [RZ] ;  /* 0x00000000fffff984 */ /* 0x000fe20000000800 */
[----:B------:R2:W-:Y:S06]  /*15fe0*/  MEMBAR.ALL.CTA ;  /* 0x0000000000007992 */ /* 0x0005ec0000008000 */
[----:B--2---:R-:W2:Y:S01]  /*15ff0*/  FENCE.VIEW.ASYNC.S ;  /* 0x00000000000073c6 */ /* 0x004ea20000000000 */
[----:B------:R-:W-:Y:S05]  /*16000*/  @!P3 BRA `(.L_x_171) ;  /* 0x000000000004b947 */ /* 0x000fea0003800000 */
[----:B------:R-:W-:Y:S01]  /*16010*/  BPT.TRAP 0x1 ;  /* 0x000000040000795c */ /* 0x000fe20000300000 */
.L_x_171:
[----:B-1----:R-:W1:Y:S01]  /*16020*/  S2R R5, SR_CgaCtaId ;  /* 0x0000000000057919 */ /* 0x002e620000008800 */
[----:B------:R-:W-:Y:S02]  /*16030*/  IADD3 R4, R4, 0x80, RZ ;  /* 0x0000008004047810 */ /* 0x000fe40007ffe0ff */
[----:B------:R-:W-:-:S04]  /*16040*/  IADD3 R10, R18, 0x1, RZ ;  /* 0x00000001120a7810 */ /* 0x000fc80007ffe0ff */
[----:B------:R-:W-:-:S04]  /*16050*/  ISETP.NE.AND P2, PT, R10, 0x4, PT ;  /* 0x000000040a00780c */ /* 0x000fc80003f45270 */
[----:B------:R-:W-:Y:S02]  /*16060*/  SEL R11, RZ, 0x1, P2 ;  /* 0x00000001ff0b7807 */ /* 0x000fe40001000000 */
[----:B------:R-:W-:Y:S02]  /*16070*/  SEL R10, R10, RZ, P2 ;  /* 0x000000ff0a0a7207 */ /* 0x000fe40001000000 */
[----:B------:R-:W-:Y:S02]  /*16080*/  LOP3.LUT R11, R19, R11, RZ, 0x3c, !PT ;  /* 0x0000000b130b7212 */ /* 0x000fe400078e3cff */
[----:B------:R-:W-:Y:S02]  /*16090*/  MOV R18, R10 ;  /* 0x0000000a00127202 */ /* 0x000fe40000000f00 */
[----:B------:R-:W-:Y:S02]  /*160a0*/  MOV R19, R11 ;  /* 0x0000000b00137202 */ /* 0x000fe40000000f00 */
[----:B-1----:R-:W-:-:S04]  /*160b0*/  PRMT R4, R5, 0x654, R4 ;  /* 0x0000065405047816 */ /* 0x002fc80000000004 */
[----:B--2---:R1:W-:Y:S03]  /*160c0*/  SYNCS.ARRIVE.TRANS64.RED.A1T0 RZ, [R4+URZ], RZ ;  /* 0x000000ff04ff79a7 */ /* 0x0043e6000810043f */
.L_x_165:
[----:B------:R-:W-:Y:S05]  /*160d0*/  BSYNC B0 ;  /* 0x0000000000007941 */ /* 0x000fea0003800000 */
.L_x_164:
[----:B-1----:R-:W-:Y:S01]  /*160e0*/  F2FP.F16.E4M3.UNPACK_B R4, R7 ;  /* 0x00000007ff04723e */ /* 0x002fe200020006ff */
[C---:B------:R-:W-:Y:S01]  /*160f0*/  FMUL R45, R16.reuse, R167 ;  /* 0x000000a7102d7220 */ /* 0x040fe20000400000 */
        /* <DEDUP_REMOVED lines=25> */
[-C--:B------:R-:W-:Y:S01]  /*16290*/  FFMA.SAT R12, -R46, R23.reuse, 0.5 ;  /* 0x3f0000002e0c7423 */ /* 0x080fe20000002117 */
        /* <DEDUP_REMOVED lines=16> */
[C---:B------:R-:W-:Y:S01]  /*163a0*/  FFMA R14, -R45.reuse, 1.4426950216293334961, -R14 ;  /* 0x3fb8aa3b2d0e7823 */ /* 0x040fe2000000090e */
[----:B------:R-:W-:Y:S02]  /*163b0*/  HADD2.F32 R4, -RZ, R4.H1_H1 ;  /* 0x30000004ff047230 */ /* 0x000fe40000004100 */
[----:B------:R-:W-:Y:S01]  /*163c0*/  FFMA.RM R8, R8, R24, 12582913 ;  /* 0x4b40000108087423 */ /* 0x000fe20000004018 */
[C---:B------:R-:W-:Y:S01]  /*163d0*/  FFMA R40, R2.reuse, R5, R40 ;  /* 0x0000000502287223 */ /* 0x040fe20000000028 */
        /* <DEDUP_REMOVED lines=28> */
[----:B------:R1:W2:Y:S01]  /*165a0*/  MUFU.EX2 R22, R13 ;  /* 0x0000000d00167308 */ /* 0x0002a20000000800 */
[----:B------:R-:W-:-:S05]  /*165b0*/  FFMA.RM R5, R5, R24, 12582913 ;  /* 0x4b40000105057423 */ /* 0x000fca0000004018 */
[C---:B------:R-:W-:Y:S01]  /*165c0*/  SHF.L.U32 R29, R5.reuse, 0x17, RZ ;  /* 0x00000017051d7819 */ /* 0x040fe200000006ff */
[----:B-1----:R-:W-:-:S04]  /*165d0*/  FADD R13, R5, -12583039 ;  /* 0xcb40007f050d7421 */ /* 0x002fc80000000000 */
[----:B------:R-:W-:Y:S01]  /*165e0*/  FFMA R14, -R44, 1.4426950216293334961, -R13 ;  /* 0x3fb8aa3b2c0e7823 */ /* 0x000fe2000000090d */
[----:B------:R-:W-:-:S03]  /*165f0*/  FFMA.RM R13, R15, R24, 12582913 ;  /* 0x4b4000010f0d7423 */ /* 0x000fc60000004018 */
[----:B------:R-:W-:Y:S01]  /*16600*/  FFMA R15, -R44, 1.925963033500011079e-08, R14 ;  /* 0x32a570602c0f7823 */ /* 0x000fe2000000010e */
[----:B------:R-:W-:Y:S01]  /*16610*/  FADD R14, R13, -12583039 ;  /* 0xcb40007f0d0e7421 */ /* 0x000fe20000000000 */
[----:B--2---:R-:W-:Y:S01]  /*16620*/  FFMA R5, R12, R22, 1 ;  /* 0x3f8000000c057423 */ /* 0x004fe20000000016 */
[----:B------:R-:W-:Y:S01]  /*16630*/  FFMA.SAT R12, -R42, R23, 0.5 ;  /* 0x3f0000002a0c7423 */ /* 0x000fe20000002117 */
[----:B------:R1:W2:Y:S01]  /*16640*/  MUFU.EX2 R20, R15 ;  /* 0x0000000f00147308 */ /* 0x0002a20000000800 */
        /* <DEDUP_REMOVED lines=12> */
[----:B--2---:R-:W-:Y:S01]  /*16710*/  FFMA R29, R29, R20, 1 ;  /* 0x3f8000001d1d7423 */ /* 0x004fe20000000014 */
[----:B------:R-:W-:Y:S01]  /*16720*/  FFMA R20, -R41, 1.925963033500011079e-08, R14 ;  /* 0x32a5706029147823 */ /* 0x000fe2000000010e */
[----:B------:R-:W-:-:S05]  /*16730*/  FFMA.RM R8, R8, R24, 12582913 ;  /* 0x4b40000108087423 */ /* 0x000fca0000004018 */
[----:B------:R-:W2:Y:S01]  /*16740*/  MUFU.EX2 R20, R20 ;  /* 0x0000001400147308 */ /* 0x000ea20000000800 */
[----:B-1----:R-:W-:Y:S01]  /*16750*/  FFMA R28, R28, R4, 1 ;  /* 0x3f8000001c1c7423 */ /* 0x002fe20000000004 */
[----:B------:R-:W-:-:S04]  /*16760*/  FADD R4, R12, -12583039 ;  /* 0xcb40007f0c047421 */ /* 0x000fc80000000000 */
[----:B------:R-:W-:-:S04]  /*16770*/  FFMA R4, -R42, 1.4426950216293334961, -R4 ;  /* 0x3fb8aa3b2a047823 */ /* 0x000fc80000000904 */
[----:B------:R-:W-:Y:S01]  /*16780*/  FFMA R13, -R42, 1.925963033500011079e-08, R4 ;  /* 0x32a570602a0d7823 */ /* 0x000fe20000000104 */
[----:B------:R-:W-:Y:S01]  /*16790*/  FFMA.SAT R4, -R40, R23, 0.5 ;  /* 0x3f00000028047423 */ /* 0x000fe20000002117 */
[----:B--2---:R-:W-:Y:S02]  /*167a0*/  FFMA R26, R26, R20, 1 ;  /* 0x3f8000001a1a7423 */ /* 0x004fe40000000014 */
[----:B------:R1:W2:Y:S01]  /*167b0*/  MUFU.EX2 R21, R13 ;  /* 0x0000000d00157308 */ /* 0x0002a20000000800 */
[----:B------:R-:W-:-:S05]  /*167c0*/  FFMA.RM R4, R4, R24, 12582913 ;  /* 0x4b40000104047423 */ /* 0x000fca0000004018 */
[C---:B------:R-:W-:Y:S01]  /*167d0*/  SHF.L.U32 R25, R4.reuse, 0x17, RZ ;  /* 0x0000001704197819 */ /* 0x040fe200000006ff */
[----:B-1----:R-:W-:Y:S01]  /*167e0*/  FADD R13, R4, -12583039 ;  /* 0xcb40007f040d7421 */ /* 0x002fe20000000000 */
[----:B------:R-:W-:-:S03]  /*167f0*/  FFMA.SAT R4, -R38, R23, 0.5 ;  /* 0x3f00000026047423 */ /* 0x000fc60000002117 */
[----:B------:R-:W-:Y:S01]  /*16800*/  FFMA R14, -R40, 1.4426950216293334961, -R13 ;  /* 0x3fb8aa3b280e7823 */ /* 0x000fe2000000090d */
[-C--:B------:R-:W-:Y:S01]  /*16810*/  FFMA.RM R13, R15, R24.reuse, 12582913 ;  /* 0x4b4000010f0d7423 */ /* 0x080fe20000004018 */
[----:B------:R-:W-:Y:S02]  /*16820*/  FFMA.RM R4, R4, R24, 12582913 ;  /* 0x4b40000104047423 */ /* 0x000fe40000004018 */
[----:B------:R-:W-:Y:S01]  /*16830*/  FFMA R15, -R40, 1.925963033500011079e-08, R14 ;  /* 0x32a57060280f7823 */ /* 0x000fe2000000010e */
[C---:B------:R-:W-:Y:S01]  /*16840*/  FADD R14, R13.reuse, -12583039 ;  /* 0xcb40007f0d0e7421 */ /* 0x040fe20000000000 */
[----:B------:R-:W-:Y:S01]  /*16850*/  SHF.L.U32 R12, R13, 0x17, RZ ;  /* 0x000000170d0c7819 */ /* 0x000fe200000006ff */
[----:B------:R-:W-:Y:S01]  /*16860*/  FADD R13, R4, -12583039 ;  /* 0xcb40007f040d7421 */ /* 0x000fe20000000000 */
[----:B--2---:R-:W-:Y:S01]  /*16870*/  FFMA R27, R27, R21, 1 ;  /* 0x3f8000001b1b7423 */ /* 0x004fe20000000015 */
[----:B------:R-:W-:Y:S01]  /*16880*/  FFMA R14, -R39, 1.4426950216293334961, -R14 ;  /* 0x3fb8aa3b270e7823 */ /* 0x000fe2000000090e */
[----:B------:R-:W1:Y:S01]  /*16890*/  MUFU.EX2 R15, R15 ;  /* 0x0000000f000f7308 */ /* 0x000e620000000800 */
[----:B------:R-:W-:-:S02]  /*168a0*/  FFMA R13, -R38, 1.4426950216293334961, -R13 ;  /* 0x3fb8aa3b260d7823 */ /* 0x000fc4000000090d */
[----:B------:R-:W-:-:S06]  /*168b0*/  FFMA R14, -R39, 1.925963033500011079e-08, R14 ;  /* 0x32a57060270e7823 */ /* 0x000fcc000000010e */
[----:B------:R-:W2:Y:S01]  /*168c0*/  MUFU.EX2 R14, R14 ;  /* 0x0000000e000e7308 */ /* 0x000ea20000000800 */
[----:B-1----:R-:W-:Y:S01]  /*168d0*/  FFMA R25, R25, R15, 1 ;  /* 0x3f80000019197423 */ /* 0x002fe2000000000f */
[----:B--2---:R-:W-:Y:S01]  /*168e0*/  FFMA R12, R12, R14, 1 ;  /* 0x3f8000000c0c7423 */ /* 0x004fe2000000000e */
[----:B------:R-:W-:Y:S01]  /*168f0*/  FFMA R14, -R38, 1.925963033500011079e-08, R13 ;  /* 0x32a57060260e7823 */ /* 0x000fe2000000010d */
[----:B------:R-:W-:-:S04]  /*16900*/  FADD R13, R8, -12583039 ;  /* 0xcb40007f080d7421 */ /* 0x000fc80000000000 */
[C---:B------:R-:W-:Y:S01]  /*16910*/  FFMA R13, -R37.reuse, 1.4426950216293334961, -R13 ;  /* 0x3fb8aa3b250d7823 */ /* 0x040fe2000000090d */
[----:B------:R-:W1:Y:S03]  /*16920*/  MUFU.EX2 R14, R14 ;  /* 0x0000000e000e7308 */ /* 0x000e660000000800 */
[----:B------:R-:W-:-:S05]  /*16930*/  FFMA R13, -R37, 1.925963033500011079e-08, R13 ;  /* 0x32a57060250d7823 */ /* 0x000fca000000010d */
[----:B------:R2:W3:Y:S02]  /*16940*/  MUFU.EX2 R15, R13 ;  /* 0x0000000d000f7308 */ /* 0x0004e40000000800 */
[----:B--2---:R-:W-:Y:S01]  /*16950*/  SHF.L.U32 R13, R4, 0x17, RZ ;  /* 0x00000017040d7819 */ /* 0x004fe200000006ff */
[----:B------:R-:W-:-:S04]  /*16960*/  FFMA.SAT R4, -R35, R23, 0.5 ;  /* 0x3f00000023047423 */ /* 0x000fc80000002117 */
[----:B------:R-:W-:Y:S01]  /*16970*/  FFMA.RM R4, R4, R24, 12582913 ;  /* 0x4b40000104047423 */ /* 0x000fe20000004018 */
[----:B-1----:R-:W-:Y:S01]  /*16980*/  FFMA R13, R13, R14, 1 ;  /* 0x3f8000000d0d7423 */ /* 0x002fe2000000000e */
[----:B------:R-:W-:Y:S02]  /*16990*/  SHF.L.U32 R14, R8, 0x17, RZ ;  /* 0x00000017080e7819 */ /* 0x000fe400000006ff */
[----:B------:R-:W-:-:S03]  /*169a0*/  FADD R8, R4, -12583039 ;  /* 0xcb40007f04087421 */ /* 0x000fc60000000000 */
[----:B---3--:R-:W-:Y:S01]  /*169b0*/  FFMA R14, R14, R15, 1 ;  /* 0x3f8000000e0e7423 */ /* 0x008fe2000000000f */
[C---:B------:R-:W-:Y:S01]  /*169c0*/  FFMA R8, -R35.reuse, 1.4426950216293334961, -R8 ;  /* 0x3fb8aa3b23087823 */ /* 0x040fe20000000908 */
[----:B------:R-:W-:Y:S01]  /*169d0*/  SHF.L.U32 R15, R4, 0x17, RZ ;  /* 0x00000017040f7819 */ /* 0x000fe200000006ff */
[----:B------:R-:W-:Y:S02]  /*169e0*/  FFMA.SAT R4, -R34, R23, 0.5 ;  /* 0x3f00000022047423 */ /* 0x000fe40000002117 */
[----:B------:R-:W-:Y:S02]  /*169f0*/  FFMA R8, -R35, 1.925963033500011079e-08, R8 ;  /* 0x32a5706023087823 */ /* 0x000fe40000000108 */
[----:B------:R-:W-:-:S04]  /*16a00*/  FFMA.RM R4, R4, R24, 12582913 ;  /* 0x4b40000104047423 */ /* 0x000fc80000004018 */
[----:B------:R-:W1:Y:S01]  /*16a10*/  MUFU.EX2 R8, R8 ;  /* 0x0000000800087308 */ /* 0x000e620000000800 */
[C---:B------:R-:W-:Y:S01]  /*16a20*/  SHF.L.U32 R20, R4.reuse, 0x17, RZ ;  /* 0x0000001704147819 */ /* 0x040fe200000006ff */
        /* <DEDUP_REMOVED lines=19> */
[----:B------:R-:W-:-:S04]  /*16b60*/  FFMA R8, -R31, 1.4426950216293334961, -R8 ;  /* 0x3fb8aa3b1f087823 */ /* 0x000fc80000000908 */
[----:B------:R-:W-:-:S06]  /*16b70*/  FFMA R8, -R31, 1.925963033500011079e-08, R8 ;  /* 0x32a570601f087823 */ /* 0x000fcc0000000108 */
[----:B------:R-:W1:Y:S02]  /*16b80*/  MUFU.EX2 R8, R8 ;  /* 0x0000000800087308 */ /* 0x000e640000000800 */
[----:B-1----:R-:W-:Y:S01]  /*16b90*/  FFMA R22, R22, R8, 1 ;  /* 0x3f80000016167423 */ /* 0x002fe20000000008 */
[----:B------:R-:W-:-:S04]  /*16ba0*/  FFMA.SAT R8, -R36, R23, 0.5 ;  /* 0x3f00000024087423 */ /* 0x000fc80000002117 */
[-C--:B------:R-:W-:Y:S01]  /*16bb0*/  FFMA.RM R8, R8, R24.reuse, 12582913 ;  /* 0x4b40000108087423 */ /* 0x080fe20000004018 */
[----:B------:R-:W-:-:S03]  /*16bc0*/  FFMA.RM R24, R4, R24, 12582913 ;  /* 0x4b40000104187423 */ /* 0x000fc60000004018 */
        /* <DEDUP_REMOVED lines=17> */
[----:B------:R-:W-:Y:S05]  /*16ce0*/  CALL.REL.NOINC `($__internal_0_$__cuda_sm20_rcp_rn_f32_slowpath) ;  /* 0x0000022400007944 */ /* 0x000fea0003c00000 */
[----:B------:R-:W-:Y:S01]  /*16cf0*/  MOV R51, R8 ;  /* 0x0000000800337202 */ /* 0x000fe20000000f00 */
[----:B------:R-:W-:Y:S06]  /*16d00*/  BRA `(.L_x_174) ;  /* 0x0000000000107947 */ /* 0x000fec0003800000 */
.L_x_173:
[----:B------:R-:W1:Y:S02]  /*16d10*/  MUFU.RCP R51, R5 ;  /* 0x0000000500337308 */ /* 0x000e640000001000 */
[----:B-1----:R-:W-:-:S04]  /*16d20*/  FFMA R5, R5, R51, -1 ;  /* 0xbf80000005057423 */ /* 0x002fc80000000033 */
[----:B------:R-:W-:-:S04]  /*16d30*/  FADD.FTZ R5, -R5, -RZ ;  /* 0x800000ff05057221 */ /* 0x000fc80000010100 */
[----:B------:R-:W-:-:S07]  /*16d40*/  FFMA R51, R51, R5, R51 ;  /* 0x0000000533337223 */ /* 0x000fce0000000033 */
.L_x_174:
[----:B------:R-:W-:Y:S05]  /*16d50*/  BSYNC B1 ;  /* 0x0000000000017941 */ /* 0x000fea0003800000 */
.L_x_172:
        /* <DEDUP_REMOVED lines=10> */
.L_x_176:
[----:B------:R-:W1:Y:S02]  /*16e00*/  MUFU.RCP R50, R30 ;  /* 0x0000001e00327308 */ /* 0x000e640000001000 */
[----:B-1----:R-:W-:-:S04]  /*16e10*/  FFMA R30, R30, R50, -1 ;  /* 0xbf8000001e1e7423 */ /* 0x002fc80000000032 */
[----:B------:R-:W-:-:S04]  /*16e20*/  FADD.FTZ R30, -R30, -RZ ;  /* 0x800000ff1e1e7221 */ /* 0x000fc80000010100 */
[----:B------:R-:W-:-:S07]  /*16e30*/  FFMA R50, R50, R30, R50 ;  /* 0x0000001e32327223 */ /* 0x000fce0000000032 */
.L_x_177:
[----:B------:R-:W-:Y:S05]  /*16e40*/  BSYNC B1 ;  /* 0x0000000000017941 */ /* 0x000fea0003800000 */
.L_x_175:
        /* <DEDUP_REMOVED lines=10> */
.L_x_179:
[----:B------:R-:W1:Y:S02]  /*16ef0*/  MUFU.RCP R49, R29 ;  /* 0x0000001d00317308 */ /* 0x000e640000001000 */
[----:B-1----:R-:W-:-:S04]  /*16f00*/  FFMA R29, R29, R49, -1 ;  /* 0xbf8000001d1d7423 */ /* 0x002fc80000000031 */
[----:B------:R-:W-:-:S04]  /*16f10*/  FADD.FTZ R29, -R29, -RZ ;  /* 0x800000ff1d1d7221 */ /* 0x000fc80000010100 */
[----:B------:R-:W-:-:S07]  /*16f20*/  FFMA R49, R49, R29, R49 ;  /* 0x0000001d31317223 */ /* 0x000fce0000000031 */
.L_x_180:
[----:B------:R-:W-:Y:S05]  /*16f30*/  BSYNC B1 ;  /* 0x0000000000017941 */ /* 0x000fea0003800000 */
.L_x_178:
        /* <DEDUP_REMOVED lines=10> */
.L_x_182:
[----:B------:R-:W1:Y:S02]  /*16fe0*/  MUFU.RCP R48, R28 ;  /* 0x0000001c00307308 */ /* 0x000e640000001000 */
[----:B-1----:R-:W-:-:S04]  /*16ff0*/  FFMA R28, R28, R48, -1 ;  /* 0xbf8000001c1c7423 */ /* 0x002fc80000000030 */
[----:B------:R-:W-:-:S04]  /*17000*/  FADD.FTZ R28, -R28, -RZ ;  /* 0x800000ff1c1c7221 */ /* 0x000fc80000010100 */
[----:B------:R-:W-:-:S07]  /*17010*/  FFMA R48, R48, R28, R48 ;  /* 0x0000001c30307223 */ /* 0x000fce0000000030 */
.L_x_183:
[----:B------:R-:W-:Y:S05]  /*17020*/  BSYNC B1 ;  /* 0x0000000000017941 */ /* 0x000fea0003800000 */
.L_x_181:
        /* <DEDUP_REMOVED lines=10> */
.L_x_185:
[----:B------:R-:W1:Y:S02]  /*170d0*/  MUFU.RCP R47, R27 ;  /* 0x0000001b002f7308 */ /* 0x000e640000001000 */
[----:B-1----:R-:W-:-:S04]  /*170e0*/  FFMA R27, R27, R47, -1 ;  /* 0xbf8000001b1b7423 */ /* 0x002fc8000000002f */
[----:B------:R-:W-:-:S04]  /*170f0*/  FADD.FTZ R27, -R27, -RZ ;  /* 0x800000ff1b1b7221 */ /* 0x000fc80000010100 */
[----:B------:R-:W-:-:S07]  /*17100*/  FFMA R47, R47, R27, R47 ;  /* 0x0000001b2f2f7223 */ /* 0x000fce000000002f */
.L_x_186:
[----:B------:R-:W-:Y:S05]  /*17110*/  BSYNC B1 ;  /* 0x0000000000017941 */ /* 0x000fea0003800000 */
.L_x_184:
        /* <DEDUP_REMOVED lines=10> */
.L_x_188:
[----:B------:R-:W1:Y:S02]  /*171c0*/  MUFU.RCP R30, R26 ;  /* 0x0000001a001e7308 */ /* 0x000e640000001000 */
[----:B-1----:R-:W-:-:S04]  /*171d0*/  FFMA R26, R26, R30, -1 ;  /* 0xbf8000001a1a7423 */ /* 0x002fc8000000001e */
[----:B------:R-:W-:-:S04]  /*171e0*/  FADD.FTZ R26, -R26, -RZ ;  /* 0x800000ff1a1a7221 */ /* 0x000fc80000010100 */
[----:B------:R-:W-:-:S07]  /*171f0*/  FFMA R30, R30, R26, R30 ;  /* 0x0000001a1e1e7223 */ /* 0x000fce000000001e */
.L_x_189:
[----:B------:R-:W-:Y:S05]  /*17200*/  BSYNC B1 ;  /* 0x0000000000017941 */ /* 0x000fea0003800000 */
.L_x_187:
        /* <DEDUP_REMOVED lines=10> */
.L_x_191:
[----:B------:R-:W1:Y:S02]  /*172b0*/  MUFU.RCP R29, R25 ;  /* 0x00000019001d7308 */ /* 0x000e640000001000 */
[----:B-1----:R-:W-:-:S04]  /*172c0*/  FFMA R25, R25, R29, -1 ;  /* 0xbf80000019197423 */ /* 0x002fc8000000001d */
[----:B------:R-:W-:-:S04]  /*172d0*/  FADD.FTZ R25, -R25, -RZ ;  /* 0x800000ff19197221 */ /* 0x000fc80000010100 */
[----:B------:R-:W-:-:S07]  /*172e0*/  FFMA R29, R29, R25, R29 ;  /* 0x000000191d1d7223 */ /* 0x000fce000000001d */
.L_x_192:
[----:B------:R-:W-:Y:S05]  /*172f0*/  BSYNC B1 ;  /* 0x0000000000017941 */ /* 0x000fea0003800000 */
.L_x_190:
        /* <DEDUP_REMOVED lines=10> */
.L_x_194:
[----:B------:R-:W1:Y:S02]  /*173a0*/  MUFU.RCP R28, R12 ;  /* 0x0000000c001c7308 */ /* 0x000e640000001000 */
[----:B-1----:R-:W-:-:S04]  /*173b0*/  FFMA R12, R12, R28, -1 ;  /* 0xbf8000000c0c7423 */ /* 0x002fc8000000001c */
[----:B------:R-:W-:-:S04]  /*173c0*/  FADD.FTZ R12, -R12, -RZ ;  /* 0x800000ff0c0c7221 */ /* 0x000fc80000010100 */
[----:B------:R-:W-:-:S07]  /*173d0*/  FFMA R28, R28, R12, R28 ;  /* 0x0000000c1c1c7223 */ /* 0x000fce000000001c */
.L_x_195:
[----:B------:R-:W-:Y:S05]  /*173e0*/  BSYNC B1 ;  /* 0x0000000000017941 */ /* 0x000fea0003800000 */
.L_x_193:
        /* <DEDUP_REMOVED lines=10> */
.L_x_197:
[----:B------:R-:W1:Y:S02]  /*17490*/  MUFU.RCP R27, R13 ;  /* 0x0000000d001b7308 */ /* 0x000e640000001000 */
[----:B-1----:R-:W-:-:S04]  /*174a0*/  FFMA R13, R13, R27, -1 ;  /* 0xbf8000000d0d7423 */ /* 0x002fc8000000001b */
[----:B------:R-:W-:-:S04]  /*174b0*/  FADD.FTZ R13, -R13, -RZ ;  /* 0x800000ff0d0d7221 */ /* 0x000fc80000010100 */
[----:B------:R-:W-:-:S07]  /*174c0*/  FFMA R27, R27, R13, R27 ;  /* 0x0000000d1b1b7223 */ /* 0x000fce000000001b */
.L_x_198:
[----:B------:R-:W-:Y:S05]  /*174d0*/  BSYNC B1 ;  /* 0x0000000000017941 */ /* 0x000fea0003800000 */
.L_x_196:
        /* <DEDUP_REMOVED lines=10> */
.L_x_200:
[----:B------:R-:W1:Y:S02]  /*17580*/  MUFU.RCP R26, R14 ;  /* 0x0000000e001a7308 */ /* 0x000e640000001000 */
[----:B-1----:R-:W-:-:S04]  /*17590*/  FFMA R14, R14, R26, -1 ;  /* 0xbf8000000e0e7423 */ /* 0x002fc8000000001a */
[----:B------:R-:W-:-:S04]  /*175a0*/  FADD.FTZ R14, -R14, -RZ ;  /* 0x800000ff0e0e7221 */ /* 0x000fc80000010100 */
[----:B------:R-:W-:-:S07]  /*175b0*/  FFMA R26, R26, R14, R26 ;  /* 0x0000000e1a1a7223 */ /* 0x000fce000000001a */
.L_x_201:
[----:B------:R-:W-:Y:S05]  /*175c0*/  BSYNC B1 ;  /* 0x0000000000017941 */ /* 0x000fea0003800000 */
.L_x_199:
        /* <DEDUP_REMOVED lines=10> */
.L_x_203:
[----:B------:R-:W1:Y:S02]  /*17670*/  MUFU.RCP R25, R15 ;  /* 0x0000000f00197308 */ /* 0x000e640000001000 */
[----:B-1----:R-:W-:-:S04]  /*17680*/  FFMA R15, R15, R25, -1 ;  /* 0xbf8000000f0f7423 */ /* 0x002fc80000000019 */
[----:B------:R-:W-:-:S04]  /*17690*/  FADD.FTZ R15, -R15, -RZ ;  /* 0x800000ff0f0f7221 */ /* 0x000fc80000010100 */
[----:B------:R-:W-:-:S07]  /*176a0*/  FFMA R25, R25, R15, R25 ;  /* 0x0000000f19197223 */ /* 0x000fce0000000019 */
.L_x_204:
[----:B------:R-:W-:Y:S05]  /*176b0*/  BSYNC B1 ;  /* 0x0000000000017941 */ /* 0x000fea0003800000 */
.L_x_202:
        /* <DEDUP_REMOVED lines=10> */
.L_x_206:
[----:B------:R-:W1:Y:S02]  /*17760*/  MUFU.RCP R15, R20 ;  /* 0x00000014000f7308 */ /* 0x000e640000001000 */
[----:B-1----:R-:W-:-:S04]  /*17770*/  FFMA R20, R20, R15, -1 ;  /* 0xbf80000014147423 */ /* 0x002fc8000000000f */
[----:B------:R-:W-:-:S04]  /*17780*/  FADD.FTZ R20, -R20, -RZ ;  /* 0x800000ff14147221 */ /* 0x000fc80000010100 */
[----:B------:R-:W-:-:S07]  /*17790*/  FFMA R15, R15, R20, R15 ;  /* 0x000000140f0f7223 */ /* 0x000fce000000000f */
.L_x_207:
[----:B------:R-:W-:Y:S05]  /*177a0*/  BSYNC B1 ;  /* 0x0000000000017941 */ /* 0x000fea0003800000 */
.L_x_205:
        /* <DEDUP_REMOVED lines=10> */
.L_x_209:
[----:B------:R-:W1:Y:S02]  /*17850*/  MUFU.RCP R14, R21 ;  /* 0x00000015000e7308 */ /* 0x000e640000001000 */
[----:B-1----:R-:W-:-:S04]  /*17860*/  FFMA R21, R21, R14, -1 ;  /* 0xbf80000015157423 */ /* 0x002fc8000000000e */
[----:B------:R-:W-:-:S04]  /*17870*/  FADD.FTZ R21, -R21, -RZ ;  /* 0x800000ff15157221 */ /* 0x000fc80000010100 */
[----:B------:R-:W-:-:S07]  /*17880*/  FFMA R14, R14, R21, R14 ;  /* 0x000000150e0e7223 */ /* 0x000fce000000000e */
.L_x_210:
[----:B------:R-:W-:Y:S05]  /*17890*/  BSYNC B1 ;  /* 0x0000000000017941 */ /* 0x000fea0003800000 */
.L_x_208:
        /* <DEDUP_REMOVED lines=10> */
.L_x_212:
[----:B------:R-:W1:Y:S02]  /*17940*/  MUFU.RCP R13, R22 ;  /* 0x00000016000d7308 */ /* 0x000e640000001000 */
[----:B-1----:R-:W-:-:S04]  /*17950*/  FFMA R22, R22, R13, -1 ;  /* 0xbf80000016167423 */ /* 0x002fc8000000000d */
[----:B------:R-:W-:-:S04]  /*17960*/  FADD.FTZ R22, -R22, -RZ ;  /* 0x800000ff16167221 */ /* 0x000fc80000010100 */
[----:B------:R-:W-:-:S07]  /*17970*/  FFMA R13, R13, R22, R13 ;  /* 0x000000160d0d7223 */ /* 0x000fce000000000d */
.L_x_213:
[----:B------:R-:W-:Y:S05]  /*17980*/  BSYNC B1 ;  /* 0x0000000000017941 */ /* 0x000fea0003800000 */
.L_x_211:
        /* <DEDUP_REMOVED lines=10> */
.L_x_215:
[----:B------:R-:W1:Y:S02]  /*17a30*/  MUFU.RCP R12, R23 ;  /* 0x00000017000c7308 */ /* 0x000e640000001000 */
[----:B-1----:R-:W-:-:S04]  /*17a40*/  FFMA R23, R23, R12, -1 ;  /* 0xbf80000017177423 */ /* 0x002fc8000000000c */
[----:B------:R-:W-:-:S04]  /*17a50*/  FADD.FTZ R23, -R23, -RZ ;  /* 0x800000ff17177221 */ /* 0x000fc80000010100 */
[----:B------:R-:W-:-:S07]  /*17a60*/  FFMA R12, R12, R23, R12 ;  /* 0x000000170c0c7223 */ /* 0x000fce000000000c */
.L_x_216:
[----:B------:R-:W-:Y:S05]  /*17a70*/  BSYNC B1 ;  /* 0x0000000000017941 */ /* 0x000fea0003800000 */
.L_x_214:
        /* <DEDUP_REMOVED lines=10> */
.L_x_218:
[----:B------:R-:W1:Y:S02]  /*17b20*/  MUFU.RCP R4, R24 ;  /* 0x0000001800047308 */ /* 0x000e640000001000 */
[----:B-1----:R-:W-:-:S04]  /*17b30*/  FFMA R24, R24, R4, -1 ;  /* 0xbf80000018187423 */ /* 0x002fc80000000004 */
[----:B------:R-:W-:-:S04]  /*17b40*/  FADD.FTZ R24, -R24, -RZ ;  /* 0x800000ff18187221 */ /* 0x000fc80000010100 */
[----:B------:R-:W-:-:S07]  /*17b50*/  FFMA R4, R4, R24, R4 ;  /* 0x0000001804047223 */ /* 0x000fce0000000004 */
.L_x_219:
[----:B------:R-:W-:Y:S05]  /*17b60*/  BSYNC B1 ;  /* 0x0000000000017941 */ /* 0x000fea0003800000 */
.L_x_217:
        /* <DEDUP_REMOVED lines=26> */
.L_x_220:
        /* <DEDUP_REMOVED lines=27> */
.L_x_222:
[----:B------:R-:W-:Y:S05]  /*17ec0*/  BSYNC B0 ;  /* 0x0000000000007941 */ /* 0x000fea0003800000 */
.L_x_221:
[----:B------:R-:W-:Y:S04]  /*17ed0*/  BSSY B0, `(.L_x_223) ;  /* 0x000003a000007945 */ /* 0x000fe80003800000 */
[----:B------:R-:W-:Y:S05]  /*17ee0*/  @P0 BRA `(.L_x_224) ;  /* 0x0000000000e00947 */ /* 0x000fea0003800000 */
[----:B------:R-:W-:-:S04]  /*17ef0*/  MOV R4, UR44 ;  /* 0x0000002c00047c02 */ /* 0x000fc80008000f00 */
[----:B------:R-:W-:-:S13]  /*17f00*/  ISETP.NE.AND P3, PT, R4, 0x3, PT ;  /* 0x000000030400780c */ /* 0x000fda0003f65270 */
[----:B------:R-:W-:Y:S05]  /*17f10*/  @!P3 BRA `(.L_x_225) ;  /* 0x000000000004b947 */ /* 0x000fea0003800000 */
[----:B------:R-:W-:Y:S01]  /*17f20*/  BPT.TRAP 0x1 ;  /* 0x000000040000795c */ /* 0x000fe20000300000 */
.L_x_225:
[----:B------:R-:W-:Y:S01]  /*17f30*/  LEA R4, R18, UR48, 0x3 ;  /* 0x0000003012047c11 */ /* 0x000fe2000f8e18ff */
[----:B------:R-:W-:Y:S01]  /*17f40*/  BSSY B1, `(.L_x_226) ;  /* 0x0000004000017945 */ /* 0x000fe20003800000 */
[----:B------:R-:W-:-:S04]  /*17f50*/  SHF.L.U32 R5, R19, 0x1f, RZ ;  /* 0x0000001f13057819 */ /* 0x000fc800000006ff */
[----:B------:R-:W1:Y:S02]  /*17f60*/  SYNCS.PHASECHK.TRANS64.TRYWAIT P2, [R4+URZ+0x60], R5 ;  /* 0x00006005040075a7 */ /* 0x000e64000804017f */
[----:B-1----:R-:W-:Y:S05]  /*17f70*/  @!P2 BRA `(.L_x_227) ;  /* 0x0000020000cca947 */ /* 0x002fea0003800000 */
.L_x_1143:
[----:B------:R-:W-:Y:S05]  /*17f80*/  BSYNC B1 ;  /* 0x0000000000017941 */ /* 0x000fea0003800000 */
.L_x_226:
[----:B------:R-:W-:Y:S04]  /*17f90*/  BSSY B1, `(.L_x_228) ;  /* 0x0000016000017945 */ /* 0x000fe80003800000 */
[----:B------:R-:W-:Y:S05]  /*17fa0*/  @P1 BRA `(.L_x_229) ;  /* 0x0000000000501947 */ /* 0x000fea0003800000 */
[----:B------:R-:W2:Y:S01]  /*17fb0*/  S2R R8, SR_TID.X ;  /* 0x0000000000087919 */ /* 0x000ea20000002100 */
[----:B------:R-:W-:-:S04]  /*17fc0*/  LEA R12, R18, R17, 0xc ;  /* 0x00000011120c7211 */ /* 0x000fc800078e60ff */
[----:B------:R-:W-:Y:S01]  /*17fd0*/  IADD3 R0, R12, UR48, RZ ;  /* 0x000000300c007c10 */ /* 0x000fe2000fffe0ff */
[----:B------:R-:W-:Y:S04]  /*17fe0*/  LDS.U16 R7, [R12+UR48+0x200] ;  /* 0x000200300c077984 */ /* 0x000fe80008000400 */
[----:B------:R-:W-:Y:S04]  /*17ff0*/  LDS.U16 R6, [R12+UR48+0x208] ;  /* 0x000208300c067984 */ /* 0x000fe80008000400 */
[----:B------:R-:W3:Y:S01]  /*18000*/  LDS.U16 R3, [R12+UR48+0x108] ;  /* 0x000108300c037984 */ /* 0x000ee20008000400 */
[----:B--2---:R-:W-:-:S04]  /*18010*/  SHF.R.U32.HI R8, RZ, 0x4, R8 ;  /* 0x00000004ff087819 */ /* 0x004fc80000011608 */
[----:B------:R-:W-:Y:S02]  /*18020*/  LOP3.LUT P2, RZ, R8, 0x1, RZ, 0xc0, !PT ;  /* 0x0000000108ff7812 */ /* 0x000fe4000784c0ff */
[----:B------:R-:W-:-:S04]  /*18030*/  MOV R8, 0x8 ;  /* 0x0000000800087802 */ /* 0x000fc80000000f00 */
[----:B------:R-:W-:-:S04]  /*18040*/  SEL R8, R8, 0xfffffff8, !P2 ;  /* 0xfffffff808087807 */ /* 0x000fc80005000000 */
[----:B------:R-:W-:Y:S02]  /*18050*/  LEA R14, R8, R0, 0x1 ;  /* 0x00000000080e7211 */ /* 0x000fe400078e08ff */
[----:B------:R-:W2:Y:S04]  /*18060*/  LDS.U16 R0, [R12+UR48+0x100] ;  /* 0x000100300c007984 */ /* 0x000ea80008000400 */
[----:B-1----:R-:W-:Y:S01]  /*18070*/  LDS.U16 R4, [R14+0x200] ;  /* 0x000200000e047984 */ /* 0x002fe20000000400 */
[----:B---3--:R-:W-:-:S03]  /*18080*/  PRMT R6, R3, 0x5410, R6 ;  /* 0x0000541003067816 */ /* 0x008fc60000000006 */
[----:B------:R-:W1:Y:S04]  /*18090*/  LDS.U16 R5, [R14+0x100] ;  /* 0x000100000e057984 */ /* 0x000e680000000400 */
[----:B------:R-:W-:Y:S04]  /*180a0*/  LDS.U16 R8, [R14+0x208] ;  /* 0x000208000e087984 */ /* 0x000fe80000000400 */
[----:B------:R-:W3:Y:S01]  /*180b0*/  LDS.U16 R13, [R14+0x108] ;  /* 0x000108000e0d7984 */ /* 0x000ee20000000400 */
[----:B--2---:R-:W-:Y:S02]  /*180c0*/  PRMT R7, R0, 0x5410, R7 ;  /* 0x0000541000077816 */ /* 0x004fe40000000007 */
[----:B-1----:R-:W-:-:S02]  /*180d0*/  PRMT R3, R5, 0x5410, R4 ;  /* 0x0000541005037816 */ /* 0x002fc40000000004 */
[----:B---3--:R-:W-:-:S07]  /*180e0*/  PRMT R0, R13, 0x5410, R8 ;  /* 0x000054100d007816 */ /* 0x008fce0000000008 */
.L_x_229:
[----:B------:R-:W-:Y:S05]  /*180f0*/  BSYNC B1 ;  /* 0x0000000000017941 */ /* 0x000fea0003800000 */
.L_x_228:
        /* <DEDUP_REMOVED lines=8> */
.L_x_230:
[----:B-1----:R-:W1:Y:S01]  /*18180*/  S2R R5, SR_CgaCtaId ;  /* 0x0000000000057919 */ /* 0x002e620000008800 */
[C---:B------:R-:W-:Y:S02]  /*18190*/  LEA R4, R10.reuse, UR48, 0x3 ;  /* 0x000000300a047c11 */ /* 0x040fe4000f8e18ff */
[----:B------:R-:W-:Y:S02]  /*181a0*/  IADD3 R10, R10, 0x1, RZ ;  /* 0x000000010a0a7810 */ /* 0x000fe40007ffe0ff */
[----:B------:R-:W-:Y:S02]  /*181b0*/  IADD3 R4, R4, 0x80, RZ ;  /* 0x0000008004047810 */ /* 0x000fe40007ffe0ff */
[----:B------:R-:W-:Y:S02]  /*181c0*/  ISETP.NE.AND P2, PT, R10, 0x4, PT ;  /* 0x000000040a00780c */ /* 0x000fe40003f45270 */
[----:B------:R-:W-:Y:S02]  /*181d0*/  IADD3 R18, R18, 0x1, RZ ;  /* 0x0000000112127810 */ /* 0x000fe40007ffe0ff */
[----:B------:R-:W-:-:S02]  /*181e0*/  SEL R10, R10, RZ, P2 ;  /* 0x000000ff0a0a7207 */ /* 0x000fc40001000000 */
[----:B------:R-:W-:-:S04]  /*181f0*/  ISETP.NE.AND P3, PT, R18, 0x4, PT ;  /* 0x000000041200780c */ /* 0x000fc80003f65270 */
[----:B------:R-:W-:Y:S02]  /*18200*/  SEL R18, R18, RZ, P3 ;  /* 0x000000ff12127207 */ /* 0x000fe40001800000 */
[----:B-1----:R-:W-:-:S04]  /*18210*/  PRMT R4, R5, 0x654, R4 ;  /* 0x0000065405047816 */ /* 0x002fc80000000004 */
[----:B--2---:R1:W-:Y:S02]  /*18220*/  SYNCS.ARRIVE.TRANS64.RED.A1T0 RZ, [R4+URZ], RZ ;  /* 0x000000ff04ff79a7 */ /* 0x0043e4000810043f */
[----:B-1----:R-:W-:-:S04]  /*18230*/  SEL R4, RZ, 0x1, P2 ;  /* 0x00000001ff047807 */ /* 0x002fc80001000000 */
[----:B------:R-:W-:Y:S02]  /*18240*/  LOP3.LUT R11, R11, R4, RZ, 0x3c, !PT ;  /* 0x000000040b0b7212 */ /* 0x000fe400078e3cff */
[----:B------:R-:W-:-:S04]  /*18250*/  SEL R4, RZ, 0x1, P3 ;  /* 0x00000001ff047807 */ /* 0x000fc80001800000 */
[----:B------:R-:W-:-:S07]  /*18260*/  LOP3.LUT R19, R19, R4, RZ, 0x3c, !PT ;  /* 0x0000000413137212 */ /* 0x000fce00078e3cff */
.L_x_224:
[----:B------:R-:W-:Y:S05]  /*18270*/  BSYNC B0 ;  /* 0x0000000000007941 */ /* 0x000fea0003800000 */
.L_x_223:
[----:B------:R-:W2:Y:S04]  /*18280*/  LDL.LU R5, [R1+0x2e0] ;  /* 0x0002e00001057983 */ /* 0x000ea80000300800 */
[----:B------:R-:W3:Y:S04]  /*18290*/  LDL.LU R14, [R1+0x2e4] ;  /* 0x0002e400010e7983 */ /* 0x000ee80000300800 */
[----:B------:R-:W4:Y:S04]  /*182a0*/  LDL.LU R21, [R1+0x2e8] ;  /* 0x0002e80001157983 */ /* 0x000f280000300800 */
[----:B------:R-:W5:Y:S04]  /*182b0*/  LDL.LU R20, [R1+0x2ec] ;  /* 0x0002ec0001147983 */ /* 0x000f680000300800 */
[----:B------:R-:W5:Y:S04]  /*182c0*/  LDL.LU R24, [R1+0x2f0] ;  /* 0x0002f00001187983 */ /* 0x000f680000300800 */
[----:B------:R-:W5:Y:S01]  /*182d0*/  LDL.LU R8, [R1+0x2f4] ;  /* 0x0002f40001087983 */ /* 0x000f620000300800 */
[----:B------:R-:W-:-:S03]  /*182e0*/  F2FP.F16.E4M3.UNPACK_B R4, R7 ;  /* 0x00000007ff04723e */ /* 0x000fc600020006ff */
[----:B------:R-:W5:Y:S04]  /*182f0*/  LDL.LU R13, [R1+0x2f8] ;  /* 0x0002f800010d7983 */ /* 0x000f680000300800 */
[----:B------:R-:W5:Y:S04]  /*18300*/  LDL.LU R12, [R1+0x2fc] ;  /* 0x0002fc00010c7983 */ /* 0x000f680000300800 */
[----:B------:R-:W5:Y:S01]  /*18310*/  LDL.LU R15, [R1+0x300] ;  /* 0x00030000010f7983 */ /* 0x000f620000300800 */
[--C-:B------:R-:W-:Y:S02]  /*18320*/  HADD2.F32 R46, -RZ, R4.reuse.H0_H0 ;  /* 0x20000004ff2e7230 */ /* 0x100fe40000004100 */
[----:B------:R-:W-:-:S02]  /*18330*/  HADD2.F32 R4, -RZ, R4.H1_H1 ;  /* 0x30000004ff047230 */ /* 0x000fc40000004100 */
[C---:B--2---:R-:W-:Y:S01]  /*18340*/  FMUL R5, R16.reuse, R5 ;  /* 0x0000000510057220 */ /* 0x044fe20000400000 */
[----:B---3--:R-:W-:Y:S02]  /*18350*/  FMUL R45, R16, R14 ;  /* 0x0000000e102d7220 */ /* 0x008fe40000400000 */
[----:B------:R-:W2:Y:S01]  /*18360*/  LDL.LU R14, [R1+0x304] ;  /* 0x00030400010e7983 */ /* 0x000ea20000300800 */
[----:B------:R-:W-:Y:S01]  /*18370*/  FFMA R46, R2, R46, R5 ;  /* 0x0000002e022e7223 */ /* 0x000fe20000000005 */
[C---:B----4-:R-:W-:Y:S02]  /*18380*/  FMUL R5, R16.reuse, R21 ;  /* 0x0000001510057220 */ /* 0x050fe40000400000 */
[----:B------:R-:W3:Y:S01]  /*18390*/  LDL.LU R21, [R1+0x308] ;  /* 0x0003080001157983 */ /* 0x000ee20000300800 */
[----:B-----5:R-:W-:-:S03]  /*183a0*/  FMUL R43, R16, R20 ;  /* 0x00000014102b7220 */ /* 0x020fc60000400000 */
[----:B------:R-:W4:Y:S01]  /*183b0*/  LDL.LU R20, [R1+0x30c] ;  /* 0x00030c0001147983 */ /* 0x000f220000300800 */
[C---:B------:R-:W-:Y:S01]  /*183c0*/  FFMA R45, R2.reuse, R4, R45 ;  /* 0x00000004022d7223 */ /* 0x040fe2000000002d */
[----:B------:R-:W-:Y:S02]  /*183d0*/  F2FP.F16.E4M3.UNPACK_B R4, R7.H1 ;  /* 0x00000007ff04723e */ /* 0x000fe400030006ff */
[----:B------:R-:W5:Y:S03]  /*183e0*/  LDL.LU R23, [R1+0x310] ;  /* 0x0003100001177983 */ /* 0x000f660000300800 */
[----:B------:R-:W-:Y:S01]  /*183f0*/  HADD2.F32 R44, -RZ, R4.H0_H0 ;  /* 0x20000004ff2c7230 */ /* 0x000fe20000004100 */
[----:B------:R-:W5:Y:S04]  /*18400*/  LDL.LU R22, [R1+0x314] ;  /* 0x0003140001167983 */ /* 0x000f680000300800 */
[----:B------:R-:W-:Y:S01]  /*18410*/  FFMA R44, R2, R44, R5 ;  /* 0x0000002c022c7223 */ /* 0x000fe20000000005 */
[----:B------:R-:W-:-:S02]  /*18420*/  FMUL R5, R16, R24 ;  /* 0x0000001810057220 */ /* 0x000fc40000400000 */
[----:B------:R-:W5:Y:S04]  /*18430*/  LDL.LU R24, [R1+0x318] ;  /* 0x0003180001187983 */ /* 0x000f680000300800 */
[----:B------:R-:W5:Y:S01]  /*18440*/  LDL.LU R32, [R1+0x31c] ;  /* 0x00031c0001207983 */ /* 0x000f620000300800 */
[----:B------:R-:W-:-:S05]  /*18450*/  HADD2.F32 R4, -RZ, R4.H1_H1 ;  /* 0x30000004ff047230 */ /* 0x000fca0000004100 */
[----:B------:R-:W-:Y:S01]  /*18460*/  FFMA R43, R2, R4, R43 ;  /* 0x00000004022b7223 */ /* 0x000fe2000000002b */
[----:B------:R-:W-:Y:S01]  /*18470*/  F2FP.F16.E4M3.UNPACK_B R4, R6 ;  /* 0x00000006ff04723e */ /* 0x000fe200020006ff */
[----:B------:R-:W-:-:S04]  /*18480*/  FMUL R41, R16, R8 ;  /* 0x0000000810297220 */ /* 0x000fc80000400000 */
[--C-:B------:R-:W-:Y:S02]  /*18490*/  HADD2.F32 R42, -RZ, R4.reuse.H0_H0 ;  /* 0x20000004ff2a7230 */ /* 0x100fe40000004100 */
[----:B------:R-:W-:-:S05]  /*184a0*/  HADD2.F32 R4, -RZ, R4.H1_H1 ;  /* 0x30000004ff047230 */ /* 0x000fca0000004100 */
[C---:B------:R-:W-:Y:S01]  /*184b0*/  FFMA R41, R2.reuse, R4, R41 ;  /* 0x0000000402297223 */ /* 0x040fe20000000029 */
[----:B------:R-:W-:Y:S01]  /*184c0*/  F2FP.F16.E4M3.UNPACK_B R4, R6.H1 ;  /* 0x00000006ff04723e */ /* 0x000fe200030006ff */
[----:B------:R-:W-:Y:S01]  /*184d0*/  FFMA R42, R2, R42, R5 ;  /* 0x0000002a022a7223 */ /* 0x000fe20000000005 */
[----:B------:R-:W-:-:S03]  /*184e0*/  FMUL R5, R16, R12 ;  /* 0x0000000c10057220 */ /* 0x000fc60000400000 */
[--C-:B------:R-:W-:Y:S02]  /*184f0*/  HADD2.F32 R8, -RZ, R4.reuse.H0_H0 ;  /* 0x20000004ff087230 */ /* 0x100fe40000004100 */
[----:B------:R-:W-:Y:S02]  /*18500*/  HADD2.F32 R4, -RZ, R4.H1_H1 ;  /* 0x30000004ff047230 */ /* 0x000fe40000004100 */
[----:B------:R-:W-:-:S03]  /*18510*/  FMUL R13, R16, R13 ;  /* 0x0000000d100d7220 */ /* 0x000fc60000400000 */
[C---:B------:R-:W-:Y:S01]  /*18520*/  FFMA R12, R2.reuse, R4, R5 ;  /* 0x00000004020c7223 */ /* 0x040fe20000000005 */
[----:B------:R-:W-:Y:S01]  /*18530*/  F2FP.F16.E4M3.UNPACK_B R4, R3 ;  /* 0x00000003ff04723e */ /* 0x000fe200020006ff */
[----:B------:R-:W-:-:S04]  /*18540*/  FFMA R13, R2, R8, R13 ;  /* 0x00000008020d7223 */ /* 0x000fc8000000000d */
[--C-:B------:R-:W-:Y:S02]  /*18550*/  HADD2.F32 R8, -RZ, R4.reuse.H0_H0 ;  /* 0x20000004ff087230 */ /* 0x100fe40000004100 */
[----:B------:R-:W-:Y:S02]  /*18560*/  HADD2.F32 R4, -RZ, R4.H1_H1 ;  /* 0x30000004ff047230 */ /* 0x000fe40000004100 */
[----:B------:R-:W-:-:S04]  /*18570*/  FMUL R15, R16, R15 ;  /* 0x0000000f100f7220 */ /* 0x000fc80000400000 */
[----:B------:R-:W-:Y:S01]  /*18580*/  FFMA R15, R2, R8, R15 ;  /* 0x00000008020f7223 */ /* 0x000fe2000000000f */
[----:B------:R-:W-:Y:S02]  /*18590*/  MOV R39, 0x3bbb989d ;  /* 0x3bbb989d00277802 */ /* 0x000fe40000000f00 */
[----:B------:R-:W-:Y:S02]  /*185a0*/  F2FP.F16.E4M3.UNPACK_B R25, R0.H1 ;  /* 0x00000000ff19723e */ /* 0x000fe400030006ff */
[----:B------:R-:W-:Y:S01]  /*185b0*/  MOV R40, 0x437c0000 ;  /* 0x437c000000287802 */ /* 0x000fe20000000f00 */
[----:B------:R-:W-:-:S04]  /*185c0*/  FFMA.SAT R29, -R45, R39, 0.5 ;  /* 0x3f0000002d1d7423 */ /* 0x000fc80000002127 */
[----:B------:R-:W-:Y:S01]  /*185d0*/  FFMA.RM R30, R29, R40, 12582913 ;  /* 0x4b4000011d1e7423 */ /* 0x000fe20000004028 */
[----:B------:R-:W-:-:S04]  /*185e0*/  FFMA.SAT R29, -R44, R39, 0.5 ;  /* 0x3f0000002c1d7423 */ /* 0x000fc80000002127 */
[----:B------:R-:W-:Y:S01]  /*185f0*/  FFMA.RM R29, R29, R40, 12582913 ;  /* 0x4b4000011d1d7423 */ /* 0x000fe20000004028 */
[----:B------:R-:W-:Y:S01]  /*18600*/  FADD R26, R30, -12583039 ;  /* 0xcb40007f1e1a7421 */ /* 0x000fe20000000000 */
[----:B------:R-:W-:-:S03]  /*18610*/  FFMA.SAT R31, -R43, R39, 0.5 ;  /* 0x3f0000002b1f7423 */ /* 0x000fc60000002127 */
[----:B------:R-:W-:-:S04]  /*18620*/  FFMA R26, -R45, 1.4426950216293334961, -R26 ;  /* 0x3fb8aa3b2d1a7823 */ /* 0x000fc8000000091a */
[----:B------:R-:W-:-:S06]  /*18630*/  FFMA R26, -R45, 1.925963033500011079e-08, R26 ;  /* 0x32a570602d1a7823 */ /* 0x000fcc000000011a */
[----:B------:R-:W1:Y:S01]  /*18640*/  MUFU.EX2 R26, R26 ;  /* 0x0000001a001a7308 */ /* 0x000e620000000800 */
[----:B------:R-:W-:Y:S01]  /*18650*/  FFMA.SAT R33, -R41, R39, 0.5 ;  /* 0x3f00000029217423 */ /* 0x000fe20000002127 */
[----:B------:R-:W-:-:S03]  /*18660*/  SHF.L.U32 R30, R30, 0x17, RZ ;  /* 0x000000171e1e7819 */ /* 0x000fc600000006ff */
[----:B------:R-:W-:Y:S02]  /*18670*/  FFMA.RM R33, R33, R40, 12582913 ;  /* 0x4b40000121217423 */ /* 0x000fe40000004028 */
[----:B-1----:R-:W-:Y:S02]  /*18680*/  FFMA R26, R30, R26, 1 ;  /* 0x3f8000001e1a7423 */ /* 0x002fe4000000001a */
[----:B------:R-:W-:-:S04]  /*18690*/  FADD R30, R33, -12583039 ;  /* 0xcb40007f211e7421 */ /* 0x000fc80000000000 */
[----:B------:R-:W-:-:S04]  /*186a0*/  FFMA R30, -R41, 1.4426950216293334961, -R30 ;  /* 0x3fb8aa3b291e7823 */ /* 0x000fc8000000091e */
[----:B------:R-:W-:-:S06]  /*186b0*/  FFMA R30, -R41, 1.925963033500011079e-08, R30 ;  /* 0x32a57060291e7823 */ /* 0x000fcc000000011e */
[----:B------:R-:W1:Y:S01]  /*186c0*/  MUFU.EX2 R30, R30 ;  /* 0x0000001e001e7308 */ /* 0x000e620000000800 */
[----:B------:R-:W-:-:S05]  /*186d0*/  SHF.L.U32 R33, R33, 0x17, RZ ;  /* 0x0000001721217819 */ /* 0x000fca00000006ff */
[----:B-1----:R-:W-:Y:S01]  /*186e0*/  FFMA R30, R33, R30, 1 ;  /* 0x3f800000211e7423 */ /* 0x002fe2000000001e */
[----:B--2---:R-:W-:-:S04]  /*186f0*/  FMUL R5, R16, R14 ;  /* 0x0000000e10057220 */ /* 0x004fc80000400000 */
[----:B------:R-:W-:Y:S01]  /*18700*/  FFMA R14, R2, R4, R5 ;  /* 0x00000004020e7223 */ /* 0x000fe20000000005 */
[----:B------:R-:W-:Y:S01]  /*18710*/  F2FP.F16.E4M3.UNPACK_B R4, R3.H1 ;  /* 0x00000003ff04723e */ /* 0x000fe200030006ff */
[----:B----4-:R-:W-:-:S04]  /*18720*/  FMUL R5, R16, R20 ;  /* 0x0000001410057220 */ /* 0x010fc80000400000 */
[--C-:B------:R-:W-:Y:S02]  /*18730*/  HADD2.F32 R8, -RZ, R4.reuse.H0_H0 ;  /* 0x20000004ff087230 */ /* 0x100fe40000004100 */
[----:B------:R-:W-:Y:S02]  /*18740*/  HADD2.F32 R4, -RZ, R4.H1_H1 ;  /* 0x30000004ff047230 */ /* 0x000fe40000004100 */
[----:B---3--:R-:W-:-:S03]  /*18750*/  FMUL R21, R16, R21 ;  /* 0x0000001510157220 */ /* 0x008fc60000400000 */
[C---:B------:R-:W-:Y:S01]  /*18760*/  FFMA R20, R2.reuse, R4, R5 ;  /* 0x0000000402147223 */ /* 0x040fe20000000005 */
[----:B------:R-:W-:Y:S01]  /*18770*/  F2FP.F16.E4M3.UNPACK_B R4, R0 ;  /* 0x00000000ff04723e */ /* 0x000fe200020006ff */
[----:B------:R-:W-:Y:S01]  /*18780*/  FFMA R21, R2, R8, R21 ;  /* 0x0000000802157223 */ /* 0x000fe20000000015 */
[----:B-----5:R-:W-:-:S03]  /*18790*/  FMUL R5, R16, R22 ;  /* 0x0000001610057220 */ /* 0x020fc60000400000 */
[--C-:B------:R-:W-:Y:S02]  /*187a0*/  HADD2.F32 R8, -RZ, R4.reuse.H0_H0 ;  /* 0x20000004ff087230 */ /* 0x100fe40000004100 */
[----:B------:R-:W-:Y:S02]  /*187b0*/  HADD2.F32 R4, -RZ, R4.H1_H1 ;  /* 0x30000004ff047230 */ /* 0x000fe40000004100 */
[----:B------:R-:W-:Y:S01]  /*187c0*/  FMUL R27, R16, R24 ;  /* 0x00000018101b7220 */ /* 0x000fe20000400000 */
[----:B------:R-:W-:Y:S02]  /*187d0*/  HADD2.F32 R24, -RZ, R25.H0_H0 ;  /* 0x20000019ff187230 */ /* 0x000fe40000004100 */
[----:B------:R-:W-:Y:S01]  /*187e0*/  FFMA R22, R2, R4, R5 ;  /* 0x0000000402167223 */ /* 0x000fe20000000005 */
[----:B------:R-:W-:Y:S02]  /*187f0*/  FFMA.SAT R5, -R46, R39, 0.5 ;  /* 0x3f0000002e057423 */ /* 0x000fe40000002127 */
[----:B------:R-:W-:-:S02]  /*18800*/  FFMA R24, R2, R24, R27 ;  /* 0x0000001802187223 */ /* 0x000fc4000000001b */
[----:B------:R-:W-:Y:S01]  /*18810*/  FFMA.RM R5, R5, R40, 12582913 ;  /* 0x4b40000105057423 */ /* 0x000fe20000004028 */
[----:B------:R-:W-:-:S03]  /*18820*/  FMUL R23, R16, R23 ;  /* 0x0000001710177220 */ /* 0x000fc60000400000 */
[----:B------:R-:W-:Y:S01]  /*18830*/  FADD R27, R5, -12583039 ;  /* 0xcb40007f051b7421 */ /* 0x000fe20000000000 */
[----:B------:R-:W-:-:S03]  /*18840*/  FFMA R23, R2, R8, R23 ;  /* 0x0000000802177223 */ /* 0x000fc60000000017 */
[----:B------:R-:W-:-:S04]  /*18850*/  FFMA R27, -R46, 1.4426950216293334961, -R27 ;  /* 0x3fb8aa3b2e1b7823 */ /* 0x000fc8000000091b */
[----:B------:R-:W-:Y:S01]  /*18860*/  FFMA R8, -R46, 1.925963033500011079e-08, R27 ;  /* 0x32a570602e087823 */ /* 0x000fe2000000011b */
[----:B------:R-:W-:-:S04]  /*18870*/  FADD R27, R29, -12583039 ;  /* 0xcb40007f1d1b7421 */ /* 0x000fc80000000000 */
[C---:B------:R-:W-:Y:S01]  /*18880*/  FFMA R27, -R44.reuse, 1.4426950216293334961, -R27 ;  /* 0x3fb8aa3b2c1b7823 */ /* 0x040fe2000000091b */
[----:B------:R-:W1:Y:S03]  /*18890*/  MUFU.EX2 R8, R8 ;  /* 0x0000000800087308 */ /* 0x000e660000000800 */
[----:B------:R-:W-:Y:S01]  /*188a0*/  FFMA R27, -R44, 1.925963033500011079e-08, R27 ;  /* 0x32a570602c1b7823 */ /* 0x000fe2000000011b */
[----:B------:R-:W-:-:S05]  /*188b0*/  FFMA.RM R4, R31, R40, 12582913 ;  /* 0x4b4000011f047423 */ /* 0x000fca0000004028 */
[----:B------:R-:W2:Y:S01]  /*188c0*/  MUFU.EX2 R27, R27 ;  /* 0x0000001b001b7308 */ /* 0x000ea20000000800 */
[----:B------:R-:W-:Y:S01]  /*188d0*/  FADD R28, R4, -12583039 ;  /* 0xcb40007f041c7421 */ /* 0x000fe20000000000 */
[----:B------:R-:W-:Y:S01]  /*188e0*/  SHF.L.U32 R5, R5, 0x17, RZ ;  /* 0x0000001705057819 */ /* 0x000fe200000006ff */
[----:B------:R-:W-:Y:S02]  /*188f0*/  HADD2.F32 R25, -RZ, R25.H1_H1 ;  /* 0x30000019ff197230 */ /* 0x000fe40000004100 */
[----:B------:R-:W-:Y:S01]  /*18900*/  FFMA R28, -R43, 1.4426950216293334961, -R28 ;  /* 0x3fb8aa3b2b1c7823 */ /* 0x000fe2000000091c */
[----:B------:R-:W-:Y:S01]  /*18910*/  FMUL R31, R16, R32 ;  /* 0x00000020101f7220 */ /* 0x000fe20000400000 */
[----:B-1----:R-:W-:Y:S02]  /*18920*/  FFMA R5, R5, R8, 1 ;  /* 0x3f80000005057423 */ /* 0x002fe40000000008 */
[----:B------:R-:W-:Y:S01]  /*18930*/  FFMA R28, -R43, 1.925963033500011079e-08, R28 ;  /* 0x32a570602b1c7823 */ /* 0x000fe2000000011c */
[----:B------:R-:W-:Y:S01]  /*18940*/  FFMA.SAT R8, -R13, R39, 0.5 ;  /* 0x3f0000000d087423 */ /* 0x000fe20000002127 */
[----:B------:R-:W-:Y:S01]  /*18950*/  SHF.L.U32 R29, R29, 0x17, RZ ;  /* 0x000000171d1d7819 */ /* 0x000fe200000006ff */
[----:B------:R-:W-:Y:S01]  /*18960*/  FFMA R25, R2, R25, R31 ;  /* 0x0000001902197223 */ /* 0x000fe2000000001f */
[----:B------:R-:W-:Y:S01]  /*18970*/  FFMA.SAT R31, -R42, R39, 0.5 ;  /* 0x3f0000002a1f7423 */ /* 0x000fe20000002127 */
[-C--:B------:R-:W-:Y:S01]  /*18980*/  FFMA.RM R8, R8, R40.reuse, 12582913 ;  /* 0x4b40000108087423 */ /* 0x080fe20000004028 */
[----:B------:R-:W1:Y:S01]  /*18990*/  MUFU.EX2 R28, R28 ;  /* 0x0000001c001c7308 */ /* 0x000e620000000800 */
[----:B--2---:R-:W-:Y:S01]  /*189a0*/  FFMA R27, R29, R27, 1 ;  /* 0x3f8000001d1b7423 */ /* 0x004fe2000000001b */
[----:B------:R-:W-:Y:S01]  /*189b0*/  SHF.L.U32 R29, R4, 0x17, RZ ;  /* 0x00000017041d7819 */ /* 0x000fe200000006ff */
[----:B------:R-:W-:Y:S01]  /*189c0*/  FFMA.RM R34, R31, R40, 12582913 ;  /* 0x4b4000011f227423 */ /* 0x000fe20000004028 */
[----:B------:R-:W-:Y:S01]  /*189d0*/  FADD R31, R8, -12583039 ;  /* 0xcb40007f081f7421 */ /* 0x000fe20000000000 */
[----:B------:R-:W-:-:S03]  /*189e0*/  FFMA.SAT R4, -R12, R39, 0.5 ;  /* 0x3f0000000c047423 */ /* 0x000fc60000002127 */
[----:B------:R-:W-:Y:S01]  /*189f0*/  FFMA R31, -R13, 1.4426950216293334961, -R31 ;  /* 0x3fb8aa3b0d1f7823 */ /* 0x000fe2000000091f */
[----:B------:R-:W-:-:S03]  /*18a00*/  FFMA.RM R4, R4, R40, 12582913 ;  /* 0x4b40000104047423 */ /* 0x000fc60000004028 */
[----:B------:R-:W-:Y:S01]  /*18a10*/  FFMA R31, -R13, 1.925963033500011079e-08, R31 ;  /* 0x32a570600d1f7823 */ /* 0x000fe2000000011f */
[----:B------:R-:W-:-:S04]  /*18a20*/  FADD R32, R4, -12583039 ;  /* 0xcb40007f04207421 */ /* 0x000fc80000000000 */
[----:B------:R-:W-:Y:S01]  /*18a30*/  FFMA R32, -R12, 1.4426950216293334961, -R32 ;  /* 0x3fb8aa3b0c207823 */ /* 0x000fe20000000920 */
[----:B------:R-:W2:Y:S01]  /*18a40*/  MUFU.EX2 R31, R31 ;  /* 0x0000001f001f7308 */ /* 0x000ea20000000800 */
[----:B-1----:R-:W-:Y:S01]  /*18a50*/  FFMA R28, R29, R28, 1 ;  /* 0x3f8000001d1c7423 */ /* 0x002fe2000000001c */
[----:B------:R-:W-:Y:S01]  /*18a60*/  FADD R29, R34, -12583039 ;  /* 0xcb40007f221d7421 */ /* 0x000fe20000000000 */
[----:B------:R-:W-:-:S03]  /*18a70*/  FFMA R32, -R12, 1.925963033500011079e-08, R32 ;  /* 0x32a570600c207823 */ /* 0x000fc60000000120 */
[----:B------:R-:W-:-:S03]  /*18a80*/  FFMA R29, -R42, 1.4426950216293334961, -R29 ;  /* 0x3fb8aa3b2a1d7823 */ /* 0x000fc6000000091d */
[----:B------:R-:W1:Y:S01]  /*18a90*/  MUFU.EX2 R32, R32 ;  /* 0x0000002000207308 */ /* 0x000e620000000800 */
[----:B------:R-:W-:Y:S01]  /*18aa0*/  FFMA R29, -R42, 1.925963033500011079e-08, R29 ;  /* 0x32a570602a1d7823 */ /* 0x000fe2000000011d */
[----:B------:R-:W-:Y:S02]  /*18ab0*/  SHF.L.U32 R8, R8, 0x17, RZ ;  /* 0x0000001708087819 */ /* 0x000fe400000006ff */
[----:B------:R-:W-:-:S04]  /*18ac0*/  SHF.L.U32 R33, R4, 0x17, RZ ;  /* 0x0000001704217819 */ /* 0x000fc800000006ff */
[----:B------:R-:W3:Y:S01]  /*18ad0*/  MUFU.EX2 R29, R29 ;  /* 0x0000001d001d7308 */ /* 0x000ee20000000800 */
[----:B--2---:R-:W-:Y:S01]  /*18ae0*/  FFMA R31, R8, R31, 1 ;  /* 0x3f800000081f7423 */ /* 0x004fe2000000001f */
[----:B------:R-:W-:-:S04]  /*18af0*/  FFMA.SAT R8, -R15, R39, 0.5 ;  /* 0x3f0000000f087423 */ /* 0x000fc80000002127 */
[----:B------:R-:W-:Y:S01]  /*18b00*/  FFMA.RM R4, R8, R40, 12582913 ;  /* 0x4b40000108047423 */ /* 0x000fe20000004028 */
[----:B------:R-:W-:Y:S01]  /*18b10*/  FFMA.SAT R8, -R14, R39, 0.5 ;  /* 0x3f0000000e087423 */ /* 0x000fe20000002127 */
[----:B-1----:R-:W-:Y:S02]  /*18b20*/  FFMA R32, R33, R32, 1 ;  /* 0x3f80000021207423 */ /* 0x002fe40000000020 */
[----:B------:R-:W-:Y:S01]  /*18b30*/  FADD R33, R4, -12583039 ;  /* 0xcb40007f04217421 */ /* 0x000fe20000000000 */
[----:B------:R-:W-:Y:S01]  /*18b40*/  SHF.L.U32 R34, R34, 0x17, RZ ;  /* 0x0000001722227819 */ /* 0x000fe200000006ff */
[----:B------:R-:W-:Y:S02]  /*18b50*/  FFMA.RM R8, R8, R40, 12582913 ;  /* 0x4b40000108087423 */ /* 0x000fe40000004028 */
[----:B------:R-:W-:Y:S02]  /*18b60*/  FFMA R33, -R15, 1.4426950216293334961, -R33 ;  /* 0x3fb8aa3b0f217823 */ /* 0x000fe40000000921 */
[----:B---3--:R-:W-:-:S02]  /*18b70*/  FFMA R29, R34, R29, 1 ;  /* 0x3f800000221d7423 */ /* 0x008fc4000000001d */
[----:B------:R-:W-:Y:S01]  /*18b80*/  FFMA R33, -R15, 1.925963033500011079e-08, R33 ;  /* 0x32a570600f217823 */ /* 0x000fe20000000121 */
[----:B------:R-:W-:-:S04]  /*18b90*/  FADD R34, R8, -12583039 ;  /* 0xcb40007f08227421 */ /* 0x000fc80000000000 */
[C---:B------:R-:W-:Y:S01]  /*18ba0*/  FFMA R34, -R14.reuse, 1.4426950216293334961, -R34 ;  /* 0x3fb8aa3b0e227823 */ /* 0x040fe20000000922 */
[----:B------:R-:W1:Y:S03]  /*18bb0*/  MUFU.EX2 R33, R33 ;  /* 0x0000002100217308 */ /* 0x000e660000000800 */
[----:B------:R-:W-:Y:S01]  /*18bc0*/  FFMA R34, -R14, 1.925963033500011079e-08, R34 ;  /* 0x32a570600e227823 */ /* 0x000fe20000000122 */
[----:B------:R-:W-:-:S05]  /*18bd0*/  SHF.L.U32 R4, R4, 0x17, RZ ;  /* 0x0000001704047819 */ /* 0x000fca00000006ff */
[----:B------:R-:W2:Y:S01]  /*18be0*/  MUFU.EX2 R34, R34 ;  /* 0x0000002200227308 */ /* 0x000ea20000000800 */
[----:B------:R-:W-:Y:S01]  /*18bf0*/  SHF.L.U32 R8, R8, 0x17, RZ ;  /* 0x0000001708087819 */ /* 0x000fe200000006ff */
[----:B-1----:R-:W-:Y:S01]  /*18c00*/  FFMA R33, R4, R33, 1 ;  /* 0x3f80000004217423 */ /* 0x002fe20000000021 */
[----:B------:R-:W-:-:S04]  /*18c10*/  FFMA.SAT R4, -R21, R39, 0.5 ;  /* 0x3f00000015047423 */ /* 0x000fc80000002127 */
[----:B------:R-:W-:Y:S01]  /*18c20*/  FFMA.RM R4, R4, R40, 12582913 ;  /* 0x4b40000104047423 */ /* 0x000fe20000004028 */
[----:B--2---:R-:W-:-:S03]  /*18c30*/  FFMA R34, R8, R34, 1 ;  /* 0x3f80000008227423 */ /* 0x004fc60000000022 */
[----:B------:R-:W-:-:S04]  /*18c40*/  FADD R8, R4, -12583039 ;  /* 0xcb40007f04087421 */ /* 0x000fc80000000000 */
[----:B------:R-:W-:-:S04]  /*18c50*/  FFMA R8, -R21, 1.4426950216293334961, -R8 ;  /* 0x3fb8aa3b15087823 */ /* 0x000fc80000000908 */
[----:B------:R-:W-:-:S04]  /*18c60*/  FFMA R8, -R21, 1.925963033500011079e-08, R8 ;  /* 0x32a5706015087823 */ /* 0x000fc80000000108 */
[----:B------:R-:W1:Y:S01]  /*18c70*/  MUFU.EX2 R35, R8 ;  /* 0x0000000800237308 */ /* 0x000e620000000800 */
[----:B------:R-:W-:-:S05]  /*18c80*/  SHF.L.U32 R4, R4, 0x17, RZ ;  /* 0x0000001704047819 */ /* 0x000fca00000006ff */
[----:B-1----:R-:W-:Y:S01]  /*18c90*/  FFMA R35, R4, R35, 1 ;  /* 0x3f80000004237423 */ /* 0x002fe20000000023 */
[----:B------:R-:W-:-:S04]  /*18ca0*/  FFMA.SAT R4, -R20, R39, 0.5 ;  /* 0x3f00000014047423 */ /* 0x000fc80000002127 */
[----:B------:R-:W-:-:S04]  /*18cb0*/  FFMA.RM R4, R4, R40, 12582913 ;  /* 0x4b40000104047423 */ /* 0x000fc80000004028 */
        /* <DEDUP_REMOVED lines=18> */
[----:B------:R-:W-:-:S06]  /*18de0*/  FFMA R8, -R22, 1.925963033500011079e-08, R8 ;  /* 0x32a5706016087823 */ /* 0x000fcc0000000108 */
[----:B------:R-:W1:Y:S01]  /*18df0*/  MUFU.EX2 R8, R8 ;  /* 0x0000000800087308 */ /* 0x000e620000000800 */
[----:B------:R-:W-:Y:S01]  /*18e00*/  SHF.L.U32 R38, R4, 0x17, RZ ;  /* 0x0000001704267819 */ /* 0x000fe200000006ff */
[----:B------:R-:W-:-:S04]  /*18e10*/  FFMA.SAT R4, -R25, R39, 0.5 ;  /* 0x3f00000019047423 */ /* 0x000fc80000002127 */
[----:B-1----:R-:W-:Y:S01]  /*18e20*/  FFMA R38, R38, R8, 1 ;  /* 0x3f80000026267423 */ /* 0x002fe20000000008 */
[----:B------:R-:W-:-:S04]  /*18e30*/  FFMA.SAT R8, -R24, R39, 0.5 ;  /* 0x3f00000018087423 */ /* 0x000fc80000002127 */
[-C--:B------:R-:W-:Y:S01]  /*18e40*/  FFMA.RM R8, R8, R40.reuse, 12582913 ;  /* 0x4b40000108087423 */ /* 0x080fe20000004028 */
[----:B------:R-:W-:-:S03]  /*18e50*/  FFMA.RM R40, R4, R40, 12582913 ;  /* 0x4b40000104287423 */ /* 0x000fc60000004028 */
[----:B------:R-:W-:-:S04]  /*18e60*/  FADD R4, R8, -12583039 ;  /* 0xcb40007f08047421 */ /* 0x000fc80000000000 */
[----:B------:R-:W-:-:S04]  /*18e70*/  FFMA R4, -R24, 1.4426950216293334961, -R4 ;  /* 0x3fb8aa3b18047823 */ /* 0x000fc80000000904 */
[----:B------:R-:W-:-:S06]  /*18e80*/  FFMA R4, -R24, 1.925963033500011079e-08, R4 ;  /* 0x32a5706018047823 */ /* 0x000fcc0000000104 */
[----:B------:R-:W1:Y:S01]  /*18e90*/  MUFU.EX2 R4, R4 ;  /* 0x0000000400047308 */ /* 0x000e620000000800 */
[----:B------:R-:W-:-:S05]  /*18ea0*/  SHF.L.U32 R39, R8, 0x17, RZ ;  /* 0x0000001708277819 */ /* 0x000fca00000006ff */
[----:B-1----:R-:W-:Y:S01]  /*18eb0*/  FFMA R39, R39, R4, 1 ;  /* 0x3f80000027277423 */ /* 0x002fe20000000004 */
        /* <DEDUP_REMOVED lines=15> */
.L_x_232:
[----:B------:R-:W1:Y:S02]  /*18fb0*/  MUFU.RCP R54, R5 ;  /* 0x0000000500367308 */ /* 0x000e640000001000 */
[----:B-1----:R-:W-:-:S04]  /*18fc0*/  FFMA R5, R5, R54, -1 ;  /* 0xbf80000005057423 */ /* 0x002fc80000000036 */
[----:B------:R-:W-:-:S04]  /*18fd0*/  FADD.FTZ R5, -R5, -RZ ;  /* 0x800000ff05057221 */ /* 0x000fc80000010100 */
[----:B------:R-:W-:-:S07]  /*18fe0*/  FFMA R54, R54, R5, R54 ;  /* 0x0000000536367223 */ /* 0x000fce0000000036 */
.L_x_233:
[----:B------:R-:W-:Y:S05]  /*18ff0*/  BSYNC B1 ;  /* 0x0000000000017941 */ /* 0x000fea0003800000 */
.L_x_231:
        /* <DEDUP_REMOVED lines=10> */
.L_x_235:
[----:B------:R-:W1:Y:S02]  /*190a0*/  MUFU.RCP R53, R26 ;  /* 0x0000001a00357308 */ /* 0x000e640000001000 */
[----:B-1----:R-:W-:-:S04]  /*190b0*/  FFMA R26, R26, R53, -1 ;  /* 0xbf8000001a1a7423 */ /* 0x002fc80000000035 */
[----:B------:R-:W-:-:S04]  /*190c0*/  FADD.FTZ R26, -R26, -RZ ;  /* 0x800000ff1a1a7221 */ /* 0x000fc80000010100 */
[----:B------:R-:W-:-:S07]  /*190d0*/  FFMA R53, R53, R26, R53 ;  /* 0x0000001a35357223 */ /* 0x000fce0000000035 */
.L_x_236:
[----:B------:R-:W-:Y:S05]  /*190e0*/  BSYNC B1 ;  /* 0x0000000000017941 */ /* 0x000fea0003800000 */
.L_x_234:
        /* <DEDUP_REMOVED lines=10> */
.L_x_238:
[----:B------:R-:W1:Y:S02]  /*19190*/  MUFU.RCP R52, R27 ;  /* 0x0000001b00347308 */ /* 0x000e640000001000 */
[----:B-1----:R-:W-:-:S04]  /*191a0*/  FFMA R27, R27, R52, -1 ;  /* 0xbf8000001b1b7423 */ /* 0x002fc80000000034 */
[----:B------:R-:W-:-:S04]  /*191b0*/  FADD.FTZ R27, -R27, -RZ ;  /* 0x800000ff1b1b7221 */ /* 0x000fc80000010100 */
[----:B------:R-:W-:-:S07]  /*191c0*/  FFMA R52, R52, R27, R52 ;  /* 0x0000001b34347223 */ /* 0x000fce0000000034 */
.L_x_239:
[----:B------:R-:W-:Y:S05]  /*191d0*/  BSYNC B1 ;  /* 0x0000000000017941 */ /* 0x000fea0003800000 */
.L_x_237:
        /* <DEDUP_REMOVED lines=10> */
.L_x_241:
[----:B------:R-:W1:Y:S02]  /*19280*/  MUFU.RCP R51, R28 ;  /* 0x0000001c00337308 */ /* 0x000e640000001000 */
[----:B-1----:R-:W-:-:S04]  /*19290*/  FFMA R28, R28, R51, -1 ;  /* 0xbf8000001c1c7423 */ /* 0x002fc80000000033 */
[----:B------:R-:W-:-:S04]  /*192a0*/  FADD.FTZ R28, -R28, -RZ ;  /* 0x800000ff1c1c7221 */ /* 0x000fc80000010100 */
[----:B------:R-:W-:-:S07]  /*192b0*/  FFMA R51, R51, R28, R51 ;  /* 0x0000001c33337223 */ /* 0x000fce0000000033 */
.L_x_242:
[----:B------:R-:W-:Y:S05]  /*192c0*/  BSYNC B1 ;  /* 0x0000000000017941 */ /* 0x000fea0003800000 */
.L_x_240:
        /* <DEDUP_REMOVED lines=10> */
.L_x_244:
[----:B------:R-:W1:Y:S02]  /*19370*/  MUFU.RCP R50, R29 ;  /* 0x0000001d00327308 */ /* 0x000e640000001000 */
[----:B-1----:R-:W-:-:S04]  /*19380*/  FFMA R29, R29, R50, -1 ;  /* 0xbf8000001d1d7423 */ /* 0x002fc80000000032 */
[----:B------:R-:W-:-:S04]  /*19390*/  FADD.FTZ R29, -R29, -RZ ;  /* 0x800000ff1d1d7221 */ /* 0x000fc80000010100 */
[----:B------:R-:W-:-:S07]  /*193a0*/  FFMA R50, R50, R29, R50 ;  /* 0x0000001d32327223 */ /* 0x000fce0000000032 */
.L_x_245:
[----:B------:R-:W-:Y:S05]  /*193b0*/  BSYNC B1 ;  /* 0x0000000000017941 */ /* 0x000fea0003800000 */
.L_x_243:
        /* <DEDUP_REMOVED lines=10> */
.L_x_247:
[----:B------:R-:W1:Y:S02]  /*19460*/  MUFU.RCP R49, R30 ;  /* 0x0000001e00317308 */ /* 0x000e640000001000 */
[----:B-1----:R-:W-:-:S04]  /*19470*/  FFMA R30, R30, R49, -1 ;  /* 0xbf8000001e1e7423 */ /* 0x002fc80000000031 */
[----:B------:R-:W-:-:S04]  /*19480*/  FADD.FTZ R30, -R30, -RZ ;  /* 0x800000ff1e1e7221 */ /* 0x000fc80000010100 */
[----:B------:R-:W-:-:S07]  /*19490*/  FFMA R49, R49, R30, R49 ;  /* 0x0000001e31317223 */ /* 0x000fce0000000031 */
.L_x_248:
[----:B------:R-:W-:Y:S05]  /*194a0*/  BSYNC B1 ;  /* 0x0000000000017941 */ /* 0x000fea0003800000 */
.L_x_246:
        /* <DEDUP_REMOVED lines=10> */
.L_x_250:
[----:B------:R-:W1:Y:S02]  /*19550*/  MUFU.RCP R48, R31 ;  /* 0x0000001f00307308 */ /* 0x000e640000001000 */
[----:B-1----:R-:W-:-:S04]  /*19560*/  FFMA R31, R31, R48, -1 ;  /* 0xbf8000001f1f7423 */ /* 0x002fc80000000030 */
[----:B------:R-:W-:-:S04]  /*19570*/  FADD.FTZ R31, -R31, -RZ ;  /* 0x800000ff1f1f7221 */ /* 0x000fc80000010100 */
[----:B------:R-:W-:-:S07]  /*19580*/  FFMA R48, R48, R31, R48 ;  /* 0x0000001f30307223 */ /* 0x000fce0000000030 */
.L_x_251:
[----:B------:R-:W-:Y:S05]  /*19590*/  BSYNC B1 ;  /* 0x0000000000017941 */ /* 0x000fea0003800000 */
.L_x_249:
        /* <DEDUP_REMOVED lines=10> */
.L_x_253:
[----:B------:R-:W1:Y:S02]  /*19640*/  MUFU.RCP R47, R32 ;  /* 0x00000020002f7308 */ /* 0x000e640000001000 */
[----:B-1----:R-:W-:-:S04]  /*19650*/  FFMA R32, R32, R47, -1 ;  /* 0xbf80000020207423 */ /* 0x002fc8000000002f */
[----:B------:R-:W-:-:S04]  /*19660*/  FADD.FTZ R32, -R32, -RZ ;  /* 0x800000ff20207221 */ /* 0x000fc80000010100 */
[----:B------:R-:W-:-:S07]  /*19670*/  FFMA R47, R47, R32, R47 ;  /* 0x000000202f2f7223 */ /* 0x000fce000000002f */
.L_x_254:
[----:B------:R-:W-:Y:S05]  /*19680*/  BSYNC B1 ;  /* 0x0000000000017941 */ /* 0x000fea0003800000 */
.L_x_252:
        /* <DEDUP_REMOVED lines=10> */
.L_x_256:
[----:B------:R-:W1:Y:S02]  /*19730*/  MUFU.RCP R32, R33 ;  /* 0x0000002100207308 */ /* 0x000e640000001000 */
[----:B-1----:R-:W-:-:S04]  /*19740*/  FFMA R33, R33, R32, -1 ;  /* 0xbf80000021217423 */ /* 0x002fc80000000020 */
[----:B------:R-:W-:-:S04]  /*19750*/  FADD.FTZ R33, -R33, -RZ ;  /* 0x800000ff21217221 */ /* 0x000fc80000010100 */
[----:B------:R-:W-:-:S07]  /*19760*/  FFMA R32, R32, R33, R32 ;  /* 0x0000002120207223 */ /* 0x000fce0000000020 */
.L_x_257:
[----:B------:R-:W-:Y:S05]  /*19770*/  BSYNC B1 ;  /* 0x0000000000017941 */ /* 0x000fea0003800000 */
.L_x_255:
        /* <DEDUP_REMOVED lines=10> */
.L_x_259:
[----:B------:R-:W1:Y:S02]  /*19820*/  MUFU.RCP R26, R34 ;  /* 0x00000022001a7308 */ /* 0x000e640000001000 */
[----:B-1----:R-:W-:-:S04]  /*19830*/  FFMA R34, R34, R26, -1 ;  /* 0xbf80000022227423 */ /* 0x002fc8000000001a */
[----:B------:R-:W-:-:S04]  /*19840*/  FADD.FTZ R34, -R34, -RZ ;  /* 0x800000ff22227221 */ /* 0x000fc80000010100 */
[----:B------:R-:W-:-:S07]  /*19850*/  FFMA R26, R26, R34, R26 ;  /* 0x000000221a1a7223 */ /* 0x000fce000000001a */
.L_x_260:
[----:B------:R-:W-:Y:S05]  /*19860*/  BSYNC B1 ;  /* 0x0000000000017941 */ /* 0x000fea0003800000 */
.L_x_258:
        /* <DEDUP_REMOVED lines=10> */
.L_x_262:
[----:B------:R-:W1:Y:S02]  /*19910*/  MUFU.RCP R27, R35 ;  /* 0x00000023001b7308 */ /* 0x000e640000001000 */
[----:B-1----:R-:W-:-:S04]  /*19920*/  FFMA R35, R35, R27, -1 ;  /* 0xbf80000023237423 */ /* 0x002fc8000000001b */
[----:B------:R-:W-:-:S04]  /*19930*/  FADD.FTZ R35, -R35, -RZ ;  /* 0x800000ff23237221 */ /* 0x000fc80000010100 */
[----:B------:R-:W-:-:S07]  /*19940*/  FFMA R27, R27, R35, R27 ;  /* 0x000000231b1b7223 */ /* 0x000fce000000001b */
.L_x_263:
[----:B------:R-:W-:Y:S05]  /*19950*/  BSYNC B1 ;  /* 0x0000000000017941 */ /* 0x000fea0003800000 */
.L_x_261:
        /* <DEDUP_REMOVED lines=10> */
.L_x_265:
[----:B------:R-:W1:Y:S02]  /*19a00*/  MUFU.RCP R28, R36 ;  /* 0x00000024001c7308 */ /* 0x000e640000001000 */
[----:B-1----:R-:W-:-:S04]  /*19a10*/  FFMA R36, R36, R28, -1 ;  /* 0xbf80000024247423 */ /* 0x002fc8000000001c */
[----:B------:R-:W-:-:S04]  /*19a20*/  FADD.FTZ R36, -R36, -RZ ;  /* 0x800000ff24247221 */ /* 0x000fc80000010100 */
[----:B------:R-:W-:-:S07]  /*19a30*/  FFMA R28, R28, R36, R28 ;  /* 0x000000241c1c7223 */ /* 0x000fce000000001c */
.L_x_266:
[----:B------:R-:W-:Y:S05]  /*19a40*/  BSYNC B1 ;  /* 0x0000000000017941 */ /* 0x000fea0003800000 */
.L_x_264:
        /* <DEDUP_REMOVED lines=10> */
.L_x_268:
[----:B------:R-:W1:Y:S02]  /*19af0*/  MUFU.RCP R29, R37 ;  /* 0x00000025001d7308 */ /* 0x000e640000001000 */
[----:B-1----:R-:W-:-:S04]  /*19b00*/  FFMA R37, R37, R29, -1 ;  /* 0xbf80000025257423 */ /* 0x002fc8000000001d */
[----:B------:R-:W-:-:S04]  /*19b10*/  FADD.FTZ R37, -R37, -RZ ;  /* 0x800000ff25257221 */ /* 0x000fc80000010100 */
[----:B------:R-:W-:-:S07]  /*19b20*/  FFMA R29, R29, R37, R29 ;  /* 0x000000251d1d7223 */ /* 0x000fce000000001d */
.L_x_269:
[----:B------:R-:W-:Y:S05]  /*19b30*/  BSYNC B1 ;  /* 0x0000000000017941 */ /* 0x000fea0003800000 */
.L_x_267:
        /* <DEDUP_REMOVED lines=10> */
.L_x_271:
[----:B------:R-:W1:Y:S02]  /*19be0*/  MUFU.RCP R30, R38 ;  /* 0x00000026001e7308 */ /* 0x000e640000001000 */
[----:B-1----:R-:W-:-:S04]  /*19bf0*/  FFMA R38, R38, R30, -1 ;  /* 0xbf80000026267423 */ /* 0x002fc8000000001e */
[----:B------:R-:W-:-:S04]  /*19c00*/  FADD.FTZ R38, -R38, -RZ ;  /* 0x800000ff26267221 */ /* 0x000fc80000010100 */
[----:B------:R-:W-:-:S07]  /*19c10*/  FFMA R30, R30, R38, R30 ;  /* 0x000000261e1e7223 */ /* 0x000fce000000001e */
.L_x_272:
[----:B------:R-:W-:Y:S05]  /*19c20*/  BSYNC B1 ;  /* 0x0000000000017941 */ /* 0x000fea0003800000 */
.L_x_270:
        /* <DEDUP_REMOVED lines=10> */
.L_x_274:
[----:B------:R-:W1:Y:S02]  /*19cd0*/  MUFU.RCP R31, R39 ;  /* 0x00000027001f7308 */ /* 0x000e640000001000 */
[----:B-1----:R-:W-:-:S04]  /*19ce0*/  FFMA R39, R39, R31, -1 ;  /* 0xbf80000027277423 */ /* 0x002fc8000000001f */
[----:B------:R-:W-:-:S04]  /*19cf0*/  FADD.FTZ R39, -R39, -RZ ;  /* 0x800000ff27277221 */ /* 0x000fc80000010100 */
[----:B------:R-:W-:-:S07]  /*19d00*/  FFMA R31, R31, R39, R31 ;  /* 0x000000271f1f7223 */ /* 0x000fce000000001f */
.L_x_275:
[----:B------:R-:W-:Y:S05]  /*19d10*/  BSYNC B1 ;  /* 0x0000000000017941 */ /* 0x000fea0003800000 */
.L_x_273:
        /* <DEDUP_REMOVED lines=10> */
.L_x_277:
[----:B------:R-:W1:Y:S02]  /*19dc0*/  MUFU.RCP R4, R40 ;  /* 0x0000002800047308 */ /* 0x000e640000001000 */
[----:B-1----:R-:W-:-:S04]  /*19dd0*/  FFMA R40, R40, R4, -1 ;  /* 0xbf80000028287423 */ /* 0x002fc80000000004 */
[----:B------:R-:W-:-:S04]  /*19de0*/  FADD.FTZ R40, -R40, -RZ ;  /* 0x800000ff28287221 */ /* 0x000fc80000010100 */
[----:B------:R-:W-:-:S07]  /*19df0*/  FFMA R4, R4, R40, R4 ;  /* 0x0000002804047223 */ /* 0x000fce0000000004 */
.L_x_278:
[----:B------:R-:W-:Y:S05]  /*19e00*/  BSYNC B1 ;  /* 0x0000000000017941 */ /* 0x000fea0003800000 */
.L_x_276:
        /* <DEDUP_REMOVED lines=26> */
.L_x_279:
        /* <DEDUP_REMOVED lines=22> */
[----:B------:R-:W-:Y:S02]  /*1a110*/  UIADD3 UR4, UR48, 0x5100, URZ ;  /* 0x0000510030047890 */ /* 0x000fe4000fffe03f */
[----:B------:R-:W-:Y:S01]  /*1a120*/  UIADD3.X UR9, URZ, UR59, URZ, UP0, !UPT ;  /* 0x0000003b3f097290 */ /* 0x000fe200087fe43f */
[----:B------:R-:W-:-:S08]  /*1a130*/  UMOV UR7, UR43 ;  /* 0x0000002b00077c82 */ /* 0x000fd00008000000 */
[----:B------:R1:W-:Y:S02]  /*1a140*/  UTMASTG.3D [UR4], [UR8] ;  /* 0x00000004080073b5 */ /* 0x0003e40008010000 */
[----:B-1----:R0:W-:Y:S02]  /*1a150*/  UTMACMDFLUSH ;  /* 0x00000000000079b7 */ /* 0x0021e40000000000 */
.L_x_281:
[----:B------:R-:W-:Y:S05]  /*1a160*/  BSYNC B0 ;  /* 0x0000000000007941 */ /* 0x000fea0003800000 */
.L_x_280:
[----:B------:R-:W-:Y:S04]  /*1a170*/  BSSY B0, `(.L_x_282) ;  /* 0x000003a000007945 */ /* 0x000fe80003800000 */
[----:B------:R-:W-:Y:S05]  /*1a180*/  @P0 BRA `(.L_x_283) ;  /* 0x0000000000e00947 */ /* 0x000fea0003800000 */
[----:B------:R-:W-:-:S04]  /*1a190*/  MOV R4, UR44 ;  /* 0x0000002c00047c02 */ /* 0x000fc80008000f00 */
[----:B------:R-:W-:-:S13]  /*1a1a0*/  ISETP.NE.AND P3, PT, R4, 0x3, PT ;  /* 0x000000030400780c */ /* 0x000fda0003f65270 */
[----:B------:R-:W-:Y:S05]  /*1a1b0*/  @!P3 BRA `(.L_x_284) ;  /* 0x000000000004b947 */ /* 0x000fea0003800000 */
[----:B------:R-:W-:Y:S01]  /*1a1c0*/  BPT.TRAP 0x1 ;  /* 0x000000040000795c */ /* 0x000fe20000300000 */
.L_x_284:
[----:B------:R-:W-:Y:S01]  /*1a1d0*/  LEA R4, R18, UR48, 0x3 ;  /* 0x0000003012047c11 */ /* 0x000fe2000f8e18ff */
[----:B------:R-:W-:Y:S01]  /*1a1e0*/  BSSY B1, `(.L_x_285) ;  /* 0x0000004000017945 */ /* 0x000fe20003800000 */
[----:B------:R-:W-:-:S04]  /*1a1f0*/  SHF.L.U32 R5, R19, 0x1f, RZ ;  /* 0x0000001f13057819 */ /* 0x000fc800000006ff */
[----:B------:R-:W1:Y:S02]  /*1a200*/  SYNCS.PHASECHK.TRANS64.TRYWAIT P2, [R4+URZ+0x60], R5 ;  /* 0x00006005040075a7 */ /* 0x000e64000804017f */
[----:B-1----:R-:W-:Y:S05]  /*1a210*/  @!P2 BRA `(.L_x_286) ;  /* 0x000001e00038a947 */ /* 0x002fea0003800000 */
.L_x_1144:
[----:B------:R-:W-:Y:S05]  /*1a220*/  BSYNC B1 ;  /* 0x0000000000017941 */ /* 0x000fea0003800000 */
.L_x_285:
        /* <DEDUP_REMOVED lines=22> */
.L_x_288:
[----:B------:R-:W-:Y:S05]  /*1a390*/  BSYNC B1 ;  /* 0x0000000000017941 */ /* 0x000fea0003800000 */
.L_x_287:
        /* <DEDUP_REMOVED lines=8> */
.L_x_289:
[----:B-1----:R-:W1:Y:S01]  /*1a420*/  S2R R5, SR_CgaCtaId ;  /* 0x0000000000057919 */ /* 0x002e620000008800 */
[C---:B------:R-:W-:Y:S02]  /*1a430*/  LEA R4, R10.reuse, UR48, 0x3 ;  /* 0x000000300a047c11 */ /* 0x040fe4000f8e18ff */
[----:B------:R-:W-:Y:S02]  /*1a440*/  IADD3 R10, R10, 0x1, RZ ;  /* 0x000000010a0a7810 */ /* 0x000fe40007ffe0ff */
[----:B------:R-:W-:Y:S02]  /*1a450*/  IADD3 R4, R4, 0x80, RZ ;  /* 0x0000008004047810 */ /* 0x000fe40007ffe0ff */
[----:B------:R-:W-:Y:S02]  /*1a460*/  IADD3 R18, R18, 0x1, RZ ;  /* 0x0000000112127810 */ /* 0x000fe40007ffe0ff */
[----:B------:R-:W-:Y:S02]  /*1a470*/  ISETP.NE.AND P2, PT, R10, 0x4, PT ;  /* 0x000000040a00780c */ /* 0x000fe40003f45270 */
[----:B------:R-:W-:-:S02]  /*1a480*/  ISETP.NE.AND P3, PT, R18, 0x4, PT ;  /* 0x000000041200780c */ /* 0x000fc40003f65270 */
[----:B------:R-:W-:Y:S02]  /*1a490*/  SEL R10, R10, RZ, P2 ;  /* 0x000000ff0a0a7207 */ /* 0x000fe40001000000 */
[----:B------:R-:W-:Y:S02]  /*1a4a0*/  SEL R8, RZ, 0x1, P3 ;  /* 0x00000001ff087807 */ /* 0x000fe40001800000 */
[----:B------:R-:W-:Y:S02]  /*1a4b0*/  SEL R18, R18, RZ, P3 ;  /* 0x000000ff12127207 */ /* 0x000fe40001800000 */
[----:B------:R-:W-:Y:S02]  /*1a4c0*/  LOP3.LUT R19, R19, R8, RZ, 0x3c, !PT ;  /* 0x0000000813137212 */ /* 0x000fe400078e3cff */
[----:B-1----:R-:W-:-:S04]  /*1a4d0*/  PRMT R4, R5, 0x654, R4 ;  /* 0x0000065405047816 */ /* 0x002fc80000000004 */
[----:B--2---:R1:W-:Y:S02]  /*1a4e0*/  SYNCS.ARRIVE.TRANS64.RED.A1T0 RZ, [R4+URZ], RZ ;  /* 0x000000ff04ff79a7 */ /* 0x0043e4000810043f */
[----:B-1----:R-:W-:-:S04]  /*1a4f0*/  SEL R4, RZ, 0x1, P2 ;  /* 0x00000001ff047807 */ /* 0x002fc80001000000 */
[----:B------:R-:W-:-:S07]  /*1a500*/  LOP3.LUT R11, R11, R4, RZ, 0x3c, !PT ;  /* 0x000000040b0b7212 */ /* 0x000fce00078e3cff */
.L_x_283:
[----:B------:R-:W-:Y:S05]  /*1a510*/  BSYNC B0 ;  /* 0x0000000000007941 */ /* 0x000fea0003800000 */
.L_x_282:
[-C--:B------:R-:W-:Y:S01]  /*1a520*/  F2FP.F16.E4M3.UNPACK_B R4, R7.reuse ;  /* 0x00000007ff04723e */ /* 0x080fe200020006ff */
[C---:B------:R-:W-:Y:S01]  /*1a530*/  FMUL R5, R16.reuse, R182 ;  /* 0x000000b610057220 */ /* 0x040fe20000400000 */
[----:B------:R-:W-:Y:S01]  /*1a540*/  F2FP.F16.E4M3.UNPACK_B R8, R7.H1 ;  /* 0x00000007ff08723e */ /* 0x000fe200030006ff */
[C---:B------:R-:W-:Y:S01]  /*1a550*/  FMUL R13, R16.reuse, R183 ;  /* 0x000000b7100d7220 */ /* 0x040fe20000400000 */
[----:B------:R-:W-:Y:S01]  /*1a560*/  F2FP.F16.E4M3.UNPACK_B R20, R6 ;  /* 0x00000006ff14723e */ /* 0x000fe200020006ff */
[--C-:B------:R-:W-:Y:S02]  /*1a570*/  HADD2.F32 R14, -RZ, R4.reuse.H0_H0 ;  /* 0x20000004ff0e7230 */ /* 0x100fe40000004100 */
[C---:B------:R-:W-:Y:S01]  /*1a580*/  FMUL R21, R16.reuse, R185 ;  /* 0x000000b910157220 */ /* 0x040fe20000400000 */
[----:B------:R-:W-:Y:S02]  /*1a590*/  HADD2.F32 R4, -RZ, R4.H1_H1 ;  /* 0x30000004ff047230 */ /* 0x000fe40000004100 */
[----:B------:R-:W-:Y:S01]  /*1a5a0*/  FMUL R15, R16, R184 ;  /* 0x000000b8100f7220 */ /* 0x000fe20000400000 */
[----:B------:R-:W-:-:S02]  /*1a5b0*/  HADD2.F32 R12, -RZ, R8.H0_H0 ;  /* 0x20000008ff0c7230 */ /* 0x000fc40000004100 */
[C---:B------:R-:W-:Y:S01]  /*1a5c0*/  FFMA R14, R2.reuse, R14, R5 ;  /* 0x0000000e020e7223 */ /* 0x040fe20000000005 */
[----:B------:R-:W-:Y:S02]  /*1a5d0*/  HADD2.F32 R8, -RZ, R8.H1_H1 ;  /* 0x30000008ff087230 */ /* 0x000fe40000004100 */
[----:B------:R-:W-:Y:S01]  /*1a5e0*/  FFMA R13, R2, R4, R13 ;  /* 0x00000004020d7223 */ /* 0x000fe2000000000d */
[--C-:B------:R-:W-:Y:S02]  /*1a5f0*/  HADD2.F32 R22, -RZ, R20.reuse.H0_H0 ;  /* 0x20000014ff167230 */ /* 0x100fe40000004100 */
[----:B------:R-:W-:Y:S01]  /*1a600*/  FMUL R5, R16, R186 ;  /* 0x000000ba10057220 */ /* 0x000fe20000400000 */
[----:B------:R-:W-:Y:S01]  /*1a610*/  F2FP.F16.E4M3.UNPACK_B R4, R6.H1 ;  /* 0x00000006ff04723e */ /* 0x000fe200030006ff */
[----:B------:R-:W-:Y:S01]  /*1a620*/  FFMA R21, R2, R8, R21 ;  /* 0x0000000802157223 */ /* 0x000fe20000000015 */
[----:B------:R-:W-:Y:S01]  /*1a630*/  F2FP.F16.E4M3.UNPACK_B R8, R3 ;  /* 0x00000003ff08723e */ /* 0x000fe200020006ff */
[----:B------:R-:W-:-:S02]  /*1a640*/  HADD2.F32 R24, -RZ, R20.H1_H1 ;  /* 0x30000014ff187230 */ /* 0x000fc40000004100 */
[C---:B------:R-:W-:Y:S01]  /*1a650*/  FFMA R20, R2.reuse, R22, R5 ;  /* 0x0000001602147223 */ /* 0x040fe20000000005 */
[----:B------:R-:W-:Y:S01]  /*1a660*/  FFMA R12, R2, R12, R15 ;  /* 0x0000000c020c7223 */ /* 0x000fe2000000000f */
[--C-:B------:R-:W-:Y:S02]  /*1a670*/  HADD2.F32 R5, -RZ, R4.reuse.H0_H0 ;  /* 0x20000004ff057230 */ /* 0x100fe40000004100 */
[C---:B------:R-:W-:Y:S01]  /*1a680*/  FMUL R15, R16.reuse, R187 ;  /* 0x000000bb100f7220 */ /* 0x040fe20000400000 */
[----:B------:R-:W-:Y:S02]  /*1a690*/  HADD2.F32 R4, -RZ, R4.H1_H1 ;  /* 0x30000004ff047230 */ /* 0x000fe40000004100 */
[C---:B------:R-:W-:Y:S01]  /*1a6a0*/  FMUL R189, R16.reuse, R189 ;  /* 0x000000bd10bd7220 */ /* 0x040fe20000400000 */
[--C-:B------:R-:W-:Y:S02]  /*1a6b0*/  HADD2.F32 R22, -RZ, R8.reuse.H0_H0 ;  /* 0x20000008ff167230 */ /* 0x100fe40000004100 */
[----:B------:R-:W-:Y:S01]  /*1a6c0*/  FMUL R25, R16, R188 ;  /* 0x000000bc10197220 */ /* 0x000fe20000400000 */
[----:B------:R-:W-:Y:S01]  /*1a6d0*/  HADD2.F32 R26, -RZ, R8.H1_H1 ;  /* 0x30000008ff1a7230 */ /* 0x000fe20000004100 */
[----:B------:R-:W-:Y:S01]  /*1a6e0*/  F2FP.F16.E4M3.UNPACK_B R8, R3.H1 ;  /* 0x00000003ff08723e */ /* 0x000fe200030006ff */
[C---:B------:R-:W-:Y:S01]  /*1a6f0*/  FFMA R15, R2.reuse, R24, R15 ;  /* 0x00000018020f7223 */ /* 0x040fe2000000000f */
[----:B------:R-:W-:Y:S01]  /*1a700*/  FFMA R24, R2, R4, R189 ;  /* 0x0000000402187223 */ /* 0x000fe200000000bd */
[C---:B------:R-:W-:Y:S01]  /*1a710*/  FMUL R23, R16.reuse, R190 ;  /* 0x000000be10177220 */ /* 0x040fe20000400000 */
[----:B------:R-:W-:Y:S01]  /*1a720*/  FMUL R191, R16, R191 ;  /* 0x000000bf10bf7220 */ /* 0x000fe20000400000 */
[----:B------:R-:W-:-:S02]  /*1a730*/  HADD2.F32 R4, -RZ, R8.H0_H0 ;  /* 0x20000008ff047230 */ /* 0x000fc40000004100 */
[----:B------:R-:W-:Y:S01]  /*1a740*/  FFMA R25, R2, R5, R25 ;  /* 0x0000000502197223 */ /* 0x000fe20000000019 */
[----:B------:R-:W-:Y:S02]  /*1a750*/  HADD2.F32 R8, -RZ, R8.H1_H1 ;  /* 0x30000008ff087230 */ /* 0x000fe40000004100 */
[----:B------:R-:W-:Y:S01]  /*1a760*/  FMUL R193, R16, R193 ;  /* 0x000000c110c17220 */ /* 0x000fe20000400000 */
[----:B------:R-:W-:Y:S01]  /*1a770*/  F2FP.F16.E4M3.UNPACK_B R5, R0 ;  /* 0x00000000ff05723e */ /* 0x000fe200020006ff */
[C---:B------:R-:W-:Y:S01]  /*1a780*/  FFMA R23, R2.reuse, R22, R23 ;  /* 0x0000001602177223 */ /* 0x040fe20000000017 */
[C---:B------:R-:W-:Y:S01]  /*1a790*/  FFMA R22, R2.reuse, R26, R191 ;  /* 0x0000001a02167223 */ /* 0x040fe200000000bf */
[----:B------:R-:W-:Y:S01]  /*1a7a0*/  FFMA R26, R2, R8, R193 ;  /* 0x00000008021a7223 */ /* 0x000fe200000000c1 */
[----:B------:R-:W-:Y:S01]  /*1a7b0*/  MOV R48, 0x3bbb989d ;  /* 0x3bbb989d00307802 */ /* 0x000fe20000000f00 */
[--C-:B------:R-:W-:Y:S02]  /*1a7c0*/  HADD2.F32 R8, -RZ, R5.reuse.H0_H0 ;  /* 0x20000005ff087230 */ /* 0x100fe40000004100 */
[C---:B------:R-:W-:Y:S01]  /*1a7d0*/  FMUL R29, R16.reuse, R194 ;  /* 0x000000c2101d7220 */ /* 0x040fe20000400000 */
[----:B------:R-:W-:Y:S01]  /*1a7e0*/  MOV R37, 0x437c0000 ;  /* 0x437c000000257802 */ /* 0x000fe20000000f00 */
[----:B------:R-:W-:Y:S01]  /*1a7f0*/  FMUL R27, R16, R192 ;  /* 0x000000c0101b7220 */ /* 0x000fe20000400000 */
[----:B------:R-:W-:Y:S01]  /*1a800*/  FFMA.SAT R38, -R15, R48, 0.5 ;  /* 0x3f0000000f267423 */ /* 0x000fe20000002130 */
[C---:B------:R-:W-:Y:S01]  /*1a810*/  FFMA R29, R2.reuse, R8, R29 ;  /* 0x00000008021d7223 */ /* 0x040fe2000000001d */
[----:B------:R-:W-:Y:S01]  /*1a820*/  FFMA.SAT R8, -R13, R48, 0.5 ;  /* 0x3f0000000d087423 */ /* 0x000fe20000002130 */
[----:B------:R-:W-:Y:S01]  /*1a830*/  FFMA R27, R2, R4, R27 ;  /* 0x00000004021b7223 */ /* 0x000fe2000000001b */
[-C--:B------:R-:W-:Y:S01]  /*1a840*/  FFMA.SAT R4, -R14, R48.reuse, 0.5 ;  /* 0x3f0000000e047423 */ /* 0x080fe20000002130 */
[----:B------:R-:W-:Y:S01]  /*1a850*/  FFMA.SAT R42, -R12, R48, 0.5 ;  /* 0x3f0000000c2a7423 */ /* 0x000fe20000002130 */
[-C--:B------:R-:W-:Y:S01]  /*1a860*/  FFMA.RM R41, R8, R37.reuse, 12582913 ;  /* 0x4b40000108297423 */ /* 0x080fe20000004025 */
[----:B------:R-:W-:Y:S01]  /*1a870*/  F2FP.F16.E4M3.UNPACK_B R33, R0.H1 ;  /* 0x00000000ff21723e */ /* 0x000fe200030006ff */
[-C--:B------:R-:W-:Y:S01]  /*1a880*/  FFMA.RM R4, R4, R37.reuse, 12582913 ;  /* 0x4b40000104047423 */ /* 0x080fe20000004025 */
[----:B------:R-:W-:Y:S01]  /*1a890*/  FFMA.RM R38, R38, R37, 12582913 ;  /* 0x4b40000126267423 */ /* 0x000fe20000004025 */
[C---:B------:R-:W-:Y:S01]  /*1a8a0*/  FADD R32, R41.reuse, -12583039 ;  /* 0xcb40007f29207421 */ /* 0x040fe20000000000 */
[----:B------:R-:W-:Y:S01]  /*1a8b0*/  SHF.L.U32 R41, R41, 0x17, RZ ;  /* 0x0000001729297819 */ /* 0x000fe200000006ff */
[----:B------:R-:W-:-:S02]  /*1a8c0*/  HADD2.F32 R28, -RZ, R5.H1_H1 ;  /* 0x30000005ff1c7230 */ /* 0x000fc40000004100 */
[----:B------:R-:W-:Y:S01]  /*1a8d0*/  FFMA.RM R42, R42, R37, 12582913 ;  /* 0x4b4000012a2a7423 */ /* 0x000fe20000004025 */
[----:B------:R-:W-:Y:S01]  /*1a8e0*/  FFMA R32, -R13, 1.4426950216293334961, -R32 ;  /* 0x3fb8aa3b0d207823 */ /* 0x000fe20000000920 */
[----:B------:R-:W-:Y:S01]  /*1a8f0*/  FADD R5, R4, -12583039 ;  /* 0xcb40007f04057421 */ /* 0x000fe20000000000 */
[-C--:B------:R-:W-:Y:S01]  /*1a900*/  FFMA.SAT R34, -R21, R48.reuse, 0.5 ;  /* 0x3f00000015227423 */ /* 0x080fe20000002130 */
[--C-:B------:R-:W-:Y:S02]  /*1a910*/  HADD2.F32 R30, -RZ, R33.reuse.H0_H0 ;  /* 0x20000021ff1e7230 */ /* 0x100fe40000004100 */
[----:B------:R-:W-:Y:S01]  /*1a920*/  FFMA R46, -R13, 1.925963033500011079e-08, R32 ;  /* 0x32a570600d2e7823 */ /* 0x000fe20000000120 */
[----:B------:R-:W-:Y:S02]  /*1a930*/  HADD2.F32 R35, -RZ, R33.H1_H1 ;  /* 0x30000021ff237230 */ /* 0x000fe40000004100 */
[----:B------:R-:W-:Y:S01]  /*1a940*/  FADD R33, R42, -12583039 ;  /* 0xcb40007f2a217421 */ /* 0x000fe20000000000 */
[----:B------:R-:W-:Y:S01]  /*1a950*/  FFMA.SAT R56, -R25, R48, 0.5 ;  /* 0x3f00000019387423 */ /* 0x000fe20000002130 */
[----:B------:R-:W-:Y:S01]  /*1a960*/  FMUL R195, R16, R195 ;  /* 0x000000c310c37220 */ /* 0x000fe20000400000 */
[----:B------:R-:W-:Y:S01]  /*1a970*/  FFMA R31, -R14, 1.4426950216293334961, -R5 ;  /* 0x3fb8aa3b0e1f7823 */ /* 0x000fe20000000905 */
[----:B------:R-:W1:Y:S01]  /*1a980*/  MUFU.EX2 R46, R46 ;  /* 0x0000002e002e7308 */ /* 0x000e620000000800 */
[-C--:B------:R-:W-:Y:S01]  /*1a990*/  FFMA.RM R47, R34, R37.reuse, 12582913 ;  /* 0x4b400001222f7423 */ /* 0x080fe20000004025 */
[----:B------:R-:W-:Y:S01]  /*1a9a0*/  FFMA R33, -R12, 1.4426950216293334961, -R33 ;  /* 0x3fb8aa3b0c217823 */ /* 0x000fe20000000921 */
[----:B------:R-:W-:Y:S01]  /*1a9b0*/  FFMA.RM R39, R56, R37, 12582913 ;  /* 0x4b40000138277423 */ /* 0x000fe20000004025 */
[----:B------:R-:W-:Y:S01]  /*1a9c0*/  FFMA R28, R2, R28, R195 ;  /* 0x0000001c021c7223 */ /* 0x000fe200000000c3 */
[----:B------:R-:W-:Y:S01]  /*1a9d0*/  FFMA R8, -R14, 1.925963033500011079e-08, R31 ;  /* 0x32a570600e087823 */ /* 0x000fe2000000011f */
[----:B------:R-:W-:Y:S01]  /*1a9e0*/  FMUL R31, R16, R197 ;  /* 0x000000c5101f7220 */ /* 0x000fe20000400000 */
[----:B------:R-:W-:Y:S01]  /*1a9f0*/  FADD R32, R47, -12583039 ;  /* 0xcb40007f2f207421 */ /* 0x000fe20000000000 */
[-C--:B------:R-:W-:Y:S01]  /*1aa00*/  FFMA.SAT R34, -R27, R48.reuse, 0.5 ;  /* 0x3f0000001b227423 */ /* 0x080fe20000002130 */
[-C--:B------:R-:W-:Y:S01]  /*1aa10*/  FFMA.SAT R52, -R26, R48.reuse, 0.5 ;  /* 0x3f0000001a347423 */ /* 0x080fe20000002130 */
[----:B------:R-:W-:Y:S01]  /*1aa20*/  FFMA R33, -R12, 1.925963033500011079e-08, R33 ;  /* 0x32a570600c217823 */ /* 0x000fe20000000121 */
[----:B------:R-:W-:Y:S01]  /*1aa30*/  FFMA.SAT R50, -R28, R48, 0.5 ;  /* 0x3f0000001c327423 */ /* 0x000fe20000002130 */
[----:B------:R-:W-:Y:S01]  /*1aa40*/  FFMA R31, R2, R35, R31 ;  /* 0x00000023021f7223 */ /* 0x000fe2000000001f */
[----:B------:R-:W-:Y:S01]  /*1aa50*/  FFMA R40, -R21, 1.4426950216293334961, -R32 ;  /* 0x3fb8aa3b15287823 */ /* 0x000fe20000000920 */
[-C--:B------:R-:W-:Y:S01]  /*1aa60*/  FFMA.RM R34, R34, R37.reuse, 12582913 ;  /* 0x4b40000122227423 */ /* 0x080fe20000004025 */
[-C--:B------:R-:W-:Y:S01]  /*1aa70*/  FFMA.RM R35, R52, R37.reuse, 12582913 ;  /* 0x4b40000134237423 */ /* 0x080fe20000004025 */
[----:B------:R-:W2:Y:S01]  /*1aa80*/  MUFU.EX2 R45, R33 ;  /* 0x00000021002d7308 */ /* 0x000ea20000000800 */
[----:B-1----:R-:W-:Y:S01]  /*1aa90*/  FFMA R41, R41, R46, 1 ;  /* 0x3f80000029297423 */ /* 0x002fe2000000002e */
[----:B------:R-:W-:Y:S01]  /*1aaa0*/  FADD R46, R38, -12583039 ;  /* 0xcb40007f262e7421 */ /* 0x000fe20000000000 */
[----:B------:R-:W-:Y:S01]  /*1aab0*/  SHF.L.U32 R52, R4, 0x17, RZ ;  /* 0x0000001704347819 */ /* 0x000fe200000006ff */
[-C--:B------:R-:W-:Y:S01]  /*1aac0*/  FFMA.RM R4, R50, R37.reuse, 12582913 ;  /* 0x4b40000132047423 */ /* 0x080fe20000004025 */
[----:B------:R-:W-:Y:S01]  /*1aad0*/  FFMA R43, -R21, 1.925963033500011079e-08, R40 ;  /* 0x32a57060152b7823 */ /* 0x000fe20000000128 */
[C---:B------:R-:W-:Y:S01]  /*1aae0*/  FFMA R46, -R15.reuse, 1.4426950216293334961, -R46 ;  /* 0x3fb8aa3b0f2e7823 */ /* 0x040fe2000000092e */
[----:B------:R-:W-:Y:S01]  /*1aaf0*/  FADD R50, R34, -12583039 ;  /* 0xcb40007f22327421 */ /* 0x000fe20000000000 */
[----:B------:R-:W-:Y:S01]  /*1ab00*/  FMUL R5, R16, R196 ;  /* 0x000000c410057220 */ /* 0x000fe20000400000 */
[----:B------:R-:W-:Y:S01]  /*1ab10*/  FFMA.SAT R44, -R20, R48, 0.5 ;  /* 0x3f000000142c7423 */ /* 0x000fe20000002130 */
[----:B------:R-:W-:Y:S01]  /*1ab20*/  FFMA R51, -R15, 1.925963033500011079e-08, R46 ;  /* 0x32a570600f337823 */ /* 0x000fe2000000012e */
[----:B------:R-:W-:Y:S01]  /*1ab30*/  FADD R46, R39, -12583039 ;  /* 0xcb40007f272e7421 */ /* 0x000fe20000000000 */
[----:B------:R-:W-:Y:S01]  /*1ab40*/  FFMA R50, -R27, 1.4426950216293334961, -R50 ;  /* 0x3fb8aa3b1b327823 */ /* 0x000fe20000000932 */
[----:B------:R-:W1:Y:S01]  /*1ab50*/  MUFU.EX2 R43, R43 ;  /* 0x0000002b002b7308 */ /* 0x000e620000000800 */
[----:B------:R-:W-:Y:S01]  /*1ab60*/  FFMA R30, R2, R30, R5 ;  /* 0x0000001e021e7223 */ /* 0x000fe20000000005 */
[----:B------:R-:W-:Y:S01]  /*1ab70*/  FFMA R46, -R25, 1.4426950216293334961, -R46 ;  /* 0x3fb8aa3b192e7823 */ /* 0x000fe2000000092e */
[----:B------:R-:W-:Y:S01]  /*1ab80*/  FFMA R50, -R27, 1.925963033500011079e-08, R50 ;  /* 0x32a570601b327823 */ /* 0x000fe20000000132 */
[----:B------:R-:W-:Y:S01]  /*1ab90*/  SHF.L.U32 R42, R42, 0x17, RZ ;  /* 0x000000172a2a7819 */ /* 0x000fe200000006ff */
[-C--:B------:R-:W-:Y:S01]  /*1aba0*/  FFMA.SAT R58, -R24, R48.reuse, 0.5 ;  /* 0x3f000000183a7423 */ /* 0x080fe20000002130 */
[----:B------:R-:W-:Y:S01]  /*1abb0*/  FFMA R46, -R25, 1.925963033500011079e-08, R46 ;  /* 0x32a57060192e7823 */ /* 0x000fe2000000012e */
[-C--:B------:R-:W-:Y:S01]  /*1abc0*/  FFMA.SAT R32, -R23, R48.reuse, 0.5 ;  /* 0x3f00000017207423 */ /* 0x080fe20000002130 */
[----:B------:R3:W-:Y:S01]  /*1abd0*/  MUFU.EX2 R5, R8 ;  /* 0x0000000800057308 */ /* 0x0007e20000000800 */
[-C--:B------:R-:W-:Y:S01]  /*1abe0*/  FFMA.SAT R54, -R22, R48.reuse, 0.5 ;  /* 0x3f00000016367423 */ /* 0x080fe20000002130 */
[-C--:B------:R-:W-:Y:S01]  /*1abf0*/  FFMA.SAT R36, -R29, R48.reuse, 0.5 ;  /* 0x3f0000001d247423 */ /* 0x080fe20000002130 */
[----:B------:R-:W-:Y:S01]  /*1ac00*/  FFMA.RM R44, R44, R37, 12582913 ;  /* 0x4b4000012c2c7423 */ /* 0x000fe20000004025 */
[----:B--2---:R-:W-:Y:S01]  /*1ac10*/  FFMA R42, R42, R45, 1 ;  /* 0x3f8000002a2a7423 */ /* 0x004fe2000000002d */
[-C--:B------:R-:W-:Y:S01]  /*1ac20*/  FFMA.RM R40, R58, R37.reuse, 12582913 ;  /* 0x4b4000013a287423 */ /* 0x080fe20000004025 */
[-C--:B------:R-:W-:Y:S01]  /*1ac30*/  FFMA.RM R32, R32, R37.reuse, 12582913 ;  /* 0x4b40000120207423 */ /* 0x080fe20000004025 */
[-C--:B------:R-:W-:Y:S01]  /*1ac40*/  FFMA.RM R33, R54, R37.reuse, 12582913 ;  /* 0x4b40000136217423 */ /* 0x080fe20000004025 */
[----:B------:R-:W2:Y:S01]  /*1ac50*/  MUFU.EX2 R46, R46 ;  /* 0x0000002e002e7308 */ /* 0x000ea20000000800 */
[-C--:B---3--:R-:W-:Y:S01]  /*1ac60*/  FFMA.SAT R8, -R30, R48.reuse, 0.5 ;  /* 0x3f0000001e087423 */ /* 0x088fe20000002130 */
[----:B------:R-:W-:Y:S01]  /*1ac70*/  FFMA.SAT R48, -R31, R48, 0.5 ;  /* 0x3f0000001f307423 */ /* 0x000fe20000002130 */
[-C--:B------:R-:W-:Y:S01]  /*1ac80*/  FFMA.RM R36, R36, R37.reuse, 12582913 ;  /* 0x4b40000124247423 */ /* 0x080fe20000004025 */
[----:B------:R-:W-:Y:S01]  /*1ac90*/  FADD R45, R44, -12583039 ;  /* 0xcb40007f2c2d7421 */ /* 0x000fe20000000000 */
[-C--:B------:R-:W-:Y:S01]  /*1aca0*/  FFMA.RM R8, R8, R37.reuse, 12582913 ;  /* 0x4b40000108087423 */ /* 0x080fe20000004025 */
[----:B------:R-:W-:Y:S01]  /*1acb0*/  FFMA.RM R37, R48, R37, 12582913 ;  /* 0x4b40000130257423 */ /* 0x000fe20000004025 */
[----:B------:R-:W-:Y:S01]  /*1acc0*/  SHF.L.U32 R48, R47, 0x17, RZ ;  /* 0x000000172f307819 */ /* 0x000fe200000006ff */
[----:B------:R-:W3:Y:S01]  /*1acd0*/  MUFU.EX2 R50, R50 ;  /* 0x0000003200327308 */ /* 0x000ee20000000800 */
[----:B------:R-:W-:Y:S01]  /*1ace0*/  FFMA R45, -R20, 1.4426950216293334961, -R45 ;  /* 0x3fb8aa3b142d7823 */ /* 0x000fe2000000092d */
[----:B------:R-:W-:Y:S01]  /*1acf0*/  SHF.L.U32 R39, R39, 0x17, RZ ;  /* 0x0000001727277819 */ /* 0x000fe200000006ff */
[----:B------:R-:W-:Y:S01]  /*1ad00*/  FADD R47, R40, -12583039 ;  /* 0xcb40007f282f7421 */ /* 0x000fe20000000000 */
[----:B-1----:R-:W-:Y:S01]  /*1ad10*/  FFMA R43, R48, R43, 1 ;  /* 0x3f800000302b7423 */ /* 0x002fe2000000002b */
[----:B------:R-:W-:Y:S01]  /*1ad20*/  FFMA R45, -R20, 1.925963033500011079e-08, R45 ;  /* 0x32a57060142d7823 */ /* 0x000fe2000000012d */
[----:B------:R-:W-:Y:S01]  /*1ad30*/  FADD R48, R32, -12583039 ;  /* 0xcb40007f20307421 */ /* 0x000fe20000000000 */
[----:B------:R-:W-:Y:S01]  /*1ad40*/  FFMA R47, -R24, 1.4426950216293334961, -R47 ;  /* 0x3fb8aa3b182f7823 */ /* 0x000fe2000000092f */
[----:B------:R-:W-:Y:S01]  /*1ad50*/  MUFU.EX2 R51, R51 ;  /* 0x0000003300337308 */ /* 0x000fe20000000800 */
[----:B--2---:R-:W-:Y:S01]  /*1ad60*/  FFMA R46, R39, R46, 1 ;  /* 0x3f800000272e7423 */ /* 0x004fe2000000002e */
[----:B------:R-:W-:Y:S01]  /*1ad70*/  SHF.L.U32 R39, R34, 0x17, RZ ;  /* 0x0000001722277819 */ /* 0x000fe200000006ff */
[----:B------:R-:W-:Y:S01]  /*1ad80*/  FFMA R48, -R23, 1.4426950216293334961, -R48 ;  /* 0x3fb8aa3b17307823 */ /* 0x000fe20000000930 */
[----:B------:R-:W-:Y:S01]  /*1ad90*/  FADD R53, R33, -12583039 ;  /* 0xcb40007f21357421 */ /* 0x000fe20000000000 */
[----:B------:R-:W-:Y:S01]  /*1ada0*/  FFMA R47, -R24, 1.925963033500011079e-08, R47 ;  /* 0x32a57060182f7823 */ /* 0x000fe2000000012f */
[----:B------:R-:W-:Y:S01]  /*1adb0*/  SHF.L.U32 R44, R44, 0x17, RZ ;  /* 0x000000172c2c7819 */ /* 0x000fe200000006ff */
[----:B------:R-:W-:Y:S01]  /*1adc0*/  FFMA R49, -R23, 1.925963033500011079e-08, R48 ;  /* 0x32a5706017317823 */ /* 0x000fe20000000130 */
[----:B------:R-:W1:Y:S01]  /*1add0*/  MUFU.EX2 R45, R45 ;  /* 0x0000002d002d7308 */ /* 0x000e620000000800 */
[----:B---3--:R-:W-:Y:S01]  /*1ade0*/  FFMA R34, R39, R50, 1 ;  /* 0x3f80000027227423 */ /* 0x008fe20000000032 */
[----:B------:R-:W-:Y:S01]  /*1adf0*/  FADD R39, R35, -12583039 ;  /* 0xcb40007f23277421 */ /* 0x000fe20000000000 */
[----:B------:R-:W-:Y:S01]  /*1ae00*/  FFMA R53, -R22, 1.4426950216293334961, -R53 ;  /* 0x3fb8aa3b16357823 */ /* 0x000fe20000000935 */
[----:B------:R-:W-:Y:S01]  /*1ae10*/  SHF.L.U32 R38, R38, 0x17, RZ ;  /* 0x0000001726267819 */ /* 0x000fe200000006ff */
[----:B------:R-:W-:Y:S01]  /*1ae20*/  FADD R50, R37, -12583039 ;  /* 0xcb40007f25327421 */ /* 0x000fe20000000000 */
[----:B------:R-:W-:Y:S01]  /*1ae30*/  FFMA R39, -R26, 1.4426950216293334961, -R39 ;  /* 0x3fb8aa3b1a277823 */ /* 0x000fe20000000927 */
[----:B------:R-:W-:Y:S01]  /*1ae40*/  FFMA R48, -R22, 1.925963033500011079e-08, R53 ;  /* 0x32a5706016307823 */ /* 0x000fe20000000135 */
[----:B------:R-:W2:Y:S01]  /*1ae50*/  MUFU.EX2 R49, R49 ;  /* 0x0000003100317308 */ /* 0x000ea20000000800 */
[----:B------:R-:W-:Y:S01]  /*1ae60*/  SHF.L.U32 R32, R32, 0x17, RZ ;  /* 0x0000001720207819 */ /* 0x000fe200000006ff */
[----:B------:R-:W-:Y:S01]  /*1ae70*/  FFMA R39, -R26, 1.925963033500011079e-08, R39 ;  /* 0x32a570601a277823 */ /* 0x000fe20000000127 */
[----:B------:R-:W-:Y:S01]  /*1ae80*/  SHF.L.U32 R40, R40, 0x17, RZ ;  /* 0x0000001728287819 */ /* 0x000fe200000006ff */
[----:B------:R-:W-:Y:S01]  /*1ae90*/  FFMA R5, R52, R5, 1 ;  /* 0x3f80000034057423 */ /* 0x000fe20000000005 */
[----:B------:R-:W-:Y:S01]  /*1aea0*/  FFMA R52, -R31, 1.4426950216293334961, -R50 ;  /* 0x3fb8aa3b1f347823 */ /* 0x000fe20000000932 */
[----:B------:R-:W-:Y:S01]  /*1aeb0*/  SHF.L.U32 R33, R33, 0x17, RZ ;  /* 0x0000001721217819 */ /* 0x000fe200000006ff */
[----:B------:R-:W-:Y:S01]  /*1aec0*/  BSSY B1, `(.L_x_290) ;  /* 0x000002d000017945 */ /* 0x000fe20003800000 */
[----:B------:R-:W3:Y:S01]  /*1aed0*/  MUFU.EX2 R47, R47 ;  /* 0x0000002f002f7308 */ /* 0x000ee20000000800 */
[----:B-1----:R-:W-:Y:S01]  /*1aee0*/  FFMA R44, R44, R45, 1 ;  /* 0x3f8000002c2c7423 */ /* 0x002fe2000000002d */
[----:B------:R-:W-:Y:S01]  /*1aef0*/  FFMA R45, R38, R51, 1 ;  /* 0x3f800000262d7423 */ /* 0x000fe20000000033 */
[----:B------:R-:W-:Y:S01]  /*1af00*/  FADD R38, R36, -12583039 ;  /* 0xcb40007f24267421 */ /* 0x000fe20000000000 */
[----:B------:R-:W-:Y:S01]  /*1af10*/  FADD R51, R8, -12583039 ;  /* 0xcb40007f08337421 */ /* 0x000fe20000000000 */
[----:B------:R-:W-:Y:S01]  /*1af20*/  SHF.L.U32 R50, R35, 0x17, RZ ;  /* 0x0000001723327819 */ /* 0x000fe200000006ff */
[----:B------:R-:W-:Y:S01]  /*1af30*/  FFMA R52, -R31, 1.925963033500011079e-08, R52 ;  /* 0x32a570601f347823 */ /* 0x000fe20000000134 */
[----:B------:R-:W-:Y:S01]  /*1af40*/  FFMA R38, -R29, 1.4426950216293334961, -R38 ;  /* 0x3fb8aa3b1d267823 */ /* 0x000fe20000000926 */
[----:B------:R-:W1:Y:S01]  /*1af50*/  MUFU.EX2 R48, R48 ;  /* 0x0000003000307308 */ /* 0x000e620000000800 */
[----:B--2---:R-:W-:Y:S01]  /*1af60*/  FFMA R32, R32, R49, 1 ;  /* 0x3f80000020207423 */ /* 0x004fe20000000031 */
[----:B------:R-:W-:Y:S01]  /*1af70*/  FADD R49, R4, -12583039 ;  /* 0xcb40007f04317421 */ /* 0x000fe20000000000 */
[----:B------:R-:W-:-:S03]  /*1af80*/  FFMA R51, -R30, 1.4426950216293334961, -R51 ;  /* 0x3fb8aa3b1e337823 */ /* 0x000fc60000000933 */
[----:B------:R-:W-:Y:S02]  /*1af90*/  FFMA R49, -R28, 1.4426950216293334961, -R49 ;  /* 0x3fb8aa3b1c317823 */ /* 0x000fe40000000931 */
[----:B------:R-:W2:Y:S01]  /*1afa0*/  MUFU.EX2 R39, R39 ;  /* 0x0000002700277308 */ /* 0x000ea20000000800 */
[----:B---3--:R-:W-:Y:S01]  /*1afb0*/  FFMA R47, R40, R47, 1 ;  /* 0x3f800000282f7423 */ /* 0x008fe2000000002f */
[----:B------:R-:W-:Y:S01]  /*1afc0*/  FFMA R40, -R29, 1.925963033500011079e-08, R38 ;  /* 0x32a570601d287823 */ /* 0x000fe20000000126 */
[----:B------:R-:W-:Y:S01]  /*1afd0*/  FFMA R38, -R30, 1.925963033500011079e-08, R51 ;  /* 0x32a570601e267823 */ /* 0x000fe20000000133 */
[----:B------:R-:W-:-:S04]  /*1afe0*/  SHF.L.U32 R51, R8, 0x17, RZ ;  /* 0x0000001708337819 */ /* 0x000fc800000006ff */
[----:B------:R-:W3:Y:S01]  /*1aff0*/  MUFU.EX2 R40, R40 ;  /* 0x0000002800287308 */ /* 0x000ee20000000800 */
[----:B-1----:R-:W-:Y:S01]  /*1b000*/  FFMA R33, R33, R48, 1 ;  /* 0x3f80000021217423 */ /* 0x002fe20000000030 */
[----:B------:R-:W-:Y:S01]  /*1b010*/  FFMA R48, -R28, 1.925963033500011079e-08, R49 ;  /* 0x32a570601c307823 */ /* 0x000fe20000000131 */
[----:B------:R-:W-:-:S05]  /*1b020*/  SHF.L.U32 R49, R36, 0x17, RZ ;  /* 0x0000001724317819 */ /* 0x000fca00000006ff */
[----:B------:R-:W1:Y:S01]  /*1b030*/  MUFU.EX2 R48, R48 ;  /* 0x0000003000307308 */ /* 0x000e620000000800 */
[----:B--2---:R-:W-:Y:S01]  /*1b040*/  FFMA R35, R50, R39, 1 ;  /* 0x3f80000032237423 */ /* 0x004fe20000000027 */
[----:B------:R-:W-:-:S04]  /*1b050*/  IADD3 R50, R5, 0x1800000, RZ ;  /* 0x0180000005327810 */ /* 0x000fc80007ffe0ff */
[----:B------:R-:W-:Y:S02]  /*1b060*/  LOP3.LUT R50, R50, 0x7f800000, RZ, 0xc0, !PT ;  /* 0x7f80000032327812 */ /* 0x000fe400078ec0ff */
[----:B------:R-:W2:Y:S01]  /*1b070*/  MUFU.EX2 R38, R38 ;  /* 0x0000002600267308 */ /* 0x000ea20000000800 */
[----:B---3--:R-:W-:Y:S01]  /*1b080*/  FFMA R36, R49, R40, 1 ;  /* 0x3f80000031247423 */ /* 0x008fe20000000028 */
[----:B------:R-:W-:Y:S02]  /*1b090*/  ISETP.GT.U32.AND P2, PT, R50, 0x1ffffff, PT ;  /* 0x01ffffff3200780c */ /* 0x000fe40003f44070 */
[----:B------:R-:W-:Y:S02]  /*1b0a0*/  SHF.L.U32 R49, R4, 0x17, RZ ;  /* 0x0000001704317819 */ /* 0x000fe400000006ff */
[----:B------:R-:W-:Y:S02]  /*1b0b0*/  SHF.L.U32 R4, R37, 0x17, RZ ;  /* 0x0000001725047819 */ /* 0x000fe400000006ff */
[----:B------:R-:W3:Y:S01]  /*1b0c0*/  MUFU.EX2 R39, R52 ;  /* 0x0000003400277308 */ /* 0x000ee20000000800 */
[----:B-1----:R-:W-:Y:S01]  /*1b0d0*/  FFMA R37, R49, R48, 1 ;  /* 0x3f80000031257423 */ /* 0x002fe20000000030 */
[----:B--2---:R-:W-:Y:S01]  /*1b0e0*/  FFMA R38, R51, R38, 1 ;  /* 0x3f80000033267423 */ /* 0x004fe20000000026 */
[----:B---3--:R-:W-:-:S04]  /*1b0f0*/  FFMA R39, R4, R39, 1 ;  /* 0x3f80000004277423 */ /* 0x008fc80000000027 */
[----:B------:R-:W-:Y:S05]  /*1b100*/  @P2 BRA `(.L_x_291) ;  /* 0x0000000000102947 */ /* 0x000fea0003800000 */
[----:B------:R-:W-:-:S07]  /*1b110*/  MOV R4, 0x1b130 ;  /* 0x0001b13000047802 */ /* 0x000fce0000000f00 */
[----:B------:R-:W-:Y:S05]  /*1b120*/  CALL.REL.NOINC `($__internal_0_$__cuda_sm20_rcp_rn_f32_slowpath) ;  /* 0x000001dc00f07944 */ /* 0x000fea0003c00000 */
[----:B------:R-:W-:Y:S01]  /*1b130*/  MOV R40, R8 ;  /* 0x0000000800287202 */ /* 0x000fe20000000f00 */
[----:B------:R-:W-:Y:S06]  /*1b140*/  BRA `(.L_x_292) ;  /* 0x0000000000107947 */ /* 0x000fec0003800000 */
.L_x_291:
[----:B------:R-:W1:Y:S02]  /*1b150*/  MUFU.RCP R40, R5 ;  /* 0x0000000500287308 */ /* 0x000e640000001000 */
[----:B-1----:R-:W-:-:S04]  /*1b160*/  FFMA R4, R5, R40, -1 ;  /* 0xbf80000005047423 */ /* 0x002fc80000000028 */
[----:B------:R-:W-:-:S04]  /*1b170*/  FADD.FTZ R49, -R4, -RZ ;  /* 0x800000ff04317221 */ /* 0x000fc80000010100 */
[----:B------:R-:W-:-:S07]  /*1b180*/  FFMA R40, R40, R49, R40 ;  /* 0x0000003128287223 */ /* 0x000fce0000000028 */
.L_x_292:
[----:B------:R-:W-:Y:S05]  /*1b190*/  BSYNC B1 ;  /* 0x0000000000017941 */ /* 0x000fea0003800000 */
.L_x_290:
        /* <DEDUP_REMOVED lines=10> */
.L_x_294:
[----:B------:R-:W1:Y:S02]  /*1b240*/  MUFU.RCP R4, R41 ;  /* 0x0000002900047308 */ /* 0x000e640000001000 */
[----:B-1----:R-:W-:-:S04]  /*1b250*/  FFMA R5, R41, R4, -1 ;  /* 0xbf80000029057423 */ /* 0x002fc80000000004 */
[----:B------:R-:W-:-:S04]  /*1b260*/  FADD.FTZ R5, -R5, -RZ ;  /* 0x800000ff05057221 */ /* 0x000fc80000010100 */
[----:B------:R-:W-:-:S07]  /*1b270*/  FFMA R41, R4, R5, R4 ;  /* 0x0000000504297223 */ /* 0x000fce0000000004 */
.L_x_295:
[----:B------:R-:W-:Y:S05]  /*1b280*/  BSYNC B1 ;  /* 0x0000000000017941 */ /* 0x000fea0003800000 */
.L_x_293:
        /* <DEDUP_REMOVED lines=10> */
.L_x_297:
[----:B------:R-:W1:Y:S02]  /*1b330*/  MUFU.RCP R5, R42 ;  /* 0x0000002a00057308 */ /* 0x000e640000001000 */
[----:B-1----:R-:W-:-:S04]  /*1b340*/  FFMA R4, R42, R5, -1 ;  /* 0xbf8000002a047423 */ /* 0x002fc80000000005 */
[----:B------:R-:W-:-:S04]  /*1b350*/  FADD.FTZ R4, -R4, -RZ ;  /* 0x800000ff04047221 */ /* 0x000fc80000010100 */
[----:B------:R-:W-:-:S07]  /*1b360*/  FFMA R42, R5, R4, R5 ;  /* 0x00000004052a7223 */ /* 0x000fce0000000005 */
.L_x_298:
[----:B------:R-:W-:Y:S05]  /*1b370*/  BSYNC B1 ;  /* 0x0000000000017941 */ /* 0x000fea0003800000 */
.L_x_296:
        /* <DEDUP_REMOVED lines=10> */
.L_x_300:
[----:B------:R-:W1:Y:S02]  /*1b420*/  MUFU.RCP R4, R43 ;  /* 0x0000002b00047308 */ /* 0x000e640000001000 */
[----:B-1----:R-:W-:-:S04]  /*1b430*/  FFMA R5, R43, R4, -1 ;  /* 0xbf8000002b057423 */ /* 0x002fc80000000004 */
[----:B------:R-:W-:-:S04]  /*1b440*/  FADD.FTZ R5, -R5, -RZ ;  /* 0x800000ff05057221 */ /* 0x000fc80000010100 */
[----:B------:R-:W-:-:S07]  /*1b450*/  FFMA R43, R4, R5, R4 ;  /* 0x00000005042b7223 */ /* 0x000fce0000000004 */
.L_x_301:
[----:B------:R-:W-:Y:S05]  /*1b460*/  BSYNC B1 ;  /* 0x0000000000017941 */ /* 0x000fea0003800000 */
.L_x_299:
        /* <DEDUP_REMOVED lines=10> */
.L_x_303:
[----:B------:R-:W1:Y:S02]  /*1b510*/  MUFU.RCP R5, R44 ;  /* 0x0000002c00057308 */ /* 0x000e640000001000 */
[----:B-1----:R-:W-:-:S04]  /*1b520*/  FFMA R4, R44, R5, -1 ;  /* 0xbf8000002c047423 */ /* 0x002fc80000000005 */
[----:B------:R-:W-:-:S04]  /*1b530*/  FADD.FTZ R4, -R4, -RZ ;  /* 0x800000ff04047221 */ /* 0x000fc80000010100 */
[----:B------:R-:W-:-:S07]  /*1b540*/  FFMA R44, R5, R4, R5 ;  /* 0x00000004052c7223 */ /* 0x000fce0000000005 */
.L_x_304:
[----:B------:R-:W-:Y:S05]  /*1b550*/  BSYNC B1 ;  /* 0x0000000000017941 */ /* 0x000fea0003800000 */
.L_x_302:
        /* <DEDUP_REMOVED lines=10> */
.L_x_306:
[----:B------:R-:W1:Y:S02]  /*1b600*/  MUFU.RCP R4, R45 ;  /* 0x0000002d00047308 */ /* 0x000e640000001000 */
[----:B-1----:R-:W-:-:S04]  /*1b610*/  FFMA R5, R45, R4, -1 ;  /* 0xbf8000002d057423 */ /* 0x002fc80000000004 */
[----:B------:R-:W-:-:S04]  /*1b620*/  FADD.FTZ R5, -R5, -RZ ;  /* 0x800000ff05057221 */ /* 0x000fc80000010100 */
[----:B------:R-:W-:-:S07]  /*1b630*/  FFMA R45, R4, R5, R4 ;  /* 0x00000005042d7223 */ /* 0x000fce0000000004 */
.L_x_307:
[----:B------:R-:W-:Y:S05]  /*1b640*/  BSYNC B1 ;  /* 0x0000000000017941 */ /* 0x000fea0003800000 */
.L_x_305:
        /* <DEDUP_REMOVED lines=10> */
.L_x_309:
[----:B------:R-:W1:Y:S02]  /*1b6f0*/  MUFU.RCP R5, R46 ;  /* 0x0000002e00057308 */ /* 0x000e640000001000 */
[----:B-1----:R-:W-:-:S04]  /*1b700*/  FFMA R4, R46, R5, -1 ;  /* 0xbf8000002e047423 */ /* 0x002fc80000000005 */
[----:B------:R-:W-:-:S04]  /*1b710*/  FADD.FTZ R4, -R4, -RZ ;  /* 0x800000ff04047221 */ /* 0x000fc80000010100 */
[----:B------:R-:W-:-:S07]  /*1b720*/  FFMA R46, R5, R4, R5 ;  /* 0x00000004052e7223 */ /* 0x000fce0000000005 */
.L_x_310:
[----:B------:R-:W-:Y:S05]  /*1b730*/  BSYNC B1 ;  /* 0x0000000000017941 */ /* 0x000fea0003800000 */
.L_x_308:
        /* <DEDUP_REMOVED lines=10> */
.L_x_312:
[----:B------:R-:W1:Y:S02]  /*1b7e0*/  MUFU.RCP R4, R47 ;  /* 0x0000002f00047308 */ /* 0x000e640000001000 */
[----:B-1----:R-:W-:-:S04]  /*1b7f0*/  FFMA R5, R47, R4, -1 ;  /* 0xbf8000002f057423 */ /* 0x002fc80000000004 */
[----:B------:R-:W-:-:S04]  /*1b800*/  FADD.FTZ R5, -R5, -RZ ;  /* 0x800000ff05057221 */ /* 0x000fc80000010100 */
[----:B------:R-:W-:-:S07]  /*1b810*/  FFMA R47, R4, R5, R4 ;  /* 0x00000005042f7223 */ /* 0x000fce0000000004 */
.L_x_313:
[----:B------:R-:W-:Y:S05]  /*1b820*/  BSYNC B1 ;  /* 0x0000000000017941 */ /* 0x000fea0003800000 */
.L_x_311:
        /* <DEDUP_REMOVED lines=10> */
.L_x_315:
[----:B------:R-:W1:Y:S02]  /*1b8d0*/  MUFU.RCP R5, R32 ;  /* 0x0000002000057308 */ /* 0x000e640000001000 */
[----:B-1----:R-:W-:-:S04]  /*1b8e0*/  FFMA R4, R32, R5, -1 ;  /* 0xbf80000020047423 */ /* 0x002fc80000000005 */
[----:B------:R-:W-:-:S04]  /*1b8f0*/  FADD.FTZ R4, -R4, -RZ ;  /* 0x800000ff04047221 */ /* 0x000fc80000010100 */
[----:B------:R-:W-:-:S07]  /*1b900*/  FFMA R32, R5, R4, R5 ;  /* 0x0000000405207223 */ /* 0x000fce0000000005 */
.L_x_316:
[----:B------:R-:W-:Y:S05]  /*1b910*/  BSYNC B1 ;  /* 0x0000000000017941 */ /* 0x000fea0003800000 */
.L_x_314:
        /* <DEDUP_REMOVED lines=10> */
.L_x_318:
[----:B------:R-:W1:Y:S02]  /*1b9c0*/  MUFU.RCP R4, R33 ;  /* 0x0000002100047308 */ /* 0x000e640000001000 */
[----:B-1----:R-:W-:-:S04]  /*1b9d0*/  FFMA R5, R33, R4, -1 ;  /* 0xbf80000021057423 */ /* 0x002fc80000000004 */
[----:B------:R-:W-:-:S04]  /*1b9e0*/  FADD.FTZ R5, -R5, -RZ ;  /* 0x800000ff05057221 */ /* 0x000fc80000010100 */
[----:B------:R-:W-:-:S07]  /*1b9f0*/  FFMA R33, R4, R5, R4 ;  /* 0x0000000504217223 */ /* 0x000fce0000000004 */
.L_x_319:
[----:B------:R-:W-:Y:S05]  /*1ba00*/  BSYNC B1 ;  /* 0x0000000000017941 */ /* 0x000fea0003800000 */
.L_x_317:
        /* <DEDUP_REMOVED lines=10> */
.L_x_321:
[----:B------:R-:W1:Y:S02]  /*1bab0*/  MUFU.RCP R5, R34 ;  /* 0x0000002200057308 */ /* 0x000e640000001000 */
[----:B-1----:R-:W-:-:S04]  /*1bac0*/  FFMA R4, R34, R5, -1 ;  /* 0xbf80000022047423 */ /* 0x002fc80000000005 */
[----:B------:R-:W-:-:S04]  /*1bad0*/  FADD.FTZ R4, -R4, -RZ ;  /* 0x800000ff04047221 */ /* 0x000fc80000010100 */
[----:B------:R-:W-:-:S07]  /*1bae0*/  FFMA R34, R5, R4, R5 ;  /* 0x0000000405227223 */ /* 0x000fce0000000005 */
.L_x_322:
[----:B------:R-:W-:Y:S05]  /*1baf0*/  BSYNC B1 ;  /* 0x0000000000017941 */ /* 0x000fea0003800000 */
.L_x_320:
        /* <DEDUP_REMOVED lines=10> */
.L_x_324:
[----:B------:R-:W1:Y:S02]  /*1bba0*/  MUFU.RCP R4, R35 ;  /* 0x0000002300047308 */ /* 0x000e640000001000 */
[----:B-1----:R-:W-:-:S04]  /*1bbb0*/  FFMA R5, R35, R4, -1 ;  /* 0xbf80000023057423 */ /* 0x002fc80000000004 */
[----:B------:R-:W-:-:S04]  /*1bbc0*/  FADD.FTZ R5, -R5, -RZ ;  /* 0x800000ff05057221 */ /* 0x000fc80000010100 */
[----:B------:R-:W-:-:S07]  /*1bbd0*/  FFMA R35, R4, R5, R4 ;  /* 0x0000000504237223 */ /* 0x000fce0000000004 */
.L_x_325:
[----:B------:R-:W-:Y:S05]  /*1bbe0*/  BSYNC B1 ;  /* 0x0000000000017941 */ /* 0x000fea0003800000 */
.L_x_323:
        /* <DEDUP_REMOVED lines=10> */
.L_x_327:
[----:B------:R-:W1:Y:S02]  /*1bc90*/  MUFU.RCP R5, R36 ;  /* 0x0000002400057308 */ /* 0x000e640000001000 */
[----:B-1----:R-:W-:-:S04]  /*1bca0*/  FFMA R4, R36, R5, -1 ;  /* 0xbf80000024047423 */ /* 0x002fc80000000005 */
[----:B------:R-:W-:-:S04]  /*1bcb0*/  FADD.FTZ R4, -R4, -RZ ;  /* 0x800000ff04047221 */ /* 0x000fc80000010100 */
[----:B------:R-:W-:-:S07]  /*1bcc0*/  FFMA R36, R5, R4, R5 ;  /* 0x0000000405247223 */ /* 0x000fce0000000005 */
.L_x_328:
[----:B------:R-:W-:Y:S05]  /*1bcd0*/  BSYNC B1 ;  /* 0x0000000000017941 */ /* 0x000fea0003800000 */
.L_x_326:
        /* <DEDUP_REMOVED lines=10> */
.L_x_330:
[----:B------:R-:W1:Y:S02]  /*1bd80*/  MUFU.RCP R4, R37 ;  /* 0x0000002500047308 */ /* 0x000e640000001000 */
[----:B-1----:R-:W-:-:S04]  /*1bd90*/  FFMA R5, R37, R4, -1 ;  /* 0xbf80000025057423 */ /* 0x002fc80000000004 */
[----:B------:R-:W-:-:S04]  /*1bda0*/  FADD.FTZ R5, -R5, -RZ ;  /* 0x800000ff05057221 */ /* 0x000fc80000010100 */
[----:B------:R-:W-:-:S07]  /*1bdb0*/  FFMA R37, R4, R5, R4 ;  /* 0x0000000504257223 */ /* 0x000fce0000000004 */
.L_x_331:
[----:B------:R-:W-:Y:S05]  /*1bdc0*/  BSYNC B1 ;  /* 0x0000000000017941 */ /* 0x000fea0003800000 */
.L_x_329:
        /* <DEDUP_REMOVED lines=10> */
.L_x_333:
[----:B------:R-:W1:Y:S02]  /*1be70*/  MUFU.RCP R5, R38 ;  /* 0x0000002600057308 */ /* 0x000e640000001000 */
[----:B-1----:R-:W-:-:S04]  /*1be80*/  FFMA R4, R38, R5, -1 ;  /* 0xbf80000026047423 */ /* 0x002fc80000000005 */
[----:B------:R-:W-:-:S04]  /*1be90*/  FADD.FTZ R4, -R4, -RZ ;  /* 0x800000ff04047221 */ /* 0x000fc80000010100 */
[----:B------:R-:W-:-:S07]  /*1bea0*/  FFMA R38, R5, R4, R5 ;  /* 0x0000000405267223 */ /* 0x000fce0000000005 */
.L_x_334:
[----:B------:R-:W-:Y:S05]  /*1beb0*/  BSYNC B1 ;  /* 0x0000000000017941 */ /* 0x000fea0003800000 */
.L_x_332:
        /* <DEDUP_REMOVED lines=8> */
[----:B------:R-:W-:Y:S05]  /*1bf40*/  BRA `(.L_x_337) ;  /* 0x0000000000107947 */ /* 0x000fea0003800000 */
.L_x_336:
[----:B------:R-:W1:Y:S02]  /*1bf50*/  MUFU.RCP R8, R39 ;  /* 0x0000002700087308 */ /* 0x000e640000001000 */
[----:B-1----:R-:W-:-:S04]  /*1bf60*/  FFMA R4, R39, R8, -1 ;  /* 0xbf80000027047423 */ /* 0x002fc80000000008 */
[----:B------:R-:W-:-:S04]  /*1bf70*/  FADD.FTZ R5, -R4, -RZ ;  /* 0x800000ff04057221 */ /* 0x000fc80000010100 */
[----:B------:R-:W-:-:S07]  /*1bf80*/  FFMA R8, R8, R5, R8 ;  /* 0x0000000508087223 */ /* 0x000fce0000000008 */
.L_x_337:
[----:B------:R-:W-:Y:S05]  /*1bf90*/  BSYNC B1 ;  /* 0x0000000000017941 */ /* 0x000fea0003800000 */
.L_x_335:
        /* <DEDUP_REMOVED lines=26> */
.L_x_338:
        /* <DEDUP_REMOVED lines=27> */
.L_x_340:
[----:B------:R-:W-:Y:S05]  /*1c2f0*/  BSYNC B0 ;  /* 0x0000000000007941 */ /* 0x000fea0003800000 */
.L_x_339:
[----:B------:R-:W-:Y:S04]  /*1c300*/  BSSY B0, `(.L_x_341) ;  /* 0x000003a000007945 */ /* 0x000fe80003800000 */
[----:B------:R-:W-:Y:S05]  /*1c310*/  @P0 BRA `(.L_x_342) ;  /* 0x0000000000e00947 */ /* 0x000fea0003800000 */
[----:B------:R-:W-:-:S04]  /*1c320*/  MOV R4, UR44 ;  /* 0x0000002c00047c02 */ /* 0x000fc80008000f00 */
[----:B------:R-:W-:-:S13]  /*1c330*/  ISETP.NE.AND P3, PT, R4, 0x3, PT ;  /* 0x000000030400780c */ /* 0x000fda0003f65270 */
[----:B------:R-:W-:Y:S05]  /*1c340*/  @!P3 BRA `(.L_x_343) ;  /* 0x000000000004b947 */ /* 0x000fea0003800000 */
[----:B------:R-:W-:Y:S01]  /*1c350*/  BPT.TRAP 0x1 ;  /* 0x000000040000795c */ /* 0x000fe20000300000 */
.L_x_343:
[----:B------:R-:W-:Y:S01]  /*1c360*/  LEA R4, R18, UR48, 0x3 ;  /* 0x0000003012047c11 */ /* 0x000fe2000f8e18ff */
[----:B------:R-:W-:Y:S01]  /*1c370*/  BSSY B1, `(.L_x_344) ;  /* 0x0000004000017945 */ /* 0x000fe20003800000 */
[----:B------:R-:W-:-:S04]  /*1c380*/  SHF.L.U32 R5, R19, 0x1f, RZ ;  /* 0x0000001f13057819 */ /* 0x000fc800000006ff */
[----:B------:R-:W1:Y:S02]  /*1c390*/  SYNCS.PHASECHK.TRANS64.TRYWAIT P2, [R4+URZ+0x60], R5 ;  /* 0x00006005040075a7 */ /* 0x000e64000804017f */
[----:B-1----:R-:W-:Y:S05]  /*1c3a0*/  @!P2 BRA `(.L_x_345) ;  /* 0x000001bc00e8a947 */ /* 0x002fea0003800000 */
.L_x_1145:
[----:B------:R-:W-:Y:S05]  /*1c3b0*/  BSYNC B1 ;  /* 0x0000000000017941 */ /* 0x000fea0003800000 */
.L_x_344:
        /* <DEDUP_REMOVED lines=22> */
.L_x_347:
[----:B------:R-:W-:Y:S05]  /*1c520*/  BSYNC B1 ;  /* 0x0000000000017941 */ /* 0x000fea0003800000 */
.L_x_346:
        /* <DEDUP_REMOVED lines=8> */
.L_x_348:
        /* <DEDUP_REMOVED lines=15> */
.L_x_342:
[----:B------:R-:W-:Y:S05]  /*1c6a0*/  BSYNC B0 ;  /* 0x0000000000007941 */ /* 0x000fea0003800000 */
.L_x_341:
[----:B------:R-:W2:Y:S04]  /*1c6b0*/  LDL.LU R5, [R1+0x320] ;  /* 0x0003200001057983 */ /* 0x000ea80000300800 */
[----:B------:R-:W3:Y:S04]  /*1c6c0*/  LDL.LU R12, [R1+0x324] ;  /* 0x00032400010c7983 */ /* 0x000ee80000300800 */
[----:B------:R-:W4:Y:S04]  /*1c6d0*/  LDL.LU R15, [R1+0x328] ;  /* 0x00032800010f7983 */ /* 0x000f280000300800 */
[----:B------:R-:W5:Y:S04]  /*1c6e0*/  LDL.LU R21, [R1+0x32c] ;  /* 0x00032c0001157983 */ /* 0x000f680000300800 */
[----:B------:R-:W5:Y:S04]  /*1c6f0*/  LDL.LU R31, [R1+0x330] ;  /* 0x00033000011f7983 */ /* 0x000f680000300800 */
[----:B------:R-:W5:Y:S04]  /*1c700*/  LDL.LU R30, [R1+0x334] ;  /* 0x00033400011e7983 */ /* 0x000f680000300800 */
[----:B------:R-:W5:Y:S04]  /*1c710*/  LDL.LU R28, [R1+0x338] ;  /* 0x00033800011c7983 */ /* 0x000f680000300800 */
[----:B------:R-:W5:Y:S04]  /*1c720*/  LDL.LU R23, [R1+0x33c] ;  /* 0x00033c0001177983 */ /* 0x000f680000300800 */
[----:B------:R-:W5:Y:S01]  /*1c730*/  LDL.LU R25, [R1+0x340] ;  /* 0x0003400001197983 */ /* 0x000f620000300800 */
[----:B------:R-:W-:-:S02]  /*1c740*/  F2FP.F16.E4M3.UNPACK_B R8, R7.H1 ;  /* 0x00000007ff08723e */ /* 0x000fc400030006ff */
[----:B------:R-:W-:Y:S01]  /*1c750*/  F2FP.F16.E4M3.UNPACK_B R4, R7 ;  /* 0x00000007ff04723e */ /* 0x000fe200020006ff */
[----:B------:R-:W5:Y:S04]  /*1c760*/  LDL.LU R27, [R1+0x344] ;  /* 0x00034400011b7983 */ /* 0x000f680000300800 */
[----:B------:R-:W5:Y:S01]  /*1c770*/  LDL.LU R35, [R1+0x348] ;  /* 0x0003480001237983 */ /* 0x000f620000300800 */
[--C-:B------:R-:W-:Y:S01]  /*1c780*/  HADD2.F32 R14, -RZ, R4.reuse.H0_H0 ;  /* 0x20000004ff0e7230 */ /* 0x100fe20000004100 */
[----:B------:R-:W-:Y:S01]  /*1c790*/  F2FP.F16.E4M3.UNPACK_B R20, R6 ;  /* 0x00000006ff14723e */ /* 0x000fe200020006ff */
[----:B------:R-:W-:Y:S01]  /*1c7a0*/  HADD2.F32 R4, -RZ, R4.H1_H1 ;  /* 0x30000004ff047230 */ /* 0x000fe20000004100 */
[----:B------:R-:W5:Y:S03]  /*1c7b0*/  LDL.LU R33, [R1+0x34c] ;  /* 0x00034c0001217983 */ /* 0x000f660000300800 */
[----:B------:R-:W-:-:S02]  /*1c7c0*/  HADD2.F32 R24, -RZ, R20.H1_H1 ;  /* 0x30000014ff187230 */ /* 0x000fc40000004100 */
[----:B------:R-:W-:Y:S02]  /*1c7d0*/  HADD2.F32 R22, -RZ, R20.H0_H0 ;  /* 0x20000014ff167230 */ /* 0x000fe40000004100 */
[C---:B--2---:R-:W-:Y:S01]  /*1c7e0*/  FMUL R5, R16.reuse, R5 ;  /* 0x0000000510057220 */ /* 0x044fe20000400000 */
[C---:B---3--:R-:W-:Y:S01]  /*1c7f0*/  FMUL R13, R16.reuse, R12 ;  /* 0x0000000c100d7220 */ /* 0x048fe20000400000 */
[----:B------:R-:W-:Y:S02]  /*1c800*/  HADD2.F32 R12, -RZ, R8.H0_H0 ;  /* 0x20000008ff0c7230 */ /* 0x000fe40000004100 */
[----:B----4-:R-:W-:Y:S01]  /*1c810*/  FMUL R15, R16, R15 ;  /* 0x0000000f100f7220 */ /* 0x010fe20000400000 */
[----:B------:R-:W-:-:S03]  /*1c820*/  FFMA R13, R2, R4, R13 ;  /* 0x00000004020d7223 */ /* 0x000fc6000000000d */
[C---:B------:R-:W-:Y:S01]  /*1c830*/  FFMA R12, R2.reuse, R12, R15 ;  /* 0x0000000c020c7223 */ /* 0x040fe2000000000f */
[----:B------:R-:W-:Y:S01]  /*1c840*/  FFMA R14, R2, R14, R5 ;  /* 0x0000000e020e7223 */ /* 0x000fe20000000005 */
[----:B------:R-:W-:Y:S01]  /*1c850*/  F2FP.F16.E4M3.UNPACK_B R4, R6.H1 ;  /* 0x00000006ff04723e */ /* 0x000fe200030006ff */
[C---:B-----5:R-:W-:Y:S01]  /*1c860*/  FMUL R5, R16.reuse, R31 ;  /* 0x0000001f10057220 */ /* 0x060fe20000400000 */
[----:B------:R-:W-:Y:S02]  /*1c870*/  FMUL R15, R16, R30 ;  /* 0x0000001e100f7220 */ /* 0x000fe40000400000 */
[----:B------:R-:W2:Y:S01]  /*1c880*/  LDL.LU R30, [R1+0x350] ;  /* 0x00035000011e7983 */ /* 0x000ea20000300800 */
[C---:B------:R-:W-:Y:S01]  /*1c890*/  FFMA R20, R2.reuse, R22, R5 ;  /* 0x0000001602147223 */ /* 0x040fe20000000005 */
[----:B------:R-:W-:Y:S01]  /*1c8a0*/  FFMA R15, R2, R24, R15 ;  /* 0x00000018020f7223 */ /* 0x000fe2000000000f */
[----:B------:R-:W-:Y:S01]  /*1c8b0*/  HADD2.F32 R24, -RZ, R4.H0_H0 ;  /* 0x20000004ff187230 */ /* 0x000fe20000004100 */
[----:B------:R-:W3:Y:S01]  /*1c8c0*/  LDL.LU R32, [R1+0x354] ;  /* 0x0003540001207983 */ /* 0x000ee20000300800 */
[----:B------:R-:W-:-:S03]  /*1c8d0*/  FMUL R5, R16, R28 ;  /* 0x0000001c10057220 */ /* 0x000fc60000400000 */
[----:B------:R-:W4:Y:S01]  /*1c8e0*/  LDL.LU R31, [R1+0x358] ;  /* 0x00035800011f7983 */ /* 0x000f220000300800 */
[----:B------:R-:W-:Y:S01]  /*1c8f0*/  FFMA R24, R2, R24, R5 ;  /* 0x0000001802187223 */ /* 0x000fe20000000005 */
[C---:B------:R-:W-:Y:S02]  /*1c900*/  FMUL R5, R16.reuse, R35 ;  /* 0x0000002310057220 */ /* 0x040fe40000400000 */
[----:B------:R-:W5:Y:S01]  /*1c910*/  LDL.LU R35, [R1+0x35c] ;  /* 0x00035c0001237983 */ /* 0x000f620000300800 */
[----:B------:R-:W-:Y:S02]  /*1c920*/  HADD2.F32 R8, -RZ, R8.H1_H1 ;  /* 0x30000008ff087230 */ /* 0x000fe40000004100 */
[----:B------:R-:W-:Y:S01]  /*1c930*/  FMUL R21, R16, R21 ;  /* 0x0000001510157220 */ /* 0x000fe20000400000 */
[----:B------:R-:W-:-:S03]  /*1c940*/  HADD2.F32 R4, -RZ, R4.H1_H1 ;  /* 0x30000004ff047230 */ /* 0x000fc60000004100 */
[----:B------:R-:W-:Y:S01]  /*1c950*/  FFMA R21, R2, R8, R21 ;  /* 0x0000000802157223 */ /* 0x000fe20000000015 */
[----:B------:R-:W-:Y:S01]  /*1c960*/  F2FP.F16.E4M3.UNPACK_B R8, R3 ;  /* 0x00000003ff08723e */ /* 0x000fe200020006ff */
[C---:B------:R-:W-:Y:S01]  /*1c970*/  FMUL R23, R16.reuse, R23 ;  /* 0x0000001710177220 */ /* 0x040fe20000400000 */
[----:B------:R-:W-:Y:S01]  /*1c980*/  F2FP.F16.E4M3.UNPACK_B R26, R3.H1 ;  /* 0x00000003ff1a723e */ /* 0x000fe200030006ff */
[----:B------:R-:W-:Y:S02]  /*1c990*/  FMUL R25, R16, R25 ;  /* 0x0000001910197220 */ /* 0x000fe40000400000 */
[----:B------:R-:W-:Y:S02]  /*1c9a0*/  HADD2.F32 R22, -RZ, R8.H0_H0 ;  /* 0x20000008ff167230 */ /* 0x000fe40000004100 */
[----:B------:R-:W-:Y:S01]  /*1c9b0*/  FFMA R23, R2, R4, R23 ;  /* 0x0000000402177223 */ /* 0x000fe20000000017 */
[--C-:B------:R-:W-:Y:S01]  /*1c9c0*/  HADD2.F32 R4, -RZ, R26.reuse.H0_H0 ;  /* 0x2000001aff047230 */ /* 0x100fe20000004100 */
[----:B------:R-:W-:Y:S01]  /*1c9d0*/  F2FP.F16.E4M3.UNPACK_B R29, R0 ;  /* 0x00000000ff1d723e */ /* 0x000fe200020006ff */
[----:B------:R-:W-:-:S02]  /*1c9e0*/  HADD2.F32 R28, -RZ, R26.H1_H1 ;  /* 0x3000001aff1c7230 */ /* 0x000fc40000004100 */
[----:B------:R-:W-:Y:S01]  /*1c9f0*/  FFMA R22, R2, R22, R25 ;  /* 0x0000001602167223 */ /* 0x000fe20000000019 */
[----:B------:R-:W-:Y:S01]  /*1ca00*/  FMUL R25, R16, R33 ;  /* 0x0000002110197220 */ /* 0x000fe20000400000 */
[----:B------:R-:W-:Y:S02]  /*1ca10*/  HADD2.F32 R8, -RZ, R8.H1_H1 ;  /* 0x30000008ff087230 */ /* 0x000fe40000004100 */
[----:B------:R-:W-:Y:S01]  /*1ca20*/  FFMA R26, R2, R4, R5 ;  /* 0x00000004021a7223 */ /* 0x000fe20000000005 */
[----:B------:R-:W-:Y:S01]  /*1ca30*/  FMUL R27, R16, R27 ;  /* 0x0000001b101b7220 */ /* 0x000fe20000400000 */
[----:B------:R-:W-:Y:S01]  /*1ca40*/  MOV R4, 0x3bbb989d ;  /* 0x3bbb989d00047802 */ /* 0x000fe20000000f00 */
[C---:B------:R-:W-:Y:S01]  /*1ca50*/  FFMA R25, R2.reuse, R28, R25 ;  /* 0x0000001c02197223 */ /* 0x040fe20000000019 */
[----:B------:R-:W-:Y:S02]  /*1ca60*/  HADD2.F32 R28, -RZ, R29.H0_H0 ;  /* 0x2000001dff1c7230 */ /* 0x000fe40000004100 */
[----:B------:R-:W-:Y:S01]  /*1ca70*/  FFMA R27, R2, R8, R27 ;  /* 0x00000008021b7223 */ /* 0x000fe2000000001b */
[----:B------:R-:W-:Y:S01]  /*1ca80*/  MOV R37, 0x437c0000 ;  /* 0x437c000000257802 */ /* 0x000fe20000000f00 */
[----:B------:R-:W-:Y:S01]  /*1ca90*/  FFMA.SAT R8, -R14, R4, 0.5 ;  /* 0x3f0000000e087423 */ /* 0x000fe20000002104 */
[----:B------:R-:W-:Y:S01]  /*1caa0*/  F2FP.F16.E4M3.UNPACK_B R34, R0.H1 ;  /* 0x00000000ff22723e */ /* 0x000fe200030006ff */
[----:B------:R-:W-:-:S04]  /*1cab0*/  FFMA.SAT R38, -R13, R4, 0.5 ;  /* 0x3f0000000d267423 */ /* 0x000fc80000002104 */
[----:B------:R-:W-:Y:S01]  /*1cac0*/  FFMA.RM R38, R38, R37, 12582913 ;  /* 0x4b40000126267423 */ /* 0x000fe20000004025 */
[-C--:B------:R-:W-:Y:S01]  /*1cad0*/  FFMA.SAT R40, -R21, R4.reuse, 0.5 ;  /* 0x3f00000015287423 */ /* 0x080fe20000002104 */
[----:B------:R-:W-:-:S03]  /*1cae0*/  FFMA.SAT R44, -R20, R4, 0.5 ;  /* 0x3f000000142c7423 */ /* 0x000fc60000002104 */
[-C--:B------:R-:W-:Y:S01]  /*1caf0*/  FFMA.RM R40, R40, R37.reuse, 12582913 ;  /* 0x4b40000128287423 */ /* 0x080fe20000004025 */
[-C--:B------:R-:W-:Y:S01]  /*1cb00*/  FFMA.RM R44, R44, R37.reuse, 12582913 ;  /* 0x4b4000012c2c7423 */ /* 0x080fe20000004025 */
[-C--:B------:R-:W-:Y:S01]  /*1cb10*/  FFMA.SAT R36, -R23, R4.reuse, 0.5 ;  /* 0x3f00000017247423 */ /* 0x080fe20000002104 */
[-C--:B------:R-:W-:Y:S01]  /*1cb20*/  FFMA.SAT R46, -R24, R4.reuse, 0.5 ;  /* 0x3f000000182e7423 */ /* 0x080fe20000002104 */
[-C--:B------:R-:W-:Y:S02]  /*1cb30*/  FFMA.SAT R54, -R27, R4.reuse, 0.5 ;  /* 0x3f0000001b367423 */ /* 0x080fe40000002104 */
[-C--:B------:R-:W-:Y:S01]  /*1cb40*/  FFMA.RM R49, R36, R37.reuse, 12582913 ;  /* 0x4b40000124317423 */ /* 0x080fe20000004025 */
[-C--:B------:R-:W-:Y:S01]  /*1cb50*/  FFMA.SAT R48, -R22, R4.reuse, 0.5 ;  /* 0x3f00000016307423 */ /* 0x080fe20000002104 */
[-C--:B------:R-:W-:Y:S01]  /*1cb60*/  FFMA.SAT R56, -R26, R4.reuse, 0.5 ;  /* 0x3f0000001a387423 */ /* 0x080fe20000002104 */
[----:B------:R-:W-:Y:S01]  /*1cb70*/  FFMA.SAT R58, -R25, R4, 0.5 ;  /* 0x3f000000193a7423 */ /* 0x000fe20000002104 */
[----:B------:R-:W-:-:S03]  /*1cb80*/  FFMA.RM R46, R46, R37, 12582913 ;  /* 0x4b4000012e2e7423 */ /* 0x000fc60000004025 */
[----:B------:R-:W-:Y:S01]  /*1cb90*/  FFMA.RM R36, R58, R37, 12582913 ;  /* 0x4b4000013a247423 */ /* 0x000fe20000004025 */
[----:B------:R-:W-:Y:S01]  /*1cba0*/  BSSY B1, `(.L_x_349) ;  /* 0x0000088000017945 */ /* 0x000fe20003800000 */
[----:B--2---:R-:W-:Y:S01]  /*1cbb0*/  FMUL R5, R16, R30 ;  /* 0x0000001e10057220 */ /* 0x004fe20000400000 */
[----:B------:R-:W-:-:S03]  /*1cbc0*/  HADD2.F32 R30, -RZ, R29.H1_H1 ;  /* 0x3000001dff1e7230 */ /* 0x000fc60000004100 */
[----:B------:R-:W-:Y:S01]  /*1cbd0*/  FFMA R28, R2, R28, R5 ;  /* 0x0000001c021c7223 */ /* 0x000fe20000000005 */
[----:B------:R-:W-:Y:S01]  /*1cbe0*/  FFMA.RM R5, R8, R37, 12582913 ;  /* 0x4b40000108057423 */ /* 0x000fe20000004025 */
[C---:B---3--:R-:W-:Y:S01]  /*1cbf0*/  FMUL R29, R16.reuse, R32 ;  /* 0x00000020101d7220 */ /* 0x048fe20000400000 */
[--C-:B------:R-:W-:Y:S02]  /*1cc00*/  HADD2.F32 R8, -RZ, R34.reuse.H0_H0 ;  /* 0x20000022ff087230 */ /* 0x100fe40000004100 */
[----:B----4-:R-:W-:Y:S01]  /*1cc10*/  FMUL R31, R16, R31 ;  /* 0x0000001f101f7220 */ /* 0x010fe20000400000 */
[----:B------:R-:W-:Y:S01]  /*1cc20*/  FADD R33, R5, -12583039 ;  /* 0xcb40007f05217421 */ /* 0x000fe20000000000 */
[----:B------:R-:W-:Y:S01]  /*1cc30*/  FFMA R30, R2, R30, R29 ;  /* 0x0000001e021e7223 */ /* 0x000fe2000000001d */
[----:B------:R-:W-:Y:S01]  /*1cc40*/  FFMA.SAT R32, -R12, R4, 0.5 ;  /* 0x3f0000000c207423 */ /* 0x000fe20000002104 */
[----:B------:R-:W-:Y:S01]  /*1cc50*/  FFMA R29, R2, R8, R31 ;  /* 0x00000008021d7223 */ /* 0x000fe2000000001f */
[----:B------:R-:W-:Y:S01]  /*1cc60*/  FFMA R33, -R14, 1.4426950216293334961, -R33 ;  /* 0x3fb8aa3b0e217823 */ /* 0x000fe20000000921 */
[----:B------:R-:W-:-:S02]  /*1cc70*/  HADD2.F32 R34, -RZ, R34.H1_H1 ;  /* 0x30000022ff227230 */ /* 0x000fc40000004100 */
[----:B------:R-:W-:Y:S01]  /*1cc80*/  FADD R8, R38, -12583039 ;  /* 0xcb40007f26087421 */ /* 0x000fe20000000000 */
[----:B------:R-:W-:Y:S01]  /*1cc90*/  FFMA.RM R39, R32, R37, 12582913 ;  /* 0x4b40000120277423 */ /* 0x000fe20000004025 */
[----:B------:R-:W-:Y:S01]  /*1cca0*/  FFMA R33, -R14, 1.925963033500011079e-08, R33 ;  /* 0x32a570600e217823 */ /* 0x000fe20000000121 */
[----:B-----5:R-:W-:Y:S01]  /*1ccb0*/  FMUL R31, R16, R35 ;  /* 0x00000023101f7220 */ /* 0x020fe20000400000 */
[----:B------:R-:W-:-:S03]  /*1ccc0*/  FFMA R8, -R13, 1.4426950216293334961, -R8 ;  /* 0x3fb8aa3b0d087823 */ /* 0x000fc60000000908 */
[----:B------:R-:W-:Y:S01]  /*1ccd0*/  FFMA R31, R2, R34, R31 ;  /* 0x00000022021f7223 */ /* 0x000fe2000000001f */
[-C--:B------:R-:W-:Y:S01]  /*1cce0*/  FFMA.SAT R34, -R15, R4.reuse, 0.5 ;  /* 0x3f0000000f227423 */ /* 0x080fe20000002104 */
[----:B------:R1:W2:Y:S01]  /*1ccf0*/  MUFU.EX2 R41, R33 ;  /* 0x0000002100297308 */ /* 0x0002a20000000800 */
[----:B------:R-:W-:Y:S01]  /*1cd00*/  FADD R35, R39, -12583039 ;  /* 0xcb40007f27237421 */ /* 0x000fe20000000000 */
[----:B------:R-:W-:Y:S01]  /*1cd10*/  FFMA R8, -R13, 1.925963033500011079e-08, R8 ;  /* 0x32a570600d087823 */ /* 0x000fe20000000108 */
[----:B------:R-:W-:Y:S01]  /*1cd20*/  FADD R32, R40, -12583039 ;  /* 0xcb40007f28207421 */ /* 0x000fe20000000000 */
[-C--:B------:R-:W-:Y:S01]  /*1cd30*/  FFMA.RM R45, R34, R37.reuse, 12582913 ;  /* 0x4b400001222d7423 */ /* 0x080fe20000004025 */
[----:B------:R-:W-:Y:S02]  /*1cd40*/  FFMA R35, -R12, 1.4426950216293334961, -R35 ;  /* 0x3fb8aa3b0c237823 */ /* 0x000fe40000000923 */
[C---:B------:R-:W-:Y:S01]  /*1cd50*/  FFMA R32, -R21.reuse, 1.4426950216293334961, -R32 ;  /* 0x3fb8aa3b15207823 */ /* 0x040fe20000000920 */
[----:B------:R3:W4:Y:S01]  /*1cd60*/  MUFU.EX2 R42, R8 ;  /* 0x00000008002a7308 */ /* 0x0007220000000800 */
[----:B-1----:R-:W-:Y:S01]  /*1cd70*/  FADD R33, R44, -12583039 ;  /* 0xcb40007f2c217421 */ /* 0x002fe20000000000 */
[----:B------:R-:W-:Y:S01]  /*1cd80*/  FFMA R35, -R12, 1.925963033500011079e-08, R35 ;  /* 0x32a570600c237823 */ /* 0x000fe20000000123 */
[----:B------:R-:W-:Y:S01]  /*1cd90*/  FFMA R32, -R21, 1.925963033500011079e-08, R32 ;  /* 0x32a5706015207823 */ /* 0x000fe20000000120 */
[-C--:B------:R-:W-:Y:S01]  /*1cda0*/  FFMA.SAT R60, -R28, R4.reuse, 0.5 ;  /* 0x3f0000001c3c7423 */ /* 0x080fe20000002104 */
[----:B------:R-:W-:Y:S01]  /*1cdb0*/  FFMA R33, -R20, 1.4426950216293334961, -R33 ;  /* 0x3fb8aa3b14217823 */ /* 0x000fe20000000921 */
[----:B---3--:R-:W-:Y:S01]  /*1cdc0*/  FADD R8, R45, -12583039 ;  /* 0xcb40007f2d087421 */ /* 0x008fe20000000000 */
[-C--:B------:R-:W-:Y:S01]  /*1cdd0*/  FFMA.SAT R62, -R30, R4.reuse, 0.5 ;  /* 0x3f0000001e3e7423 */ /* 0x080fe20000002104 */
[-C--:B------:R-:W-:Y:S01]  /*1cde0*/  FFMA.SAT R64, -R29, R4.reuse, 0.5 ;  /* 0x3f0000001d407423 */ /* 0x080fe20000002104 */
[----:B------:R-:W-:Y:S01]  /*1cdf0*/  FFMA.SAT R66, -R31, R4, 0.5 ;  /* 0x3f0000001f427423 */ /* 0x000fe20000002104 */
[----:B------:R-:W-:Y:S01]  /*1ce00*/  FFMA R8, -R15, 1.4426950216293334961, -R8 ;  /* 0x3fb8aa3b0f087823 */ /* 0x000fe20000000908 */
[----:B------:R-:W-:Y:S01]  /*1ce10*/  FFMA.RM R34, R54, R37, 12582913 ;  /* 0x4b40000136227423 */ /* 0x000fe20000004025 */
[----:B------:R1:W3:Y:S01]  /*1ce20*/  MUFU.EX2 R43, R35 ;  /* 0x00000023002b7308 */ /* 0x0002e20000000800 */
[----:B------:R-:W-:Y:S01]  /*1ce30*/  FADD R4, R49, -12583039 ;  /* 0xcb40007f31047421 */ /* 0x000fe20000000000 */
[----:B------:R-:W-:Y:S01]  /*1ce40*/  SHF.L.U32 R54, R5, 0x17, RZ ;  /* 0x0000001705367819 */ /* 0x000fe200000006ff */
[----:B------:R-:W-:Y:S01]  /*1ce50*/  FFMA R51, -R20, 1.925963033500011079e-08, R33 ;  /* 0x32a5706014337823 */ /* 0x000fe20000000121 */
[----:B------:R-:W-:Y:S01]  /*1ce60*/  FFMA R52, -R15, 1.925963033500011079e-08, R8 ;  /* 0x32a570600f347823 */ /* 0x000fe20000000108 */
[----:B------:R-:W-:Y:S01]  /*1ce70*/  FADD R33, R46, -12583039 ;  /* 0xcb40007f2e217421 */ /* 0x000fe20000000000 */
[----:B------:R-:W-:-:S02]  /*1ce80*/  FFMA R4, -R23, 1.4426950216293334961, -R4 ;  /* 0x3fb8aa3b17047823 */ /* 0x000fc40000000904 */
[----:B------:R5:W3:Y:S01]  /*1ce90*/  MUFU.EX2 R50, R32 ;  /* 0x0000002000327308 */ /* 0x000ae20000000800 */
[----:B--2---:R-:W-:Y:S01]  /*1cea0*/  FFMA R5, R54, R41, 1 ;  /* 0x3f80000036057423 */ /* 0x004fe20000000029 */
[----:B------:R-:W-:Y:S01]  /*1ceb0*/  SHF.L.U32 R41, R38, 0x17, RZ ;  /* 0x0000001726297819 */ /* 0x000fe200000006ff */
[----:B-1----:R-:W-:Y:S01]  /*1cec0*/  FFMA R35, -R24, 1.4426950216293334961, -R33 ;  /* 0x3fb8aa3b18237823 */ /* 0x002fe20000000921 */
[----:B------:R-:W-:Y:S01]  /*1ced0*/  FFMA R47, -R23, 1.925963033500011079e-08, R4 ;  /* 0x32a57060172f7823 */ /* 0x000fe20000000104 */
[----:B-----5:R-:W-:-:S03]  /*1cee0*/  FFMA.RM R32, R56, R37, 12582913 ;  /* 0x4b40000138207423 */ /* 0x020fc60000004025 */
[----:B------:R-:W1:Y:S01]  /*1cef0*/  MUFU.EX2 R52, R52 ;  /* 0x0000003400347308 */ /* 0x000e620000000800 */
[----:B------:R-:W-:Y:S01]  /*1cf00*/  FADD R55, R32, -12583039 ;  /* 0xcb40007f20377421 */ /* 0x000fe20000000000 */
[-C--:B------:R-:W-:Y:S01]  /*1cf10*/  FFMA.RM R33, R48, R37.reuse, 12582913 ;  /* 0x4b40000130217423 */ /* 0x080fe20000004025 */
[----:B------:R-:W-:Y:S01]  /*1cf20*/  FFMA R48, -R24, 1.925963033500011079e-08, R35 ;  /* 0x32a5706018307823 */ /* 0x000fe20000000123 */
[----:B----4-:R-:W-:Y:S01]  /*1cf30*/  FFMA R41, R41, R42, 1 ;  /* 0x3f80000029297423 */ /* 0x010fe2000000002a */
[----:B------:R-:W-:Y:S01]  /*1cf40*/  FFMA R55, -R26, 1.4426950216293334961, -R55 ;  /* 0x3fb8aa3b1a377823 */ /* 0x000fe20000000937 */
[----:B------:R-:W-:Y:S01]  /*1cf50*/  FFMA.RM R35, R60, R37, 12582913 ;  /* 0x4b4000013c237423 */ /* 0x000fe20000004025 */
[----:B------:R-:W-:Y:S01]  /*1cf60*/  SHF.L.U32 R42, R39, 0x17, RZ ;  /* 0x00000017272a7819 */ /* 0x000fe200000006ff */
[----:B------:R-:W2:Y:S01]  /*1cf70*/  MUFU.EX2 R51, R51 ;  /* 0x0000003300337308 */ /* 0x000ea20000000800 */
[----:B------:R-:W-:Y:S01]  /*1cf80*/  FFMA R39, -R26, 1.925963033500011079e-08, R55 ;  /* 0x32a570601a277823 */ /* 0x000fe20000000137 */
[----:B------:R-:W-:Y:S01]  /*1cf90*/  FADD R55, R35, -12583039 ;  /* 0xcb40007f23377421 */ /* 0x000fe20000000000 */
[----:B------:R-:W-:Y:S01]  /*1cfa0*/  FADD R56, R34, -12583039 ;  /* 0xcb40007f22387421 */ /* 0x000fe20000000000 */
[----:B------:R-:W-:Y:S01]  /*1cfb0*/  FADD R54, R36, -12583039 ;  /* 0xcb40007f24367421 */ /* 0x000fe20000000000 */
[----:B---3--:R-:W-:-:S03]  /*1cfc0*/  FFMA R42, R42, R43, 1 ;  /* 0x3f8000002a2a7423 */ /* 0x008fc6000000002b */
[----:B------:R-:W3:Y:S01]  /*1cfd0*/  MUFU.EX2 R47, R47 ;  /* 0x0000002f002f7308 */ /* 0x000ee20000000800 */
[----:B------:R-:W-:Y:S01]  /*1cfe0*/  FADD R53, R33, -12583039 ;  /* 0xcb40007f21357421 */ /* 0x000fe20000000000 */
[----:B------:R-:W-:Y:S01]  /*1cff0*/  SHF.L.U32 R43, R40, 0x17, RZ ;  /* 0x00000017282b7819 */ /* 0x000fe200000006ff */
[-C--:B------:R-:W-:Y:S01]  /*1d000*/  FFMA.RM R8, R62, R37.reuse, 12582913 ;  /* 0x4b4000013e087423 */ /* 0x080fe20000004025 */
[----:B------:R-:W-:Y:S01]  /*1d010*/  FFMA R55, -R28, 1.4426950216293334961, -R55 ;  /* 0x3fb8aa3b1c377823 */ /* 0x000fe20000000937 */
[----:B------:R-:W-:Y:S01]  /*1d020*/  SHF.L.U32 R45, R45, 0x17, RZ ;  /* 0x000000172d2d7819 */ /* 0x000fe200000006ff */
[-C--:B------:R-:W-:Y:S01]  /*1d030*/  FFMA.RM R4, R64, R37.reuse, 12582913 ;  /* 0x4b40000140047423 */ /* 0x080fe20000004025 */
[----:B------:R-:W-:Y:S01]  /*1d040*/  FFMA R56, -R27, 1.4426950216293334961, -R56 ;  /* 0x3fb8aa3b1b387823 */ /* 0x000fe20000000938 */
[----:B------:R-:W4:Y:S01]  /*1d050*/  MUFU.EX2 R48, R48 ;  /* 0x0000003000307308 */ /* 0x000f220000000800 */
[----:B------:R-:W-:Y:S01]  /*1d060*/  FFMA R54, -R25, 1.4426950216293334961, -R54 ;  /* 0x3fb8aa3b19367823 */ /* 0x000fe20000000936 */
[----:B------:R-:W-:Y:S01]  /*1d070*/  FFMA.RM R37, R66, R37, 12582913 ;  /* 0x4b40000142257423 */ /* 0x000fe20000004025 */
[----:B------:R-:W-:Y:S01]  /*1d080*/  FFMA R53, -R22, 1.4426950216293334961, -R53 ;  /* 0x3fb8aa3b16357823 */ /* 0x000fe20000000935 */
[----:B------:R-:W-:Y:S01]  /*1d090*/  FFMA R43, R43, R50, 1 ;  /* 0x3f8000002b2b7423 */ /* 0x000fe20000000032 */
[----:B------:R-:W-:Y:S01]  /*1d0a0*/  FADD R57, R8, -12583039 ;  /* 0xcb40007f08397421 */ /* 0x000fe20000000000 */
[----:B------:R-:W-:Y:S01]  /*1d0b0*/  FFMA R50, -R28, 1.925963033500011079e-08, R55 ;  /* 0x32a570601c327823 */ /* 0x000fe20000000137 */
[----:B------:R-:W-:Y:S01]  /*1d0c0*/  FFMA R38, -R27, 1.925963033500011079e-08, R56 ;  /* 0x32a570601b267823 */ /* 0x000fe20000000138 */
[----:B------:R-:W-:Y:S01]  /*1d0d0*/  FFMA R40, -R25, 1.925963033500011079e-08, R54 ;  /* 0x32a5706019287823 */ /* 0x000fe20000000136 */
[----:B-1----:R-:W-:Y:S01]  /*1d0e0*/  FFMA R45, R45, R52, 1 ;  /* 0x3f8000002d2d7423 */ /* 0x002fe20000000034 */
[----:B------:R-:W-:Y:S01]  /*1d0f0*/  SHF.L.U32 R55, R46, 0x17, RZ ;  /* 0x000000172e377819 */ /* 0x000fe200000006ff */
[----:B------:R-:W-:Y:S01]  /*1d100*/  FFMA R53, -R22, 1.925963033500011079e-08, R53 ;  /* 0x32a5706016357823 */ /* 0x000fe20000000135 */
[----:B------:R-:W-:Y:S01]  /*1d110*/  SHF.L.U32 R44, R44, 0x17, RZ ;  /* 0x000000172c2c7819 */ /* 0x000fe200000006ff */
[----:B------:R-:W-:Y:S01]  /*1d120*/  FADD R54, R4, -12583039 ;  /* 0xcb40007f04367421 */ /* 0x000fe20000000000 */
[----:B------:R-:W-:Y:S01]  /*1d130*/  FADD R46, R37, -12583039 ;  /* 0xcb40007f252e7421 */ /* 0x000fe20000000000 */
[----:B------:R-:W-:Y:S01]  /*1d140*/  SHF.L.U32 R52, R49, 0x17, RZ ;  /* 0x0000001731347819 */ /* 0x000fe200000006ff */
[----:B------:R-:W-:Y:S01]  /*1d150*/  FFMA R57, -R30, 1.4426950216293334961, -R57 ;  /* 0x3fb8aa3b1e397823 */ /* 0x000fe20000000939 */
[----:B------:R-:W-:Y:S01]  /*1d160*/  FFMA R54, -R29, 1.4426950216293334961, -R54 ;  /* 0x3fb8aa3b1d367823 */ /* 0x000fe20000000936 */
[----:B------:R-:W-:Y:S01]  /*1d170*/  FFMA R56, -R31, 1.4426950216293334961, -R46 ;  /* 0x3fb8aa3b1f387823 */ /* 0x000fe2000000092e */
[----:B------:R-:W1:Y:S01]  /*1d180*/  MUFU.EX2 R38, R38 ;  /* 0x0000002600267308 */ /* 0x000e620000000800 */
[----:B--2---:R-:W-:Y:S01]  /*1d190*/  FFMA R44, R44, R51, 1 ;  /* 0x3f8000002c2c7423 */ /* 0x004fe20000000033 */
[----:B---3--:R-:W-:Y:S01]  /*1d1a0*/  FFMA R47, R52, R47, 1 ;  /* 0x3f800000342f7423 */ /* 0x008fe2000000002f */
[----:B------:R-:W-:Y:S01]  /*1d1b0*/  FFMA R51, -R30, 1.925963033500011079e-08, R57 ;  /* 0x32a570601e337823 */ /* 0x000fe20000000139 */
[----:B------:R-:W-:Y:S01]  /*1d1c0*/  IADD3 R52, R5, 0x1800000, RZ ;  /* 0x0180000005347810 */ /* 0x000fe20007ffe0ff */
[----:B------:R-:W-:-:S03]  /*1d1d0*/  FFMA R54, -R29, 1.925963033500011079e-08, R54 ;  /* 0x32a570601d367823 */ /* 0x000fc60000000136 */
[----:B------:R-:W2:Y:S01]  /*1d1e0*/  MUFU.EX2 R39, R39 ;  /* 0x0000002700277308 */ /* 0x000ea20000000800 */
[----:B------:R-:W-:Y:S01]  /*1d1f0*/  FFMA R56, -R31, 1.925963033500011079e-08, R56 ;  /* 0x32a570601f387823 */ /* 0x000fe20000000138 */
[----:B------:R-:W-:Y:S01]  /*1d200*/  LOP3.LUT R52, R52, 0x7f800000, RZ, 0xc0, !PT ;  /* 0x7f80000034347812 */ /* 0x000fe200078ec0ff */
[----:B----4-:R-:W-:-:S05]  /*1d210*/  FFMA R46, R55, R48, 1 ;  /* 0x3f800000372e7423 */ /* 0x010fca0000000030 */
[----:B------:R-:W3:Y:S01]  /*1d220*/  MUFU.EX2 R53, R53 ;  /* 0x0000003500357308 */ /* 0x000ee20000000800 */
[----:B------:R-:W-:Y:S02]  /*1d230*/  ISETP.GT.U32.AND P2, PT, R52, 0x1ffffff, PT ;  /* 0x01ffffff3400780c */ /* 0x000fe40003f44070 */
[----:B------:R-:W-:-:S05]  /*1d240*/  SHF.L.U32 R48, R33, 0x17, RZ ;  /* 0x0000001721307819 */ /* 0x000fca00000006ff */
[----:B------:R-:W4:Y:S01]  /*1d250*/  MUFU.EX2 R40, R40 ;  /* 0x0000002800287308 */ /* 0x000f220000000800 */
[----:B------:R-:W-:Y:S02]  /*1d260*/  SHF.L.U32 R33, R34, 0x17, RZ ;  /* 0x0000001722217819 */ /* 0x000fe400000006ff */
[----:B------:R-:W-:-:S05]  /*1d270*/  SHF.L.U32 R34, R32, 0x17, RZ ;  /* 0x0000001720227819 */ /* 0x000fca00000006ff */
[----:B------:R-:W5:Y:S08]  /*1d280*/  MUFU.EX2 R50, R50 ;  /* 0x0000003200327308 */ /* 0x000f700000000800 */
[----:B------:R-:W5:Y:S08]  /*1d290*/  MUFU.EX2 R51, R51 ;  /* 0x0000003300337308 */ /* 0x000f700000000800 */
[----:B------:R-:W5:Y:S08]  /*1d2a0*/  MUFU.EX2 R49, R54 ;  /* 0x0000003600317308 */ /* 0x000f700000000800 */
[----:B------:R-:W5:Y:S01]  /*1d2b0*/  MUFU.EX2 R55, R56 ;  /* 0x0000003800377308 */ /* 0x000f620000000800 */
[----:B-1----:R-:W-:Y:S01]  /*1d2c0*/  FFMA R33, R33, R38, 1 ;  /* 0x3f80000021217423 */ /* 0x002fe20000000026 */
[----:B--2---:R-:W-:Y:S01]  /*1d2d0*/  FFMA R34, R34, R39, 1 ;  /* 0x3f80000022227423 */ /* 0x004fe20000000027 */
[----:B---3--:R-:W-:Y:S01]  /*1d2e0*/  FFMA R32, R48, R53, 1 ;  /* 0x3f80000030207423 */ /* 0x008fe20000000035 */
[----:B------:R-:W-:-:S02]  /*1d2f0*/  SHF.L.U32 R39, R36, 0x17, RZ ;  /* 0x0000001724277819 */ /* 0x000fc400000006ff */
[----:B------:R-:W-:Y:S02]  /*1d300*/  SHF.L.U32 R38, R4, 0x17, RZ ;  /* 0x0000001704267819 */ /* 0x000fe400000006ff */
[----:B------:R-:W-:Y:S02]  /*1d310*/  SHF.L.U32 R53, R35, 0x17, RZ ;  /* 0x0000001723357819 */ /* 0x000fe400000006ff */
[----:B------:R-:W-:Y:S02]  /*1d320*/  SHF.L.U32 R8, R8, 0x17, RZ ;  /* 0x0000001708087819 */ /* 0x000fe400000006ff */
[----:B------:R-:W-:Y:S01]  /*1d330*/  SHF.L.U32 R4, R37, 0x17, RZ ;  /* 0x0000001725047819 */ /* 0x000fe200000006ff */
[----:B----4-:R-:W-:Y:S01]  /*1d340*/  FFMA R35, R39, R40, 1 ;  /* 0x3f80000027237423 */ /* 0x010fe20000000028 */
[----:B-----5:R-:W-:Y:S01]  /*1d350*/  FFMA R36, R53, R50, 1 ;  /* 0x3f80000035247423 */ /* 0x020fe20000000032 */
[----:B------:R-:W-:Y:S01]  /*1d360*/  FFMA R37, R8, R51, 1 ;  /* 0x3f80000008257423 */ /* 0x000fe20000000033 */
[----:B------:R-:W-:Y:S01]  /*1d370*/  FFMA R38, R38, R49, 1 ;  /* 0x3f80000026267423 */ /* 0x000fe20000000031 */
[----:B------:R-:W-:Y:S01]  /*1d380*/  FFMA R39, R4, R55, 1 ;  /* 0x3f80000004277423 */ /* 0x000fe20000000037 */
[----:B------:R-:W-:Y:S06]  /*1d390*/  @P2 BRA `(.L_x_350) ;  /* 0x0000000000102947 */ /* 0x000fec0003800000 */
[----:B------:R-:W-:-:S07]  /*1d3a0*/  MOV R4, 0x1d3c0 ;  /* 0x0001d3c000047802 */ /* 0x000fce0000000f00 */
[----:B------:R-:W-:Y:S05]  /*1d3b0*/  CALL.REL.NOINC `($__internal_0_$__cuda_sm20_rcp_rn_f32_slowpath) ;  /* 0x000001bc004c7944 */ /* 0x000fea0003c00000 */
[----:B------:R-:W-:Y:S01]  /*1d3c0*/  MOV R40, R8 ;  /* 0x0000000800287202 */ /* 0x000fe20000000f00 */
[----:B------:R-:W-:Y:S06]  /*1d3d0*/  BRA `(.L_x_351) ;  /* 0x0000000000107947 */ /* 0x000fec0003800000 */
.L_x_350:
[----:B------:R-:W1:Y:S02]  /*1d3e0*/  MUFU.RCP R40, R5 ;  /* 0x0000000500287308 */ /* 0x000e640000001000 */
[----:B-1----:R-:W-:-:S04]  /*1d3f0*/  FFMA R4, R5, R40, -1 ;  /* 0xbf80000005047423 */ /* 0x002fc80000000028 */
[----:B------:R-:W-:-:S04]  /*1d400*/  FADD.FTZ R49, -R4, -RZ ;  /* 0x800000ff04317221 */ /* 0x000fc80000010100 */
[----:B------:R-:W-:-:S07]  /*1d410*/  FFMA R40, R40, R49, R40 ;  /* 0x0000003128287223 */ /* 0x000fce0000000028 */
.L_x_351:
[----:B------:R-:W-:Y:S05]  /*1d420*/  BSYNC B1 ;  /* 0x0000000000017941 */ /* 0x000fea0003800000 */
.L_x_349:
        /* <DEDUP_REMOVED lines=10> */
.L_x_353:
[----:B------:R-:W1:Y:S02]  /*1d4d0*/  MUFU.RCP R4, R41 ;  /* 0x0000002900047308 */ /* 0x000e640000001000 */
[----:B-1----:R-:W-:-:S04]  /*1d4e0*/  FFMA R5, R41, R4, -1 ;  /* 0xbf80000029057423 */ /* 0x002fc80000000004 */
[----:B------:R-:W-:-:S04]  /*1d4f0*/  FADD.FTZ R5, -R5, -RZ ;  /* 0x800000ff05057221 */ /* 0x000fc80000010100 */
[----:B------:R-:W-:-:S07]  /*1d500*/  FFMA R41, R4, R5, R4 ;  /* 0x0000000504297223 */ /* 0x000fce0000000004 */
.L_x_354:
[----:B------:R-:W-:Y:S05]  /*1d510*/  BSYNC B1 ;  /* 0x0000000000017941 */ /* 0x000fea0003800000 */
.L_x_352:
        /* <DEDUP_REMOVED lines=10> */
.L_x_356:
[----:B------:R-:W1:Y:S02]  /*1d5c0*/  MUFU.RCP R5, R42 ;  /* 0x0000002a00057308 */ /* 0x000e640000001000 */
[----:B-1----:R-:W-:-:S04]  /*1d5d0*/  FFMA R4, R42, R5, -1 ;  /* 0xbf8000002a047423 */ /* 0x002fc80000000005 */
[----:B------:R-:W-:-:S04]  /*1d5e0*/  FADD.FTZ R4, -R4, -RZ ;  /* 0x800000ff04047221 */ /* 0x000fc80000010100 */
[----:B------:R-:W-:-:S07]  /*1d5f0*/  FFMA R42, R5, R4, R5 ;  /* 0x00000004052a7223 */ /* 0x000fce0000000005 */
.L_x_357:
[----:B------:R-:W-:Y:S05]  /*1d600*/  BSYNC B1 ;  /* 0x0000000000017941 */ /* 0x000fea0003800000 */
.L_x_355:
        /* <DEDUP_REMOVED lines=10> */
.L_x_359:
[----:B------:R-:W1:Y:S02]  /*1d6b0*/  MUFU.RCP R4, R43 ;  /* 0x0000002b00047308 */ /* 0x000e640000001000 */
[----:B-1----:R-:W-:-:S04]  /*1d6c0*/  FFMA R5, R43, R4, -1 ;  /* 0xbf8000002b057423 */ /* 0x002fc80000000004 */
[----:B------:R-:W-:-:S04]  /*1d6d0*/  FADD.FTZ R5, -R5, -RZ ;  /* 0x800000ff05057221 */ /* 0x000fc80000010100 */
[----:B------:R-:W-:-:S07]  /*1d6e0*/  FFMA R43, R4, R5, R4 ;  /* 0x00000005042b7223 */ /* 0x000fce0000000004 */
.L_x_360:
[----:B------:R-:W-:Y:S05]  /*1d6f0*/  BSYNC B1 ;  /* 0x0000000000017941 */ /* 0x000fea0003800000 */
.L_x_358:
        /* <DEDUP_REMOVED lines=10> */
.L_x_362:
[----:B------:R-:W1:Y:S02]  /*1d7a0*/  MUFU.RCP R5, R44 ;  /* 0x0000002c00057308 */ /* 0x000e640000001000 */
[----:B-1----:R-:W-:-:S04]  /*1d7b0*/  FFMA R4, R44, R5, -1 ;  /* 0xbf8000002c047423 */ /* 0x002fc80000000005 */
[----:B------:R-:W-:-:S04]  /*1d7c0*/  FADD.FTZ R4, -R4, -RZ ;  /* 0x800000ff04047221 */ /* 0x000fc80000010100 */
[----:B------:R-:W-:-:S07]  /*1d7d0*/  FFMA R44, R5, R4, R5 ;  /* 0x00000004052c7223 */ /* 0x000fce0000000005 */
.L_x_363:
[----:B------:R-:W-:Y:S05]  /*1d7e0*/  BSYNC B1 ;  /* 0x0000000000017941 */ /* 0x000fea0003800000 */
.L_x_361:
        /* <DEDUP_REMOVED lines=10> */
.L_x_365:
[----:B------:R-:W1:Y:S02]  /*1d890*/  MUFU.RCP R4, R45 ;  /* 0x0000002d00047308 */ /* 0x000e640000001000 */
[----:B-1----:R-:W-:-:S04]  /*1d8a0*/  FFMA R5, R45, R4, -1 ;  /* 0xbf8000002d057423 */ /* 0x002fc80000000004 */
[----:B------:R-:W-:-:S04]  /*1d8b0*/  FADD.FTZ R5, -R5, -RZ ;  /* 0x800000ff05057221 */ /* 0x000fc80000010100 */
[----:B------:R-:W-:-:S07]  /*1d8c0*/  FFMA R45, R4, R5, R4 ;  /* 0x00000005042d7223 */ /* 0x000fce0000000004 */
.L_x_366:
[----:B------:R-:W-:Y:S05]  /*1d8d0*/  BSYNC B1 ;  /* 0x0000000000017941 */ /* 0x000fea0003800000 */
.L_x_364:
        /* <DEDUP_REMOVED lines=10> */
.L_x_368:
[----:B------:R-:W1:Y:S02]  /*1d980*/  MUFU.RCP R5, R46 ;  /* 0x0000002e00057308 */ /* 0x000e640000001000 */
[----:B-1----:R-:W-:-:S04]  /*1d990*/  FFMA R4, R46, R5, -1 ;  /* 0xbf8000002e047423 */ /* 0x002fc80000000005 */
[----:B------:R-:W-:-:S04]  /*1d9a0*/  FADD.FTZ R4, -R4, -RZ ;  /* 0x800000ff04047221 */ /* 0x000fc80000010100 */
[----:B------:R-:W-:-:S07]  /*1d9b0*/  FFMA R46, R5, R4, R5 ;  /* 0x00000004052e7223 */ /* 0x000fce0000000005 */
.L_x_369:
[----:B------:R-:W-:Y:S05]  /*1d9c0*/  BSYNC B1 ;  /* 0x0000000000017941 */ /* 0x000fea0003800000 */
.L_x_367:
        /* <DEDUP_REMOVED lines=10> */
.L_x_371:
[----:B------:R-:W1:Y:S02]  /*1da70*/  MUFU.RCP R4, R47 ;  /* 0x0000002f00047308 */ /* 0x000e640000001000 */
[----:B-1----:R-:W-:-:S04]  /*1da80*/  FFMA R5, R47, R4, -1 ;  /* 0xbf8000002f057423 */ /* 0x002fc80000000004 */
[----:B------:R-:W-:-:S04]  /*1da90*/  FADD.FTZ R5, -R5, -RZ ;  /* 0x800000ff05057221 */ /* 0x000fc80000010100 */
[----:B------:R-:W-:-:S07]  /*1daa0*/  FFMA R47, R4, R5, R4 ;  /* 0x00000005042f7223 */ /* 0x000fce0000000004 */
.L_x_372:
[----:B------:R-:W-:Y:S05]  /*1dab0*/  BSYNC B1 ;  /* 0x0000000000017941 */ /* 0x000fea0003800000 */
.L_x_370:
        /* <DEDUP_REMOVED lines=10> */
.L_x_374:
[----:B------:R-:W1:Y:S02]  /*1db60*/  MUFU.RCP R5, R32 ;  /* 0x0000002000057308 */ /* 0x000e640000001000 */
[----:B-1----:R-:W-:-:S04]  /*1db70*/  FFMA R4, R32, R5, -1 ;  /* 0xbf80000020047423 */ /* 0x002fc80000000005 */
[----:B------:R-:W-:-:S04]  /*1db80*/  FADD.FTZ R4, -R4, -RZ ;  /* 0x800000ff04047221 */ /* 0x000fc80000010100 */
[----:B------:R-:W-:-:S07]  /*1db90*/  FFMA R32, R5, R4, R5 ;  /* 0x0000000405207223 */ /* 0x000fce0000000005 */
.L_x_375:
[----:B------:R-:W-:Y:S05]  /*1dba0*/  BSYNC B1 ;  /* 0x0000000000017941 */ /* 0x000fea0003800000 */
.L_x_373:
        /* <DEDUP_REMOVED lines=10> */
.L_x_377:
[----:B------:R-:W1:Y:S02]  /*1dc50*/  MUFU.RCP R4, R33 ;  /* 0x0000002100047308 */ /* 0x000e640000001000 */
[----:B-1----:R-:W-:-:S04]  /*1dc60*/  FFMA R5, R33, R4, -1 ;  /* 0xbf80000021057423 */ /* 0x002fc80000000004 */
[----:B------:R-:W-:-:S04]  /*1dc70*/  FADD.FTZ R5, -R5, -RZ ;  /* 0x800000ff05057221 */ /* 0x000fc80000010100 */
[----:B------:R-:W-:-:S07]  /*1dc80*/  FFMA R33, R4, R5, R4 ;  /* 0x0000000504217223 */ /* 0x000fce0000000004 */
.L_x_378:
[----:B------:R-:W-:Y:S05]  /*1dc90*/  BSYNC B1 ;  /* 0x0000000000017941 */ /* 0x000fea0003800000 */
.L_x_376:
        /* <DEDUP_REMOVED lines=10> */
.L_x_380:
[----:B------:R-:W1:Y:S02]  /*1dd40*/  MUFU.RCP R5, R34 ;  /* 0x0000002200057308 */ /* 0x000e640000001000 */
[----:B-1----:R-:W-:-:S04]  /*1dd50*/  FFMA R4, R34, R5, -1 ;  /* 0xbf80000022047423 */ /* 0x002fc80000000005 */
[----:B------:R-:W-:-:S04]  /*1dd60*/  FADD.FTZ R4, -R4, -RZ ;  /* 0x800000ff04047221 */ /* 0x000fc80000010100 */
[----:B------:R-:W-:-:S07]  /*1dd70*/  FFMA R34, R5, R4, R5 ;  /* 0x0000000405227223 */ /* 0x000fce0000000005 */
.L_x_381:
[----:B------:R-:W-:Y:S05]  /*1dd80*/  BSYNC B1 ;  /* 0x0000000000017941 */ /* 0x000fea0003800000 */
.L_x_379:
        /* <DEDUP_REMOVED lines=10> */
.L_x_383:
[----:B------:R-:W1:Y:S02]  /*1de30*/  MUFU.RCP R4, R35 ;  /* 0x0000002300047308 */ /* 0x000e640000001000 */
[----:B-1----:R-:W-:-:S04]  /*1de40*/  FFMA R5, R35, R4, -1 ;  /* 0xbf80000023057423 */ /* 0x002fc80000000004 */
[----:B------:R-:W-:-:S04]  /*1de50*/  FADD.FTZ R5, -R5, -RZ ;  /* 0x800000ff05057221 */ /* 0x000fc80000010100 */
[----:B------:R-:W-:-:S07]  /*1de60*/  FFMA R35, R4, R5, R4 ;  /* 0x0000000504237223 */ /* 0x000fce0000000004 */
.L_x_384:
[----:B------:R-:W-:Y:S05]  /*1de70*/  BSYNC B1 ;  /* 0x0000000000017941 */ /* 0x000fea0003800000 */
.L_x_382:
        /* <DEDUP_REMOVED lines=10> */
.L_x_386:
[----:B------:R-:W1:Y:S02]  /*1df20*/  MUFU.RCP R5, R36 ;  /* 0x0000002400057308 */ /* 0x000e640000001000 */
[----:B-1----:R-:W-:-:S04]  /*1df30*/  FFMA R4, R36, R5, -1 ;  /* 0xbf80000024047423 */ /* 0x002fc80000000005 */
[----:B------:R-:W-:-:S04]  /*1df40*/  FADD.FTZ R4, -R4, -RZ ;  /* 0x800000ff04047221 */ /* 0x000fc80000010100 */
[----:B------:R-:W-:-:S07]  /*1df50*/  FFMA R36, R5, R4, R5 ;  /* 0x0000000405247223 */ /* 0x000fce0000000005 */
.L_x_387:
[----:B------:R-:W-:Y:S05]  /*1df60*/  BSYNC B1 ;  /* 0x0000000000017941 */ /* 0x000fea0003800000 */
.L_x_385:
        /* <DEDUP_REMOVED lines=10> */
.L_x_389:
[----:B------:R-:W1:Y:S02]  /*1e010*/  MUFU.RCP R4, R37 ;  /* 0x0000002500047308 */ /* 0x000e640000001000 */
[----:B-1----:R-:W-:-:S04]  /*1e020*/  FFMA R5, R37, R4, -1 ;  /* 0xbf80000025057423 */ /* 0x002fc80000000004 */
[----:B------:R-:W-:-:S04]  /*1e030*/  FADD.FTZ R5, -R5, -RZ ;  /* 0x800000ff05057221 */ /* 0x000fc80000010100 */
[----:B------:R-:W-:-:S07]  /*1e040*/  FFMA R37, R4, R5, R4 ;  /* 0x0000000504257223 */ /* 0x000fce0000000004 */
.L_x_390:
[----:B------:R-:W-:Y:S05]  /*1e050*/  BSYNC B1 ;  /* 0x0000000000017941 */ /* 0x000fea0003800000 */
.L_x_388:
        /* <DEDUP_REMOVED lines=10> */
.L_x_392:
[----:B------:R-:W1:Y:S02]  /*1e100*/  MUFU.RCP R5, R38 ;  /* 0x0000002600057308 */ /* 0x000e640000001000 */
[----:B-1----:R-:W-:-:S04]  /*1e110*/  FFMA R4, R38, R5, -1 ;  /* 0xbf80000026047423 */ /* 0x002fc80000000005 */
[----:B------:R-:W-:-:S04]  /*1e120*/  FADD.FTZ R4, -R4, -RZ ;  /* 0x800000ff04047221 */ /* 0x000fc80000010100 */
[----:B------:R-:W-:-:S07]  /*1e130*/  FFMA R38, R5, R4, R5 ;  /* 0x0000000405267223 */ /* 0x000fce0000000005 */
.L_x_393:
[----:B------:R-:W-:Y:S05]  /*1e140*/  BSYNC B1 ;  /* 0x0000000000017941 */ /* 0x000fea0003800000 */
.L_x_391:
        /* <DEDUP_REMOVED lines=9> */
.L_x_395:
[----:B------:R-:W1:Y:S02]  /*1e1e0*/  MUFU.RCP R8, R39 ;  /* 0x0000002700087308 */ /* 0x000e640000001000 */
[----:B-1----:R-:W-:-:S04]  /*1e1f0*/  FFMA R4, R39, R8, -1 ;  /* 0xbf80000027047423 */ /* 0x002fc80000000008 */
[----:B------:R-:W-:-:S04]  /*1e200*/  FADD.FTZ R5, -R4, -RZ ;  /* 0x800000ff04057221 */ /* 0x000fc80000010100 */
[----:B------:R-:W-:-:S07]  /*1e210*/  FFMA R8, R8, R5, R8 ;  /* 0x0000000508087223 */ /* 0x000fce0000000008 */
.L_x_396:
[----:B------:R-:W-:Y:S05]  /*1e220*/  BSYNC B1 ;  /* 0x0000000000017941 */ /* 0x000fea0003800000 */
.L_x_394:
        /* <DEDUP_REMOVED lines=26> */
.L_x_397:
        /* <DEDUP_REMOVED lines=27> */
.L_x_399:
[----:B------:R-:W-:Y:S05]  /*1e580*/  BSYNC B0 ;  /* 0x0000000000007941 */ /* 0x000fea0003800000 */
.L_x_398:
[----:B------:R-:W-:Y:S04]  /*1e590*/  BSSY B0, `(.L_x_400) ;  /* 0x000003a000007945 */ /* 0x000fe80003800000 */
[----:B------:R-:W-:Y:S05]  /*1e5a0*/  @P0 BRA `(.L_x_401) ;  /* 0x0000000000e00947 */ /* 0x000fea0003800000 */
[----:B------:R-:W-:-:S04]  /*1e5b0*/  MOV R4, UR44 ;  /* 0x0000002c00047c02 */ /* 0x000fc80008000f00 */
[----:B------:R-:W-:-:S13]  /*1e5c0*/  ISETP.NE.AND P3, PT, R4, 0x3, PT ;  /* 0x000000030400780c */ /* 0x000fda0003f65270 */
[----:B------:R-:W-:Y:S05]  /*1e5d0*/  @!P3 BRA `(.L_x_402) ;  /* 0x000000000004b947 */ /* 0x000fea0003800000 */
[----:B------:R-:W-:Y:S01]  /*1e5e0*/  BPT.TRAP 0x1 ;  /* 0x000000040000795c */ /* 0x000fe20000300000 */
.L_x_402:
[----:B------:R-:W-:Y:S01]  /*1e5f0*/  LEA R4, R18, UR48, 0x3 ;  /* 0x0000003012047c11 */ /* 0x000fe2000f8e18ff */
[----:B------:R-:W-:Y:S01]  /*1e600*/  BSSY B1, `(.L_x_403) ;  /* 0x0000004000017945 */ /* 0x000fe20003800000 */
[----:B------:R-:W-:-:S04]  /*1e610*/  SHF.L.U32 R5, R19, 0x1f, RZ ;  /* 0x0000001f13057819 */ /* 0x000fc800000006ff */
[----:B------:R-:W1:Y:S02]  /*1e620*/  SYNCS.PHASECHK.TRANS64.TRYWAIT P2, [R4+URZ+0x60], R5 ;  /* 0x00006005040075a7 */ /* 0x000e64000804017f */
[----:B-1----:R-:W-:Y:S05]  /*1e630*/  @!P2 BRA `(.L_x_404) ;  /* 0x0000019c0058a947 */ /* 0x002fea0003800000 */
.L_x_1146:
[----:B------:R-:W-:Y:S05]  /*1e640*/  BSYNC B1 ;  /* 0x0000000000017941 */ /* 0x000fea0003800000 */
.L_x_403:
        /* <DEDUP_REMOVED lines=22> */
.L_x_406:
[----:B------:R-:W-:Y:S05]  /*1e7b0*/  BSYNC B1 ;  /* 0x0000000000017941 */ /* 0x000fea0003800000 */
.L_x_405:
        /* <DEDUP_REMOVED lines=8> */
.L_x_407:
        /* <DEDUP_REMOVED lines=15> */
.L_x_401:
[----:B------:R-:W-:Y:S05]  /*1e930*/  BSYNC B0 ;  /* 0x0000000000007941 */ /* 0x000fea0003800000 */
.L_x_400:
[----:B------:R-:W-:Y:S01]  /*1e940*/  F2FP.F16.E4M3.UNPACK_B R4, R7 ;  /* 0x00000007ff04723e */ /* 0x000fe200020006ff */
[C---:B------:R-:W-:Y:S01]  /*1e950*/  FMUL R13, R16.reuse, R198 ;  /* 0x000000c6100d7220 */ /* 0x040fe20000400000 */
[----:B------:R-:W-:Y:S01]  /*1e960*/  F2FP.F16.E4M3.UNPACK_B R8, R6 ;  /* 0x00000006ff08723e */ /* 0x000fe200020006ff */
[C---:B------:R-:W-:Y:S01]  /*1e970*/  FMUL R201, R16.reuse, R201 ;  /* 0x000000c910c97220 */ /* 0x040fe20000400000 */
[C---:B------:R-:W-:Y:S01]  /*1e980*/  FMUL R21, R16.reuse, R200 ;  /* 0x000000c810157220 */ /* 0x040fe20000400000 */
[--C-:B------:R-:W-:Y:S02]  /*1e990*/  HADD2.F32 R5, -RZ, R4.reuse.H0_H0 ;  /* 0x20000004ff057230 */ /* 0x100fe40000004100 */
[----:B------:R-:W-:Y:S01]  /*1e9a0*/  FMUL R23, R16, R204 ;  /* 0x000000cc10177220 */ /* 0x000fe20000400000 */
[----:B------:R-:W-:Y:S01]  /*1e9b0*/  HADD2.F32 R12, -RZ, R4.H1_H1 ;  /* 0x30000004ff0c7230 */ /* 0x000fe20000004100 */
[----:B------:R-:W-:Y:S01]  /*1e9c0*/  F2FP.F16.E4M3.UNPACK_B R4, R7.H1 ;  /* 0x00000007ff04723e */ /* 0x000fe200030006ff */
[----:B------:R-:W-:-:S02]  /*1e9d0*/  HADD2.F32 R14, -RZ, R8.H0_H0 ;  /* 0x20000008ff0e7230 */ /* 0x000fc40000004100 */
[----:B------:R-:W-:Y:S01]  /*1e9e0*/  FFMA R13, R2, R5, R13 ;  /* 0x00000005020d7223 */ /* 0x000fe2000000000d */
[----:B------:R-:W-:Y:S01]  /*1e9f0*/  HADD2.F32 R22, -RZ, R8.H1_H1 ;  /* 0x30000008ff167230 */ /* 0x000fe20000004100 */
[----:B------:R-:W-:Y:S01]  /*1ea00*/  F2FP.F16.E4M3.UNPACK_B R8, R6.H1 ;  /* 0x00000006ff08723e */ /* 0x000fe200030006ff */
[--C-:B------:R-:W-:Y:S02]  /*1ea10*/  HADD2.F32 R5, -RZ, R4.reuse.H0_H0 ;  /* 0x20000004ff057230 */ /* 0x100fe40000004100 */
[C---:B------:R-:W-:Y:S01]  /*1ea20*/  FMUL R15, R16.reuse, R202 ;  /* 0x000000ca100f7220 */ /* 0x040fe20000400000 */
[----:B------:R-:W-:Y:S02]  /*1ea30*/  HADD2.F32 R4, -RZ, R4.H1_H1 ;  /* 0x30000004ff047230 */ /* 0x000fe40000004100 */
[C---:B------:R-:W-:Y:S01]  /*1ea40*/  FMUL R199, R16.reuse, R199 ;  /* 0x000000c710c77220 */ /* 0x040fe20000400000 */
[----:B------:R-:W-:Y:S01]  /*1ea50*/  FMUL R203, R16, R203 ;  /* 0x000000cb10cb7220 */ /* 0x000fe20000400000 */
[C---:B------:R-:W-:Y:S01]  /*1ea60*/  FFMA R21, R2.reuse, R5, R21 ;  /* 0x0000000502157223 */ /* 0x040fe20000000015 */
[----:B------:R-:W-:Y:S01]  /*1ea70*/  MOV R5, 0x3bbb989d ;  /* 0x3bbb989d00057802 */ /* 0x000fe20000000f00 */
[----:B------:R-:W-:Y:S01]  /*1ea80*/  FFMA R20, R2, R4, R201 ;  /* 0x0000000402147223 */ /* 0x000fe200000000c9 */
[----:B------:R-:W-:-:S02]  /*1ea90*/  HADD2.F32 R4, -RZ, R8.H0_H0 ;  /* 0x20000008ff047230 */ /* 0x000fc40000004100 */
[----:B------:R-:W-:Y:S01]  /*1eaa0*/  FMUL R205, R16, R205 ;  /* 0x000000cd10cd7220 */ /* 0x000fe20000400000 */
[----:B------:R-:W-:Y:S02]  /*1eab0*/  HADD2.F32 R8, -RZ, R8.H1_H1 ;  /* 0x30000008ff087230 */ /* 0x000fe40000004100 */
[----:B------:R-:W-:Y:S01]  /*1eac0*/  FFMA.SAT R31, -R13, R5, 0.5 ;  /* 0x3f0000000d1f7423 */ /* 0x000fe20000002105 */
[----:B------:R-:W-:Y:S01]  /*1ead0*/  F2FP.F16.E4M3.UNPACK_B R24, R3 ;  /* 0x00000003ff18723e */ /* 0x000fe200020006ff */
[C---:B------:R-:W-:Y:S01]  /*1eae0*/  FFMA R23, R2.reuse, R4, R23 ;  /* 0x0000000402177223 */ /* 0x040fe20000000017 */
[----:B------:R-:W-:Y:S01]  /*1eaf0*/  MOV R4, 0x437c0000 ;  /* 0x437c000000047802 */ /* 0x000fe20000000f00 */
[C---:B------:R-:W-:Y:S01]  /*1eb00*/  FFMA R15, R2.reuse, R14, R15 ;  /* 0x0000000e020f7223 */ /* 0x040fe2000000000f */
[C---:B------:R-:W-:Y:S01]  /*1eb10*/  FFMA R12, R2.reuse, R12, R199 ;  /* 0x0000000c020c7223 */ /* 0x040fe200000000c7 */
[C---:B------:R-:W-:Y:S01]  /*1eb20*/  FFMA R14, R2.reuse, R22, R203 ;  /* 0x00000016020e7223 */ /* 0x040fe200000000cb */
[----:B------:R-:W-:Y:S01]  /*1eb30*/  FFMA R22, R2, R8, R205 ;  /* 0x0000000802167223 */ /* 0x000fe200000000cd */
[----:B------:R-:W-:Y:S01]  /*1eb40*/  FFMA.RM R31, R31, R4, 12582913 ;  /* 0x4b4000011f1f7423 */ /* 0x000fe20000004004 */
[----:B------:R-:W-:-:S02]  /*1eb50*/  HADD2.F32 R8, -RZ, R24.H0_H0 ;  /* 0x20000018ff087230 */ /* 0x000fc40000004100 */
[----:B------:R-:W-:Y:S01]  /*1eb60*/  FFMA.SAT R39, -R15, R5, 0.5 ;  /* 0x3f0000000f277423 */ /* 0x000fe20000002105 */
[----:B------:R-:W-:Y:S01]  /*1eb70*/  FMUL R25, R16, R206 ;  /* 0x000000ce10197220 */ /* 0x000fe20000400000 */
[----:B------:R-:W-:Y:S01]  /*1eb80*/  F2FP.F16.E4M3.UNPACK_B R30, R3.H1 ;  /* 0x00000003ff1e723e */ /* 0x000fe200030006ff */
[-C--:B------:R-:W-:Y:S01]  /*1eb90*/  FFMA.SAT R33, -R21, R5.reuse, 0.5 ;  /* 0x3f00000015217423 */ /* 0x080fe20000002105 */
[-C--:B------:R-:W-:Y:S01]  /*1eba0*/  FFMA.SAT R27, -R12, R5.reuse, 0.5 ;  /* 0x3f0000000c1b7423 */ /* 0x080fe20000002105 */
[----:B------:R-:W-:Y:S01]  /*1ebb0*/  FADD R26, R31, -12583039 ;  /* 0xcb40007f1f1a7421 */ /* 0x000fe20000000000 */
[----:B------:R-:W-:Y:S01]  /*1ebc0*/  FFMA.RM R34, R39, R4, 12582913 ;  /* 0x4b40000127227423 */ /* 0x000fe20000004004 */
[----:B------:R-:W-:Y:S01]  /*1ebd0*/  FFMA R25, R2, R8, R25 ;  /* 0x0000000802197223 */ /* 0x000fe20000000019 */
[-C--:B------:R-:W-:Y:S01]  /*1ebe0*/  FFMA.RM R32, R33, R4.reuse, 12582913 ;  /* 0x4b40000121207423 */ /* 0x080fe20000004004 */
[----:B------:R-:W-:Y:S01]  /*1ebf0*/  FFMA.SAT R39, -R14, R5, 0.5 ;  /* 0x3f0000000e277423 */ /* 0x000fe20000002105 */
[----:B------:R-:W-:Y:S01]  /*1ec00*/  FFMA.RM R8, R27, R4, 12582913 ;  /* 0x4b4000011b087423 */ /* 0x000fe20000004004 */
[----:B------:R-:W-:Y:S01]  /*1ec10*/  FFMA R26, -R13, 1.4426950216293334961, -R26 ;  /* 0x3fb8aa3b0d1a7823 */ /* 0x000fe2000000091a */
[----:B------:R-:W-:-:S02]  /*1ec20*/  HADD2.F32 R28, -RZ, R30.H0_H0 ;  /* 0x2000001eff1c7230 */ /* 0x000fc40000004100 */
[----:B------:R-:W-:Y:S01]  /*1ec30*/  FFMA.SAT R33, -R20, R5, 0.5 ;  /* 0x3f00000014217423 */ /* 0x000fe20000002105 */
[----:B------:R-:W-:Y:S01]  /*1ec40*/  FMUL R27, R16, R208 ;  /* 0x000000d0101b7220 */ /* 0x000fe20000400000 */
[-C--:B------:R-:W-:Y:S01]  /*1ec50*/  FFMA.RM R36, R39, R4.reuse, 12582913 ;  /* 0x4b40000127247423 */ /* 0x080fe20000004004 */
[----:B------:R-:W-:Y:S01]  /*1ec60*/  FFMA R35, -R13, 1.925963033500011079e-08, R26 ;  /* 0x32a570600d237823 */ /* 0x000fe2000000011a */
[----:B------:R-:W-:Y:S01]  /*1ec70*/  FFMA.RM R33, R33, R4, 12582913 ;  /* 0x4b40000121217423 */ /* 0x000fe20000004004 */
[----:B------:R-:W-:Y:S01]  /*1ec80*/  F2FP.F16.E4M3.UNPACK_B R38, R0 ;  /* 0x00000000ff26723e */ /* 0x000fe200020006ff */
[----:B------:R-:W-:Y:S01]  /*1ec90*/  FFMA R26, R2, R28, R27 ;  /* 0x0000001c021a7223 */ /* 0x000fe2000000001b */
[----:B------:R-:W-:Y:S02]  /*1eca0*/  HADD2.F32 R30, -RZ, R30.H1_H1 ;  /* 0x3000001eff1e7230 */ /* 0x000fe40000004100 */
[----:B------:R-:W-:Y:S01]  /*1ecb0*/  FMUL R27, R16, R209 ;  /* 0x000000d1101b7220 */ /* 0x000fe20000400000 */
[----:B------:R-:W-:Y:S01]  /*1ecc0*/  FFMA.SAT R47, -R22, R5, 0.5 ;  /* 0x3f000000162f7423 */ /* 0x000fe20000002105 */
[----:B------:R-:W-:Y:S01]  /*1ecd0*/  FADD R29, R8, -12583039 ;  /* 0xcb40007f081d7421 */ /* 0x000fe20000000000 */
[----:B------:R-:W-:Y:S01]  /*1ece0*/  FADD R39, R36, -12583039 ;  /* 0xcb40007f24277421 */ /* 0x000fe20000000000 */
[----:B------:R-:W-:Y:S01]  /*1ecf0*/  FADD R37, R33, -12583039 ;  /* 0xcb40007f21257421 */ /* 0x000fe20000000000 */
[----:B------:R-:W-:-:S02]  /*1ed00*/  HADD2.F32 R40, -RZ, R38.H0_H0 ;  /* 0x20000026ff287230 */ /* 0x000fc40000004100 */
[----:B------:R-:W-:Y:S01]  /*1ed10*/  FFMA R27, R2, R30, R27 ;  /* 0x0000001e021b7223 */ /* 0x000fe2000000001b */
[----:B------:R-:W-:Y:S02]  /*1ed20*/  HADD2.F32 R44, -RZ, R38.H1_H1 ;  /* 0x30000026ff2c7230 */ /* 0x000fe40000004100 */
[----:B------:R-:W-:Y:S01]  /*1ed30*/  FFMA.RM R38, R47, R4, 12582913 ;  /* 0x4b4000012f267423 */ /* 0x000fe20000004004 */
[----:B------:R-:W-:Y:S02]  /*1ed40*/  HADD2.F32 R24, -RZ, R24.H1_H1 ;  /* 0x30000018ff187230 */ /* 0x000fe40000004100 */
[----:B------:R-:W-:Y:S01]  /*1ed50*/  FMUL R207, R16, R207 ;  /* 0x000000cf10cf7220 */ /* 0x000fe20000400000 */
[----:B------:R-:W-:Y:S01]  /*1ed60*/  FFMA R29, -R12, 1.4426950216293334961, -R29 ;  /* 0x3fb8aa3b0c1d7823 */ /* 0x000fe2000000091d */
[----:B------:R-:W-:Y:S01]  /*1ed70*/  FADD R28, R32, -12583039 ;  /* 0xcb40007f201c7421 */ /* 0x000fe20000000000 */
[----:B------:R-:W-:Y:S01]  /*1ed80*/  FADD R30, R34, -12583039 ;  /* 0xcb40007f221e7421 */ /* 0x000fe20000000000 */
[----:B------:R-:W-:Y:S01]  /*1ed90*/  FFMA R39, -R14, 1.4426950216293334961, -R39 ;  /* 0x3fb8aa3b0e277823 */ /* 0x000fe20000000927 */
[----:B------:R-:W-:Y:S01]  /*1eda0*/  FFMA R37, -R20, 1.4426950216293334961, -R37 ;  /* 0x3fb8aa3b14257823 */ /* 0x000fe20000000925 */
[----:B------:R-:W-:Y:S01]  /*1edb0*/  FADD R47, R38, -12583039 ;  /* 0xcb40007f262f7421 */ /* 0x000fe20000000000 */
[----:B------:R-:W-:Y:S01]  /*1edc0*/  FFMA R24, R2, R24, R207 ;  /* 0x0000001802187223 */ /* 0x000fe200000000cf */
[----:B------:R-:W-:Y:S01]  /*1edd0*/  FFMA R29, -R12, 1.925963033500011079e-08, R29 ;  /* 0x32a570600c1d7823 */ /* 0x000fe2000000011d */
[----:B------:R-:W-:Y:S01]  /*1ede0*/  FFMA R28, -R21, 1.4426950216293334961, -R28 ;  /* 0x3fb8aa3b151c7823 */ /* 0x000fe2000000091c */
[----:B------:R-:W-:Y:S01]  /*1edf0*/  FFMA R30, -R15, 1.4426950216293334961, -R30 ;  /* 0x3fb8aa3b0f1e7823 */ /* 0x000fe2000000091e */
[----:B------:R-:W-:Y:S01]  /*1ee00*/  FFMA R45, -R14, 1.925963033500011079e-08, R39 ;  /* 0x32a570600e2d7823 */ /* 0x000fe20000000127 */
[----:B------:R-:W-:Y:S01]  /*1ee10*/  FFMA R41, -R20, 1.925963033500011079e-08, R37 ;  /* 0x32a5706014297823 */ /* 0x000fe20000000125 */
[-C--:B------:R-:W-:Y:S01]  /*1ee20*/  FFMA.SAT R39, -R25, R5.reuse, 0.5 ;  /* 0x3f00000019277423 */ /* 0x080fe20000002105 */
[-C--:B------:R-:W-:Y:S01]  /*1ee30*/  FFMA.SAT R37, -R23, R5.reuse, 0.5 ;  /* 0x3f00000017257423 */ /* 0x080fe20000002105 */
[----:B------:R-:W-:Y:S01]  /*1ee40*/  FFMA R47, -R22, 1.4426950216293334961, -R47 ;  /* 0x3fb8aa3b162f7823 */ /* 0x000fe2000000092f */
[----:B------:R1:W-:Y:S01]  /*1ee50*/  MUFU.EX2 R43, R29 ;  /* 0x0000001d002b7308 */ /* 0x0003e20000000800 */
[----:B------:R-:W-:Y:S01]  /*1ee60*/  FFMA R28, -R21, 1.925963033500011079e-08, R28 ;  /* 0x32a57060151c7823 */ /* 0x000fe2000000011c */
[----:B------:R-:W-:Y:S01]  /*1ee70*/  FFMA R30, -R15, 1.925963033500011079e-08, R30 ;  /* 0x32a570600f1e7823 */ /* 0x000fe2000000011e */
[----:B------:R-:W-:Y:S01]  /*1ee80*/  F2FP.F16.E4M3.UNPACK_B R52, R0.H1 ;  /* 0x00000000ff34723e */ /* 0x000fe200030006ff */
[----:B------:R-:W-:Y:S01]  /*1ee90*/  FFMA.SAT R51, -R24, R5, 0.5 ;  /* 0x3f00000018337423 */ /* 0x000fe20000002105 */
[-C--:B------:R-:W-:Y:S01]  /*1eea0*/  FFMA.RM R39, R39, R4.reuse, 12582913 ;  /* 0x4b40000127277423 */ /* 0x080fe20000004004 */
[----:B------:R-:W-:Y:S01]  /*1eeb0*/  FFMA.RM R37, R37, R4, 12582913 ;  /* 0x4b40000125257423 */ /* 0x000fe20000004004 */
[----:B------:R-:W-:Y:S01]  /*1eec0*/  FFMA R48, -R22, 1.925963033500011079e-08, R47 ;  /* 0x32a5706016307823 */ /* 0x000fe2000000012f */
[----:B------:R2:W-:Y:S01]  /*1eed0*/  MUFU.EX2 R42, R28 ;  /* 0x0000001c002a7308 */ /* 0x0005e20000000800 */
[----:B-1----:R-:W-:Y:S01]  /*1eee0*/  FMUL R29, R16, R210 ;  /* 0x000000d2101d7220 */ /* 0x002fe20000400000 */
[----:B------:R-:W-:Y:S01]  /*1eef0*/  FFMA.RM R47, R51, R4, 12582913 ;  /* 0x4b400001332f7423 */ /* 0x000fe20000004004 */
[----:B------:R-:W-:-:S02]  /*1ef00*/  HADD2.F32 R53, -RZ, R52.H0_H0 ;  /* 0x20000034ff357230 */ /* 0x000fc40000004100 */
[C---:B------:R-:W-:Y:S01]  /*1ef10*/  FMUL R49, R16.reuse, R212 ;  /* 0x000000d410317220 */ /* 0x040fe20000400000 */
[----:B------:R-:W-:Y:S01]  /*1ef20*/  FFMA.SAT R57, -R27, R5, 0.5 ;  /* 0x3f0000001b397423 */ /* 0x000fe20000002105 */
[----:B------:R-:W-:Y:S01]  /*1ef30*/  FADD R51, R47, -12583039 ;  /* 0xcb40007f2f337421 */ /* 0x000fe20000000000 */
[----:B------:R-:W-:Y:S01]  /*1ef40*/  FMUL R213, R16, R213 ;  /* 0x000000d510d57220 */ /* 0x000fe20000400000 */
[----:B------:R1:W-:Y:S01]  /*1ef50*/  MUFU.EX2 R46, R30 ;  /* 0x0000001e002e7308 */ /* 0x0003e20000000800 */
[----:B--2---:R-:W-:Y:S01]  /*1ef60*/  FFMA R28, R2, R40, R29 ;  /* 0x00000028021c7223 */ /* 0x004fe2000000001d */
[----:B------:R-:W-:Y:S01]  /*1ef70*/  FADD R40, R37, -12583039 ;  /* 0xcb40007f25287421 */ /* 0x000fe20000000000 */
[----:B------:R-:W-:Y:S01]  /*1ef80*/  FFMA R51, -R24, 1.4426950216293334961, -R51 ;  /* 0x3fb8aa3b18337823 */ /* 0x000fe20000000933 */
[----:B------:R-:W-:Y:S01]  /*1ef90*/  FMUL R29, R16, R211 ;  /* 0x000000d3101d7220 */ /* 0x000fe20000400000 */
[----:B------:R-:W-:Y:S01]  /*1efa0*/  SHF.L.U32 R58, R31, 0x17, RZ ;  /* 0x000000171f3a7819 */ /* 0x000fe200000006ff */
[----:B------:R-:W-:Y:S01]  /*1efb0*/  FFMA R40, -R23, 1.4426950216293334961, -R40 ;  /* 0x3fb8aa3b17287823 */ /* 0x000fe20000000928 */
[----:B------:R-:W-:Y:S01]  /*1efc0*/  SHF.L.U32 R8, R8, 0x17, RZ ;  /* 0x0000001708087819 */ /* 0x000fe200000006ff */
[----:B------:R-:W2:Y:S01]  /*1efd0*/  MUFU.EX2 R35, R35 ;  /* 0x0000002300237308 */ /* 0x000ea20000000800 */
[----:B-1----:R-:W-:Y:S01]  /*1efe0*/  FADD R30, R39, -12583039 ;  /* 0xcb40007f271e7421 */ /* 0x002fe20000000000 */
[----:B------:R-:W-:Y:S01]  /*1eff0*/  FFMA R40, -R23, 1.925963033500011079e-08, R40 ;  /* 0x32a5706017287823 */ /* 0x000fe20000000128 */
[----:B------:R-:W-:Y:S01]  /*1f000*/  FFMA R29, R2, R44, R29 ;  /* 0x0000002c021d7223 */ /* 0x000fe2000000001d */
[----:B------:R-:W-:Y:S01]  /*1f010*/  SHF.L.U32 R36, R36, 0x17, RZ ;  /* 0x0000001724247819 */ /* 0x000fe200000006ff */
[C---:B------:R-:W-:Y:S01]  /*1f020*/  FFMA R50, -R25.reuse, 1.4426950216293334961, -R30 ;  /* 0x3fb8aa3b19327823 */ /* 0x040fe2000000091e */
[----:B------:R-:W-:Y:S01]  /*1f030*/  FFMA R30, R2, R53, R49 ;  /* 0x00000035021e7223 */ /* 0x000fe20000000031 */
[-C--:B------:R-:W-:Y:S01]  /*1f040*/  FFMA.SAT R53, -R26, R5.reuse, 0.5 ;  /* 0x3f0000001a357423 */ /* 0x080fe20000002105 */
[----:B------:R1:W-:Y:S01]  /*1f050*/  MUFU.EX2 R44, R40 ;  /* 0x00000028002c7308 */ /* 0x0003e20000000800 */
[----:B------:R-:W-:Y:S01]  /*1f060*/  FFMA R49, -R25, 1.925963033500011079e-08, R50 ;  /* 0x32a5706019317823 */ /* 0x000fe20000000132 */
[-C--:B------:R-:W-:Y:S01]  /*1f070*/  FFMA.SAT R59, -R29, R5.reuse, 0.5 ;  /* 0x3f0000001d3b7423 */ /* 0x080fe20000002105 */
[-C--:B------:R-:W-:Y:S01]  /*1f080*/  FFMA.RM R50, R53, R4.reuse, 12582913 ;  /* 0x4b40000135327423 */ /* 0x080fe20000004004 */
[----:B------:R-:W-:Y:S01]  /*1f090*/  FFMA R53, -R24, 1.925963033500011079e-08, R51 ;  /* 0x32a5706018357823 */ /* 0x000fe20000000133 */
[----:B------:R-:W-:Y:S01]  /*1f0a0*/  FFMA.RM R51, R57, R4, 12582913 ;  /* 0x4b40000139337423 */ /* 0x000fe20000004004 */
[-C--:B------:R-:W-:Y:S01]  /*1f0b0*/  FFMA.SAT R57, -R28, R5.reuse, 0.5 ;  /* 0x3f0000001c397423 */ /* 0x080fe20000002105 */
[----:B------:R-:W-:Y:S01]  /*1f0c0*/  FADD R55, R50, -12583039 ;  /* 0xcb40007f32377421 */ /* 0x000fe20000000000 */
[----:B------:R-:W-:Y:S01]  /*1f0d0*/  FFMA.SAT R61, -R30, R5, 0.5 ;  /* 0x3f0000001e3d7423 */ /* 0x000fe20000002105 */
[----:B-1----:R-:W-:-:S02]  /*1f0e0*/  HADD2.F32 R40, -RZ, R52.H1_H1 ;  /* 0x30000034ff287230 */ /* 0x002fc40000004100 */
[----:B------:R-:W-:Y:S01]  /*1f0f0*/  FFMA.RM R52, R57, R4, 12582913 ;  /* 0x4b40000139347423 */ /* 0x000fe20000004004 */
[----:B------:R-:W-:Y:S01]  /*1f100*/  FADD R56, R51, -12583039 ;  /* 0xcb40007f33387421 */ /* 0x000fe20000000000 */
[----:B------:R-:W-:Y:S01]  /*1f110*/  FFMA R55, -R26, 1.4426950216293334961, -R55 ;  /* 0x3fb8aa3b1a377823 */ /* 0x000fe20000000937 */
[----:B------:R-:W1:Y:S01]  /*1f120*/  MUFU.EX2 R41, R41 ;  /* 0x0000002900297308 */ /* 0x000e620000000800 */
[----:B------:R-:W-:Y:S01]  /*1f130*/  FFMA R40, R2, R40, R213 ;  /* 0x0000002802287223 */ /* 0x000fe200000000d5 */
[----:B------:R-:W-:Y:S01]  /*1f140*/  FADD R57, R52, -12583039 ;  /* 0xcb40007f34397421 */ /* 0x000fe20000000000 */
[----:B------:R-:W-:Y:S01]  /*1f150*/  FFMA R56, -R27, 1.4426950216293334961, -R56 ;  /* 0x3fb8aa3b1b387823 */ /* 0x000fe20000000938 */
[----:B------:R-:W-:Y:S01]  /*1f160*/  FFMA R54, -R26, 1.925963033500011079e-08, R55 ;  /* 0x32a570601a367823 */ /* 0x000fe20000000137 */
[----:B------:R-:W-:Y:S01]  /*1f170*/  FFMA.SAT R63, -R40, R5, 0.5 ;  /* 0x3f000000283f7423 */ /* 0x000fe20000002105 */
[----:B------:R-:W-:Y:S01]  /*1f180*/  FFMA R57, -R28, 1.4426950216293334961, -R57 ;  /* 0x3fb8aa3b1c397823 */ /* 0x000fe20000000939 */
[-C--:B------:R-:W-:Y:S01]  /*1f190*/  FFMA.RM R5, R59, R4.reuse, 12582913 ;  /* 0x4b4000013b057423 */ /* 0x080fe20000004004 */
[----:B------:R-:W-:Y:S01]  /*1f1a0*/  FFMA R55, -R27, 1.925963033500011079e-08, R56 ;  /* 0x32a570601b377823 */ /* 0x000fe20000000138 */
[-C--:B------:R-:W-:Y:S01]  /*1f1b0*/  FFMA.RM R31, R61, R4.reuse, 12582913 ;  /* 0x4b4000013d1f7423 */ /* 0x080fe20000004004 */
[----:B------:R-:W-:Y:S01]  /*1f1c0*/  FFMA.RM R56, R63, R4, 12582913 ;  /* 0x4b4000013f387423 */ /* 0x000fe20000004004 */
[----:B--2---:R-:W-:Y:S01]  /*1f1d0*/  FFMA R4, R58, R35, 1 ;  /* 0x3f8000003a047423 */ /* 0x004fe20000000023 */
[----:B------:R-:W-:Y:S01]  /*1f1e0*/  FFMA R35, -R28, 1.925963033500011079e-08, R57 ;  /* 0x32a570601c237823 */ /* 0x000fe20000000139 */
[----:B------:R-:W-:Y:S01]  /*1f1f0*/  FADD R58, R5, -12583039 ;  /* 0xcb40007f053a7421 */ /* 0x000fe20000000000 */
[----:B------:R-:W-:Y:S01]  /*1f200*/  SHF.L.U32 R57, R32, 0x17, RZ ;  /* 0x0000001720397819 */ /* 0x000fe200000006ff */
[----:B------:R-:W-:Y:S01]  /*1f210*/  FADD R61, R56, -12583039 ;  /* 0xcb40007f383d7421 */ /* 0x000fe20000000000 */
[----:B------:R-:W-:Y:S01]  /*1f220*/  SHF.L.U32 R32, R33, 0x17, RZ ;  /* 0x0000001721207819 */ /* 0x000fe200000006ff */
[----:B------:R-:W-:Y:S01]  /*1f230*/  FADD R33, R31, -12583039 ;  /* 0xcb40007f1f217421 */ /* 0x000fe20000000000 */
[C---:B------:R-:W-:Y:S01]  /*1f240*/  FFMA R58, -R29.reuse, 1.4426950216293334961, -R58 ;  /* 0x3fb8aa3b1d3a7823 */ /* 0x040fe2000000093a */
[----:B------:R-:W-:Y:S01]  /*1f250*/  FFMA R61, -R40, 1.4426950216293334961, -R61 ;  /* 0x3fb8aa3b283d7823 */ /* 0x000fe2000000093d */
[----:B------:R-:W2:Y:S01]  /*1f260*/  MUFU.EX2 R48, R48 ;  /* 0x0000003000307308 */ /* 0x000ea20000000800 */
[----:B------:R-:W-:Y:S01]  /*1f270*/  FFMA R59, -R30, 1.4426950216293334961, -R33 ;  /* 0x3fb8aa3b1e3b7823 */ /* 0x000fe20000000921 */
[----:B------:R-:W-:Y:S01]  /*1f280*/  SHF.L.U32 R33, R34, 0x17, RZ ;  /* 0x0000001722217819 */ /* 0x000fe200000006ff */
[----:B------:R-:W-:Y:S01]  /*1f290*/  FFMA R58, -R29, 1.925963033500011079e-08, R58 ;  /* 0x32a570601d3a7823 */ /* 0x000fe2000000013a */
[----:B------:R-:W-:Y:S01]  /*1f2a0*/  IADD3 R34, R4, 0x1800000, RZ ;  /* 0x0180000004227810 */ /* 0x000fe20007ffe0ff */
[----:B------:R-:W-:Y:S01]  /*1f2b0*/  FFMA R59, -R30, 1.925963033500011079e-08, R59 ;  /* 0x32a570601e3b7823 */ /* 0x000fe2000000013b */
[----:B------:R-:W-:Y:S01]  /*1f2c0*/  FFMA R61, -R40, 1.925963033500011079e-08, R61 ;  /* 0x32a57060283d7823 */ /* 0x000fe2000000013d */
[----:B------:R-:W-:Y:S01]  /*1f2d0*/  FFMA R42, R57, R42, 1 ;  /* 0x3f800000392a7423 */ /* 0x000fe2000000002a */
[----:B------:R-:W3:Y:S01]  /*1f2e0*/  MUFU.EX2 R45, R45 ;  /* 0x0000002d002d7308 */ /* 0x000ee20000000800 */
[----:B------:R-:W-:Y:S01]  /*1f2f0*/  LOP3.LUT R34, R34, 0x7f800000, RZ, 0xc0, !PT ;  /* 0x7f80000022227812 */ /* 0x000fe200078ec0ff */
[----:B-1----:R-:W-:Y:S01]  /*1f300*/  FFMA R41, R32, R41, 1 ;  /* 0x3f80000020297423 */ /* 0x002fe20000000029 */
[----:B------:R-:W-:Y:S01]  /*1f310*/  FFMA R46, R33, R46, 1 ;  /* 0x3f800000212e7423 */ /* 0x000fe2000000002e */
[----:B------:R-:W-:Y:S01]  /*1f320*/  SHF.L.U32 R33, R38, 0x17, RZ ;  /* 0x0000001726217819 */ /* 0x000fe200000006ff */
[----:B------:R-:W-:Y:S01]  /*1f330*/  FFMA R43, R8, R43, 1 ;  /* 0x3f800000082b7423 */ /* 0x000fe2000000002b */
[----:B------:R-:W-:Y:S01]  /*1f340*/  ISETP.GT.U32.AND P2, PT, R34, 0x1ffffff, PT ;  /* 0x01ffffff2200780c */ /* 0x000fe20003f44070 */
[----:B------:R-:W-:Y:S01]  /*1f350*/  BSSY B1, `(.L_x_408) ;  /* 0x0000027000017945 */ /* 0x000fe20003800000 */
[----:B------:R-:W1:Y:S01]  /*1f360*/  MUFU.EX2 R57, R58 ;  /* 0x0000003a00397308 */ /* 0x000e620000000800 */
[----:B------:R-:W-:-:S02]  /*1f370*/  SHF.L.U32 R37, R37, 0x17, RZ ;  /* 0x0000001725257819 */ /* 0x000fc400000006ff */
[----:B------:R-:W-:Y:S01]  /*1f380*/  SHF.L.U32 R38, R47, 0x17, RZ ;  /* 0x000000172f267819 */ /* 0x000fe200000006ff */
[----:B--2---:R-:W-:Y:S01]  /*1f390*/  FFMA R47, R33, R48, 1 ;  /* 0x3f800000212f7423 */ /* 0x004fe20000000030 */
[----:B------:R-:W-:Y:S01]  /*1f3a0*/  SHF.L.U32 R33, R31, 0x17, RZ ;  /* 0x000000171f217819 */ /* 0x000fe200000006ff */
[----:B------:R-:W-:Y:S01]  /*1f3b0*/  FFMA R44, R37, R44, 1 ;  /* 0x3f800000252c7423 */ /* 0x000fe2000000002c */
[----:B------:R-:W-:Y:S01]  /*1f3c0*/  SHF.L.U32 R8, R39, 0x17, RZ ;  /* 0x0000001727087819 */ /* 0x000fe200000006ff */
[----:B------:R-:W2:Y:S01]  /*1f3d0*/  MUFU.EX2 R49, R49 ;  /* 0x0000003100317308 */ /* 0x000ea20000000800 */
[----:B---3--:R-:W-:Y:S01]  /*1f3e0*/  FFMA R45, R36, R45, 1 ;  /* 0x3f800000242d7423 */ /* 0x008fe2000000002d */
[----:B------:R-:W-:Y:S02]  /*1f3f0*/  SHF.L.U32 R37, R50, 0x17, RZ ;  /* 0x0000001732257819 */ /* 0x000fe400000006ff */
[----:B------:R-:W-:Y:S02]  /*1f400*/  SHF.L.U32 R36, R51, 0x17, RZ ;  /* 0x0000001733247819 */ /* 0x000fe400000006ff */
[----:B------:R-:W-:-:S02]  /*1f410*/  SHF.L.U32 R52, R52, 0x17, RZ ;  /* 0x0000001734347819 */ /* 0x000fc400000006ff */
[----:B------:R-:W3:Y:S01]  /*1f420*/  MUFU.EX2 R53, R53 ;  /* 0x0000003500357308 */ /* 0x000ee20000000800 */
[----:B------:R-:W-:Y:S02]  /*1f430*/  SHF.L.U32 R34, R5, 0x17, RZ ;  /* 0x0000001705227819 */ /* 0x000fe400000006ff */
[----:B------:R-:W-:-:S03]  /*1f440*/  SHF.L.U32 R31, R56, 0x17, RZ ;  /* 0x00000017381f7819 */ /* 0x000fc600000006ff */
[----:B-1----:R-:W-:Y:S02]  /*1f450*/  FFMA R34, R34, R57, 1 ;  /* 0x3f80000022227423 */ /* 0x002fe40000000039 */
[----:B------:R-:W1:Y:S01]  /*1f460*/  MUFU.EX2 R54, R54 ;  /* 0x0000003600367308 */ /* 0x000e620000000800 */
[----:B--2---:R-:W-:-:S07]  /*1f470*/  FFMA R39, R8, R49, 1 ;  /* 0x3f80000008277423 */ /* 0x004fce0000000031 */
[----:B------:R-:W2:Y:S01]  /*1f480*/  MUFU.EX2 R55, R55 ;  /* 0x0000003700377308 */ /* 0x000ea20000000800 */
[----:B---3--:R-:W-:-:S07]  /*1f490*/  FFMA R38, R38, R53, 1 ;  /* 0x3f80000026267423 */ /* 0x008fce0000000035 */
[----:B------:R-:W3:Y:S01]  /*1f4a0*/  MUFU.EX2 R35, R35 ;  /* 0x0000002300237308 */ /* 0x000ee20000000800 */
[----:B-1----:R-:W-:-:S07]  /*1f4b0*/  FFMA R37, R37, R54, 1 ;  /* 0x3f80000025257423 */ /* 0x002fce0000000036 */
[----:B------:R-:W1:Y:S01]  /*1f4c0*/  MUFU.EX2 R32, R59 ;  /* 0x0000003b00207308 */ /* 0x000e620000000800 */
[----:B--2---:R-:W-:-:S07]  /*1f4d0*/  FFMA R36, R36, R55, 1 ;  /* 0x3f80000024247423 */ /* 0x004fce0000000037 */
[----:B------:R-:W2:Y:S01]  /*1f4e0*/  MUFU.EX2 R58, R61 ;  /* 0x0000003d003a7308 */ /* 0x000ea20000000800 */
[----:B---3--:R-:W-:Y:S01]  /*1f4f0*/  FFMA R35, R52, R35, 1 ;  /* 0x3f80000034237423 */ /* 0x008fe20000000023 */
[----:B-1----:R-:W-:Y:S01]  /*1f500*/  FFMA R33, R33, R32, 1 ;  /* 0x3f80000021217423 */ /* 0x002fe20000000020 */
[----:B--2---:R-:W-:Y:S01]  /*1f510*/  FFMA R31, R31, R58, 1 ;  /* 0x3f8000001f1f7423 */ /* 0x004fe2000000003a */
[----:B------:R-:W-:Y:S06]  /*1f520*/  @P2 BRA `(.L_x_409) ;  /* 0x0000000000142947 */ /* 0x000fec0003800000 */
[----:B------:R-:W-:Y:S02]  /*1f530*/  MOV R5, R4 ;  /* 0x0000000400057202 */ /* 0x000fe40000000f00 */
[----:B------:R-:W-:-:S07]  /*1f540*/  MOV R4, 0x1f560 ;  /* 0x0001f56000047802 */ /* 0x000fce0000000f00 */
[----:B------:R-:W-:Y:S05]  /*1f550*/  CALL.REL.NOINC `($__internal_0_$__cuda_sm20_rcp_rn_f32_slowpath) ;  /* 0x0000019800e47944 */ /* 0x000fea0003c00000 */
[----:B------:R-:W-:Y:S01]  /*1f560*/  MOV R32, R8 ;  /* 0x0000000800207202 */ /* 0x000fe20000000f00 */
[----:B------:R-:W-:Y:S06]  /*1f570*/  BRA `(.L_x_410) ;  /* 0x0000000000107947 */ /* 0x000fec0003800000 */
.L_x_409:
[----:B------:R-:W1:Y:S02]  /*1f580*/  MUFU.RCP R5, R4 ;  /* 0x0000000400057308 */ /* 0x000e640000001000 */
[----:B-1----:R-:W-:-:S04]  /*1f590*/  FFMA R8, R4, R5, -1 ;  /* 0xbf80000004087423 */ /* 0x002fc80000000005 */
[----:B------:R-:W-:-:S04]  /*1f5a0*/  FADD.FTZ R8, -R8, -RZ ;  /* 0x800000ff08087221 */ /* 0x000fc80000010100 */
[----:B------:R-:W-:-:S07]  /*1f5b0*/  FFMA R32, R5, R8, R5 ;  /* 0x0000000805207223 */ /* 0x000fce0000000005 */
.L_x_410:
[----:B------:R-:W-:Y:S05]  /*1f5c0*/  BSYNC B1 ;  /* 0x0000000000017941 */ /* 0x000fea0003800000 */
.L_x_408:
        /* <DEDUP_REMOVED lines=10> */
.L_x_412:
[----:B------:R-:W1:Y:S02]  /*1f670*/  MUFU.RCP R4, R43 ;  /* 0x0000002b00047308 */ /* 0x000e640000001000 */
[----:B-1----:R-:W-:-:S04]  /*1f680*/  FFMA R5, R43, R4, -1 ;  /* 0xbf8000002b057423 */ /* 0x002fc80000000004 */
[----:B------:R-:W-:-:S04]  /*1f690*/  FADD.FTZ R5, -R5, -RZ ;  /* 0x800000ff05057221 */ /* 0x000fc80000010100 */
[----:B------:R-:W-:-:S07]  /*1f6a0*/  FFMA R49, R4, R5, R4 ;  /* 0x0000000504317223 */ /* 0x000fce0000000004 */
.L_x_413:
[----:B------:R-:W-:Y:S05]  /*1f6b0*/  BSYNC B1 ;  /* 0x0000000000017941 */ /* 0x000fea0003800000 */
.L_x_411:
        /* <DEDUP_REMOVED lines=10> */
.L_x_415:
[----:B------:R-:W1:Y:S02]  /*1f760*/  MUFU.RCP R5, R42 ;  /* 0x0000002a00057308 */ /* 0x000e640000001000 */
[----:B-1----:R-:W-:-:S04]  /*1f770*/  FFMA R4, R42, R5, -1 ;  /* 0xbf8000002a047423 */ /* 0x002fc80000000005 */
[----:B------:R-:W-:-:S04]  /*1f780*/  FADD.FTZ R4, -R4, -RZ ;  /* 0x800000ff04047221 */ /* 0x000fc80000010100 */
[----:B------:R-:W-:-:S07]  /*1f790*/  FFMA R48, R5, R4, R5 ;  /* 0x0000000405307223 */ /* 0x000fce0000000005 */
.L_x_416:
[----:B------:R-:W-:Y:S05]  /*1f7a0*/  BSYNC B1 ;  /* 0x0000000000017941 */ /* 0x000fea0003800000 */
.L_x_414:
        /* <DEDUP_REMOVED lines=10> */
.L_x_418:
[----:B------:R-:W1:Y:S02]  /*1f850*/  MUFU.RCP R4, R41 ;  /* 0x0000002900047308 */ /* 0x000e640000001000 */
[----:B-1----:R-:W-:-:S04]  /*1f860*/  FFMA R5, R41, R4, -1 ;  /* 0xbf80000029057423 */ /* 0x002fc80000000004 */
[----:B------:R-:W-:-:S04]  /*1f870*/  FADD.FTZ R5, -R5, -RZ ;  /* 0x800000ff05057221 */ /* 0x000fc80000010100 */
[----:B------:R-:W-:-:S07]  /*1f880*/  FFMA R43, R4, R5, R4 ;  /* 0x00000005042b7223 */ /* 0x000fce0000000004 */
.L_x_419:
[----:B------:R-:W-:Y:S05]  /*1f890*/  BSYNC B1 ;  /* 0x0000000000017941 */ /* 0x000fea0003800000 */
.L_x_417:
        /* <DEDUP_REMOVED lines=10> */
.L_x_421:
[----:B------:R-:W1:Y:S02]  /*1f940*/  MUFU.RCP R5, R46 ;  /* 0x0000002e00057308 */ /* 0x000e640000001000 */
[----:B-1----:R-:W-:-:S04]  /*1f950*/  FFMA R4, R46, R5, -1 ;  /* 0xbf8000002e047423 */ /* 0x002fc80000000005 */
[----:B------:R-:W-:-:S04]  /*1f960*/  FADD.FTZ R4, -R4, -RZ ;  /* 0x800000ff04047221 */ /* 0x000fc80000010100 */
[----:B------:R-:W-:-:S07]  /*1f970*/  FFMA R42, R5, R4, R5 ;  /* 0x00000004052a7223 */ /* 0x000fce0000000005 */
.L_x_422:
[----:B------:R-:W-:Y:S05]  /*1f980*/  BSYNC B1 ;  /* 0x0000000000017941 */ /* 0x000fea0003800000 */
.L_x_420:
        /* <DEDUP_REMOVED lines=10> */
.L_x_424:
[----:B------:R-:W1:Y:S02]  /*1fa30*/  MUFU.RCP R4, R45 ;  /* 0x0000002d00047308 */ /* 0x000e640000001000 */
[----:B-1----:R-:W-:-:S04]  /*1fa40*/  FFMA R5, R45, R4, -1 ;  /* 0xbf8000002d057423 */ /* 0x002fc80000000004 */
[----:B------:R-:W-:-:S04]  /*1fa50*/  FADD.FTZ R5, -R5, -RZ ;  /* 0x800000ff05057221 */ /* 0x000fc80000010100 */
[----:B------:R-:W-:-:S07]  /*1fa60*/  FFMA R41, R4, R5, R4 ;  /* 0x0000000504297223 */ /* 0x000fce0000000004 */
.L_x_425:
[----:B------:R-:W-:Y:S05]  /*1fa70*/  BSYNC B1 ;  /* 0x0000000000017941 */ /* 0x000fea0003800000 */
.L_x_423:
        /* <DEDUP_REMOVED lines=10> */
.L_x_427:
[----:B------:R-:W1:Y:S02]  /*1fb20*/  MUFU.RCP R5, R44 ;  /* 0x0000002c00057308 */ /* 0x000e640000001000 */
[----:B-1----:R-:W-:-:S04]  /*1fb30*/  FFMA R4, R44, R5, -1 ;  /* 0xbf8000002c047423 */ /* 0x002fc80000000005 */
[----:B------:R-:W-:-:S04]  /*1fb40*/  FADD.FTZ R4, -R4, -RZ ;  /* 0x800000ff04047221 */ /* 0x000fc80000010100 */
[----:B------:R-:W-:-:S07]  /*1fb50*/  FFMA R46, R5, R4, R5 ;  /* 0x00000004052e7223 */ /* 0x000fce0000000005 */
.L_x_428:
[----:B------:R-:W-:Y:S05]  /*1fb60*/  BSYNC B1 ;  /* 0x0000000000017941 */ /* 0x000fea0003800000 */
.L_x_426:
        /* <DEDUP_REMOVED lines=10> */
.L_x_430:
[----:B------:R-:W1:Y:S02]  /*1fc10*/  MUFU.RCP R4, R47 ;  /* 0x0000002f00047308 */ /* 0x000e640000001000 */
[----:B-1----:R-:W-:-:S04]  /*1fc20*/  FFMA R5, R47, R4, -1 ;  /* 0xbf8000002f057423 */ /* 0x002fc80000000004 */
[----:B------:R-:W-:-:S04]  /*1fc30*/  FADD.FTZ R5, -R5, -RZ ;  /* 0x800000ff05057221 */ /* 0x000fc80000010100 */
[----:B------:R-:W-:-:S07]  /*1fc40*/  FFMA R45, R4, R5, R4 ;  /* 0x00000005042d7223 */ /* 0x000fce0000000004 */
.L_x_431:
[----:B------:R-:W-:Y:S05]  /*1fc50*/  BSYNC B1 ;  /* 0x0000000000017941 */ /* 0x000fea0003800000 */
.L_x_429:
        /* <DEDUP_REMOVED lines=10> */
.L_x_433:
[----:B------:R-:W1:Y:S02]  /*1fd00*/  MUFU.RCP R44, R39 ;  /* 0x00000027002c7308 */ /* 0x000e640000001000 */
[----:B-1----:R-:W-:-:S04]  /*1fd10*/  FFMA R4, R39, R44, -1 ;  /* 0xbf80000027047423 */ /* 0x002fc8000000002c */
[----:B------:R-:W-:-:S04]  /*1fd20*/  FADD.FTZ R5, -R4, -RZ ;  /* 0x800000ff04057221 */ /* 0x000fc80000010100 */
[----:B------:R-:W-:-:S07]  /*1fd30*/  FFMA R44, R44, R5, R44 ;  /* 0x000000052c2c7223 */ /* 0x000fce000000002c */
.L_x_434:
[----:B------:R-:W-:Y:S05]  /*1fd40*/  BSYNC B1 ;  /* 0x0000000000017941 */ /* 0x000fea0003800000 */
.L_x_432:
        /* <DEDUP_REMOVED lines=10> */
.L_x_436:
[----:B------:R-:W1:Y:S02]  /*1fdf0*/  MUFU.RCP R39, R38 ;  /* 0x0000002600277308 */ /* 0x000e640000001000 */
[----:B-1----:R-:W-:-:S04]  /*1fe00*/  FFMA R4, R38, R39, -1 ;  /* 0xbf80000026047423 */ /* 0x002fc80000000027 */
[----:B------:R-:W-:-:S04]  /*1fe10*/  FADD.FTZ R4, -R4, -RZ ;  /* 0x800000ff04047221 */ /* 0x000fc80000010100 */
[----:B------:R-:W-:-:S07]  /*1fe20*/  FFMA R39, R39, R4, R39 ;  /* 0x0000000427277223 */ /* 0x000fce0000000027 */
.L_x_437:
[----:B------:R-:W-:Y:S05]  /*1fe30*/  BSYNC B1 ;  /* 0x0000000000017941 */ /* 0x000fea0003800000 */
.L_x_435:
        /* <DEDUP_REMOVED lines=10> */
.L_x_439:
[----:B------:R-:W1:Y:S02]  /*1fee0*/  MUFU.RCP R4, R37 ;  /* 0x0000002500047308 */ /* 0x000e640000001000 */
[----:B-1----:R-:W-:-:S04]  /*1fef0*/  FFMA R5, R37, R4, -1 ;  /* 0xbf80000025057423 */ /* 0x002fc80000000004 */
[----:B------:R-:W-:-:S04]  /*1ff00*/  FADD.FTZ R5, -R5, -RZ ;  /* 0x800000ff05057221 */ /* 0x000fc80000010100 */
[----:B------:R-:W-:-:S07]  /*1ff10*/  FFMA R47, R4, R5, R4 ;  /* 0x00000005042f7223 */ /* 0x000fce0000000004 */
.L_x_440:
[----:B------:R-:W-:Y:S05]  /*1ff20*/  BSYNC B1 ;  /* 0x0000000000017941 */ /* 0x000fea0003800000 */
.L_x_438:
        /* <DEDUP_REMOVED lines=10> */
.L_x_442:
[----:B------:R-:W1:Y:S02]  /*1ffd0*/  MUFU.RCP R5, R36 ;  /* 0x0000002400057308 */ /* 0x000e640000001000 */
[----:B-1----:R-:W-:-:S04]  /*1ffe0*/  FFMA R4, R36, R5, -1 ;  /* 0xbf80000024047423 */ /* 0x002fc80000000005 */
[----:B------:R-:W-:-:S04]  /*1fff0*/  FADD.FTZ R4, -R4, -RZ ;  /* 0x800000ff04047221 */ /* 0x000fc80000010100 */
[----:B------:R-:W-:-:S07]  /*20000*/  FFMA R38, R5, R4, R5 ;  /* 0x0000000405267223 */ /* 0x000fce0000000005 */
.L_x_443:
[----:B------:R-:W-:Y:S05]  /*20010*/  BSYNC B1 ;  /* 0x0000000000017941 */ /* 0x000fea0003800000 */
.L_x_441:
        /* <DEDUP_REMOVED lines=10> */
.L_x_445:
[----:B------:R-:W1:Y:S02]  /*200c0*/  MUFU.RCP R4, R35 ;  /* 0x0000002300047308 */ /* 0x000e640000001000 */
[----:B-1----:R-:W-:-:S04]  /*200d0*/  FFMA R5, R35, R4, -1 ;  /* 0xbf80000023057423 */ /* 0x002fc80000000004 */
[----:B------:R-:W-:-:S04]  /*200e0*/  FADD.FTZ R5, -R5, -RZ ;  /* 0x800000ff05057221 */ /* 0x000fc80000010100 */
[----:B------:R-:W-:-:S07]  /*200f0*/  FFMA R37, R4, R5, R4 ;  /* 0x0000000504257223 */ /* 0x000fce0000000004 */
.L_x_446:
[----:B------:R-:W-:Y:S05]  /*20100*/  BSYNC B1 ;  /* 0x0000000000017941 */ /* 0x000fea0003800000 */
.L_x_444:
        /* <DEDUP_REMOVED lines=10> */
.L_x_448:
[----:B------:R-:W1:Y:S02]  /*201b0*/  MUFU.RCP R5, R34 ;  /* 0x0000002200057308 */ /* 0x000e640000001000 */
[----:B-1----:R-:W-:-:S04]  /*201c0*/  FFMA R4, R34, R5, -1 ;  /* 0xbf80000022047423 */ /* 0x002fc80000000005 */
[----:B------:R-:W-:-:S04]  /*201d0*/  FADD.FTZ R4, -R4, -RZ ;  /* 0x800000ff04047221 */ /* 0x000fc80000010100 */
[----:B------:R-:W-:-:S07]  /*201e0*/  FFMA R36, R5, R4, R5 ;  /* 0x0000000405247223 */ /* 0x000fce0000000005 */
.L_x_449:
[----:B------:R-:W-:Y:S05]  /*201f0*/  BSYNC B1 ;  /* 0x0000000000017941 */ /* 0x000fea0003800000 */
.L_x_447:
        /* <DEDUP_REMOVED lines=10> */
.L_x_451:
[----:B------:R-:W1:Y:S02]  /*202a0*/  MUFU.RCP R4, R33 ;  /* 0x0000002100047308 */ /* 0x000e640000001000 */
[----:B-1----:R-:W-:-:S04]  /*202b0*/  FFMA R5, R33, R4, -1 ;  /* 0xbf80000021057423 */ /* 0x002fc80000000004 */
[----:B------:R-:W-:-:S04]  /*202c0*/  FADD.FTZ R5, -R5, -RZ ;  /* 0x800000ff05057221 */ /* 0x000fc80000010100 */
[----:B------:R-:W-:-:S07]  /*202d0*/  FFMA R35, R4, R5, R4 ;  /* 0x0000000504237223 */ /* 0x000fce0000000004 */
.L_x_452:
[----:B------:R-:W-:Y:S05]  /*202e0*/  BSYNC B1 ;  /* 0x0000000000017941 */ /* 0x000fea0003800000 */
.L_x_450:
        /* <DEDUP_REMOVED lines=9> */
.L_x_454:
[----:B------:R-:W1:Y:S02]  /*20380*/  MUFU.RCP R8, R31 ;  /* 0x0000001f00087308 */ /* 0x000e640000001000 */
[----:B-1----:R-:W-:-:S04]  /*20390*/  FFMA R4, R31, R8, -1 ;  /* 0xbf8000001f047423 */ /* 0x002fc80000000008 */
[----:B------:R-:W-:-:S04]  /*203a0*/  FADD.FTZ R5, -R4, -RZ ;  /* 0x800000ff04057221 */ /* 0x000fc80000010100 */
[----:B------:R-:W-:-:S07]  /*203b0*/  FFMA R8, R8, R5, R8 ;  /* 0x0000000508087223 */ /* 0x000fce0000000008 */
.L_x_455:
[----:B------:R-:W-:Y:S05]  /*203c0*/  BSYNC B1 ;  /* 0x0000000000017941 */ /* 0x000fea0003800000 */
.L_x_453:
        /* <DEDUP_REMOVED lines=26> */
.L_x_456:
        /* <DEDUP_REMOVED lines=27> */
.L_x_458:
[----:B------:R-:W-:Y:S05]  /*20720*/  BSYNC B0 ;  /* 0x0000000000007941 */ /* 0x000fea0003800000 */
.L_x_457:
[----:B------:R-:W-:Y:S04]  /*20730*/  BSSY B0, `(.L_x_459) ;  /* 0x000003a000007945 */ /* 0x000fe80003800000 */
[----:B------:R-:W-:Y:S05]  /*20740*/  @P0 BRA `(.L_x_460) ;  /* 0x0000000000e00947 */ /* 0x000fea0003800000 */
[----:B------:R-:W-:-:S04]  /*20750*/  MOV R4, UR44 ;  /* 0x0000002c00047c02 */ /* 0x000fc80008000f00 */
[----:B------:R-:W-:-:S13]  /*20760*/  ISETP.NE.AND P3, PT, R4, 0x3, PT ;  /* 0x000000030400780c */ /* 0x000fda0003f65270 */
[----:B------:R-:W-:Y:S05]  /*20770*/  @!P3 BRA `(.L_x_461) ;  /* 0x000000000004b947 */ /* 0x000fea0003800000 */
[----:B------:R-:W-:Y:S01]  /*20780*/  BPT.TRAP 0x1 ;  /* 0x000000040000795c */ /* 0x000fe20000300000 */
.L_x_461:
[----:B------:R-:W-:Y:S01]  /*20790*/  LEA R4, R18, UR48, 0x3 ;  /* 0x0000003012047c11 */ /* 0x000fe2000f8e18ff */
[----:B------:R-:W-:Y:S01]  /*207a0*/  BSSY B1, `(.L_x_462) ;  /* 0x0000004000017945 */ /* 0x000fe20003800000 */
[----:B------:R-:W-:-:S04]  /*207b0*/  SHF.L.U32 R5, R19, 0x1f, RZ ;  /* 0x0000001f13057819 */ /* 0x000fc800000006ff */
[----:B------:R-:W1:Y:S02]  /*207c0*/  SYNCS.PHASECHK.TRANS64.TRYWAIT P2, [R4+URZ+0x60], R5 ;  /* 0x00006005040075a7 */ /* 0x000e64000804017f */
[----:B-1----:R-:W-:Y:S05]  /*207d0*/  @!P2 BRA `(.L_x_463) ;  /* 0x0000017c0004a947 */ /* 0x002fea0003800000 */
.L_x_1147:
[----:B------:R-:W-:Y:S05]  /*207e0*/  BSYNC B1 ;  /* 0x0000000000017941 */ /* 0x000fea0003800000 */
.L_x_462:
        /* <DEDUP_REMOVED lines=22> */
.L_x_465:
[----:B------:R-:W-:Y:S05]  /*20950*/  BSYNC B1 ;  /* 0x0000000000017941 */ /* 0x000fea0003800000 */
.L_x_464:
        /* <DEDUP_REMOVED lines=8> */
.L_x_466:
        /* <DEDUP_REMOVED lines=15> */
.L_x_460:
[----:B------:R-:W-:Y:S05]  /*20ad0*/  BSYNC B0 ;  /* 0x0000000000007941 */ /* 0x000fea0003800000 */
.L_x_459:
[----:B------:R-:W2:Y:S04]  /*20ae0*/  LDL.LU R5, [R1+0x360] ;  /* 0x0003600001057983 */ /* 0x000ea80000300800 */
[----:B------:R-:W3:Y:S04]  /*20af0*/  LDL.LU R13, [R1+0x364] ;  /* 0x00036400010d7983 */ /* 0x000ee80000300800 */
[----:B------:R-:W4:Y:S04]  /*20b00*/  LDL.LU R21, [R1+0x368] ;  /* 0x0003680001157983 */ /* 0x000f280000300800 */
[----:B------:R-:W5:Y:S04]  /*20b10*/  LDL.LU R23, [R1+0x36c] ;  /* 0x00036c0001177983 */ /* 0x000f680000300800 */
[----:B------:R-:W5:Y:S04]  /*20b20*/  LDL.LU R15, [R1+0x370] ;  /* 0x00037000010f7983 */ /* 0x000f680000300800 */
[----:B------:R-:W5:Y:S04]  /*20b30*/  LDL.LU R20, [R1+0x374] ;  /* 0x0003740001147983 */ /* 0x000f680000300800 */
[----:B------:R-:W5:Y:S04]  /*20b40*/  LDL.LU R29, [R1+0x378] ;  /* 0x00037800011d7983 */ /* 0x000f680000300800 */
[----:B------:R-:W5:Y:S01]  /*20b50*/  LDL.LU R26, [R1+0x37c] ;  /* 0x00037c00011a7983 */ /* 0x000f620000300800 */
[----:B------:R-:W-:-:S03]  /*20b60*/  F2FP.F16.E4M3.UNPACK_B R4, R7 ;  /* 0x00000007ff04723e */ /* 0x000fc600020006ff */
[----:B------:R-:W5:Y:S02]  /*20b70*/  LDL.LU R28, [R1+0x380] ;  /* 0x00038000011c7983 */ /* 0x000f640000300800 */
[--C-:B------:R-:W-:Y:S02]  /*20b80*/  HADD2.F32 R12, -RZ, R4.reuse.H0_H0 ;  /* 0x20000004ff0c7230 */ /* 0x100fe40000004100 */
[----:B------:R-:W5:Y:S01]  /*20b90*/  LDL.LU R27, [R1+0x384] ;  /* 0x00038400011b7983 */ /* 0x000f620000300800 */
[----:B------:R-:W-:-:S03]  /*20ba0*/  HADD2.F32 R8, -RZ, R4.H1_H1 ;  /* 0x30000004ff087230 */ /* 0x000fc60000004100 */
[----:B------:R-:W5:Y:S04]  /*20bb0*/  LDL.LU R33, [R1+0x388] ;  /* 0x0003880001217983 */ /* 0x000f680000300800 */
[----:B------:R-:W5:Y:S04]  /*20bc0*/  LDL.LU R36, [R1+0x38c] ;  /* 0x00038c0001247983 */ /* 0x000f680000300800 */
[----:B------:R-:W5:Y:S04]  /*20bd0*/  LDL.LU R43, [R1+0x390] ;  /* 0x00039000012b7983 */ /* 0x000f680000300800 */
[----:B------:R-:W5:Y:S04]  /*20be0*/  LDL.LU R46, [R1+0x394] ;  /* 0x00039400012e7983 */ /* 0x000f680000300800 */
[----:B------:R-:W5:Y:S04]  /*20bf0*/  LDL.LU R52, [R1+0x398] ;  /* 0x0003980001347983 */ /* 0x000f680000300800 */
[----:B------:R-:W5:Y:S01]  /*20c00*/  LDL.LU R53, [R1+0x39c] ;  /* 0x00039c0001357983 */ /* 0x000f620000300800 */
[----:B------:R-:W-:-:S02]  /*20c10*/  F2FP.F16.E4M3.UNPACK_B R4, R7.H1 ;  /* 0x00000007ff04723e */ /* 0x000fc400030006ff */
[-C--:B------:R-:W-:Y:S02]  /*20c20*/  F2FP.F16.E4M3.UNPACK_B R14, R6.reuse ;  /* 0x00000006ff0e723e */ /* 0x080fe400020006ff */
[----:B------:R-:W-:-:S03]  /*20c30*/  F2FP.F16.E4M3.UNPACK_B R22, R6.H1 ;  /* 0x00000006ff16723e */ /* 0x000fc600030006ff */
[--C-:B------:R-:W-:Y:S02]  /*20c40*/  HADD2.F32 R24, -RZ, R14.reuse.H0_H0 ;  /* 0x2000000eff187230 */ /* 0x100fe40000004100 */
[----:B------:R-:W-:Y:S01]  /*20c50*/  HADD2.F32 R14, -RZ, R14.H1_H1 ;  /* 0x3000000eff0e7230 */ /* 0x000fe20000004100 */
[-C--:B------:R-:W-:Y:S02]  /*20c60*/  F2FP.F16.E4M3.UNPACK_B R25, R3.reuse ;  /* 0x00000003ff19723e */ /* 0x080fe400020006ff */
[----:B------:R-:W-:-:S05]  /*20c70*/  F2FP.F16.E4M3.UNPACK_B R31, R3.H1 ;  /* 0x00000003ff1f723e */ /* 0x000fca00030006ff */
[--C-:B------:R-:W-:Y:S01]  /*20c80*/  HADD2.F32 R30, -RZ, R31.reuse.H0_H0 ;  /* 0x2000001fff1e7230 */ /* 0x100fe20000004100 */
[----:B------:R-:W-:Y:S01]  /*20c90*/  F2FP.F16.E4M3.UNPACK_B R44, R0 ;  /* 0x00000000ff2c723e */ /* 0x000fe200020006ff */
[----:B------:R-:W-:-:S04]  /*20ca0*/  HADD2.F32 R31, -RZ, R31.H1_H1 ;  /* 0x3000001fff1f7230 */ /* 0x000fc80000004100 */
[--C-:B------:R-:W-:Y:S02]  /*20cb0*/  HADD2.F32 R41, -RZ, R44.reuse.H0_H0 ;  /* 0x2000002cff297230 */ /* 0x100fe40000004100 */
[----:B------:R-:W-:Y:S01]  /*20cc0*/  HADD2.F32 R48, -RZ, R44.H1_H1 ;  /* 0x3000002cff307230 */ /* 0x000fe20000004100 */
[----:B------:R-:W-:-:S05]  /*20cd0*/  F2FP.F16.E4M3.UNPACK_B R51, R0.H1 ;  /* 0x00000000ff33723e */ /* 0x000fca00030006ff */
[--C-:B------:R-:W-:Y:S02]  /*20ce0*/  HADD2.F32 R50, -RZ, R51.reuse.H0_H0 ;  /* 0x20000033ff327230 */ /* 0x100fe40000004100 */
[----:B------:R-:W-:Y:S01]  /*20cf0*/  HADD2.F32 R51, -RZ, R51.H1_H1 ;  /* 0x30000033ff337230 */ /* 0x000fe20000004100 */
[----:B------:R-:W-:Y:S01]  /*20d00*/  BSSY B1, `(.L_x_467) ;  /* 0x00000b5000017945 */ /* 0x000fe20003800000 */
[C---:B--2---:R-:W-:Y:S01]  /*20d10*/  FMUL R5, R16.reuse, R5 ;  /* 0x0000000510057220 */ /* 0x044fe20000400000 */
[----:B---3--:R-:W-:-:S03]  /*20d20*/  FMUL R13, R16, R13 ;  /* 0x0000000d100d7220 */ /* 0x008fc60000400000 */
[C---:B------:R-:W-:Y:S01]  /*20d30*/  FFMA R12, R2.reuse, R12, R5 ;  /* 0x0000000c020c7223 */ /* 0x040fe20000000005 */
[----:B------:R-:W-:Y:S01]  /*20d40*/  FFMA R13, R2, R8, R13 ;  /* 0x00000008020d7223 */ /* 0x000fe2000000000d */
[--C-:B------:R-:W-:Y:S02]  /*20d50*/  HADD2.F32 R8, -RZ, R4.reuse.H0_H0 ;  /* 0x20000004ff087230 */ /* 0x100fe40000004100 */
[C---:B----4-:R-:W-:Y:S01]  /*20d60*/  FMUL R21, R16.reuse, R21 ;  /* 0x0000001510157220 */ /* 0x050fe20000400000 */
[----:B------:R-:W-:Y:S02]  /*20d70*/  HADD2.F32 R4, -RZ, R4.H1_H1 ;  /* 0x30000004ff047230 */ /* 0x000fe40000004100 */
[----:B-----5:R-:W-:Y:S01]  /*20d80*/  FMUL R5, R16, R23 ;  /* 0x0000001710057220 */ /* 0x020fe20000400000 */
[----:B------:R-:W-:Y:S01]  /*20d90*/  FFMA R21, R2, R8, R21 ;  /* 0x0000000802157223 */ /* 0x000fe20000000015 */
[--C-:B------:R-:W-:Y:S02]  /*20da0*/  HADD2.F32 R8, -RZ, R22.reuse.H0_H0 ;  /* 0x20000016ff087230 */ /* 0x100fe40000004100 */
[C---:B------:R-:W-:Y:S01]  /*20db0*/  FMUL R15, R16.reuse, R15 ;  /* 0x0000000f100f7220 */ /* 0x040fe20000400000 */
[----:B------:R-:W-:Y:S01]  /*20dc0*/  FMUL R23, R16, R20 ;  /* 0x0000001410177220 */ /* 0x000fe20000400000 */
[----:B------:R-:W-:Y:S01]  /*20dd0*/  FFMA R20, R2, R4, R5 ;  /* 0x0000000402147223 */ /* 0x000fe20000000005 */
[----:B------:R-:W-:Y:S01]  /*20de0*/  MOV R4, 0x3bbb989d ;  /* 0x3bbb989d00047802 */ /* 0x000fe20000000f00 */
[----:B------:R-:W-:Y:S01]  /*20df0*/  FMUL R5, R16, R29 ;  /* 0x0000001d10057220 */ /* 0x000fe20000400000 */
[C---:B------:R-:W-:Y:S01]  /*20e00*/  FFMA R15, R2.reuse, R24, R15 ;  /* 0x00000018020f7223 */ /* 0x040fe2000000000f */
[----:B------:R-:W-:Y:S01]  /*20e10*/  FFMA R14, R2, R14, R23 ;  /* 0x0000000e020e7223 */ /* 0x000fe20000000017 */
[----:B------:R-:W-:-:S02]  /*20e20*/  HADD2.F32 R24, -RZ, R22.H1_H1 ;  /* 0x30000016ff187230 */ /* 0x000fc40000004100 */
[----:B------:R-:W-:Y:S01]  /*20e30*/  FMUL R23, R16, R26 ;  /* 0x0000001a10177220 */ /* 0x000fe20000400000 */
[----:B------:R-:W-:Y:S01]  /*20e40*/  FFMA R22, R2, R8, R5 ;  /* 0x0000000802167223 */ /* 0x000fe20000000005 */
[----:B------:R-:W-:Y:S01]  /*20e50*/  MOV R5, 0x437c0000 ;  /* 0x437c000000057802 */ /* 0x000fe20000000f00 */
[----:B------:R-:W-:Y:S01]  /*20e60*/  FFMA.SAT R8, -R12, R4, 0.5 ;  /* 0x3f0000000c087423 */ /* 0x000fe20000002104 */
[----:B------:R-:W-:Y:S01]  /*20e70*/  FFMA R23, R2, R24, R23 ;  /* 0x0000001802177223 */ /* 0x000fe20000000017 */
[----:B------:R-:W-:Y:S01]  /*20e80*/  FFMA.SAT R32, -R13, R4, 0.5 ;  /* 0x3f0000000d207423 */ /* 0x000fe20000002104 */
[--C-:B------:R-:W-:Y:S02]  /*20e90*/  HADD2.F32 R24, -RZ, R25.reuse.H0_H0 ;  /* 0x20000019ff187230 */ /* 0x100fe40000004100 */
[----:B------:R-:W-:Y:S01]  /*20ea0*/  FFMA.RM R8, R8, R5, 12582913 ;  /* 0x4b40000108087423 */ /* 0x000fe20000004005 */
[----:B------:R-:W-:Y:S02]  /*20eb0*/  HADD2.F32 R26, -RZ, R25.H1_H1 ;  /* 0x30000019ff1a7230 */ /* 0x000fe40000004100 */
[C---:B------:R-:W-:Y:S01]  /*20ec0*/  FMUL R25, R16.reuse, R28 ;  /* 0x0000001c10197220 */ /* 0x040fe20000400000 */
[----:B------:R-:W-:Y:S01]  /*20ed0*/  FMUL R27, R16, R27 ;  /* 0x0000001b101b7220 */ /* 0x000fe20000400000 */
[----:B------:R-:W-:Y:S01]  /*20ee0*/  FFMA.RM R32, R32, R5, 12582913 ;  /* 0x4b40000120207423 */ /* 0x000fe20000004005 */
[----:B------:R-:W-:Y:S01]  /*20ef0*/  FADD R29, R8, -12583039 ;  /* 0xcb40007f081d7421 */ /* 0x000fe20000000000 */
[C---:B------:R-:W-:Y:S01]  /*20f00*/  FFMA R24, R2.reuse, R24, R25 ;  /* 0x0000001802187223 */ /* 0x040fe20000000019 */
[----:B------:R-:W-:Y:S01]  /*20f10*/  FFMA R25, R2, R26, R27 ;  /* 0x0000001a02197223 */ /* 0x000fe2000000001b */
[-C--:B------:R-:W-:Y:S01]  /*20f20*/  FFMA.SAT R28, -R21, R4.reuse, 0.5 ;  /* 0x3f000000151c7423 */ /* 0x080fe20000002104 */
[----:B------:R-:W-:Y:S01]  /*20f30*/  FADD R26, R32, -12583039 ;  /* 0xcb40007f201a7421 */ /* 0x000fe20000000000 */
[----:B------:R-:W-:Y:S01]  /*20f40*/  FMUL R27, R16, R33 ;  /* 0x00000021101b7220 */ /* 0x000fe20000400000 */
[----:B------:R-:W-:Y:S01]  /*20f50*/  FFMA R29, -R12, 1.4426950216293334961, -R29 ;  /* 0x3fb8aa3b0c1d7823 */ /* 0x000fe2000000091d */
[-C--:B------:R-:W-:Y:S01]  /*20f60*/  FFMA.RM R33, R28, R5.reuse, 12582913 ;  /* 0x4b4000011c217423 */ /* 0x080fe20000004005 */
[----:B------:R-:W-:Y:S01]  /*20f70*/  FFMA.SAT R34, -R20, R4, 0.5 ;  /* 0x3f00000014227423 */ /* 0x000fe20000002104 */
[----:B------:R-:W-:Y:S01]  /*20f80*/  FFMA R28, -R13, 1.4426950216293334961, -R26 ;  /* 0x3fb8aa3b0d1c7823 */ /* 0x000fe2000000091a */
[----:B------:R-:W-:Y:S01]  /*20f90*/  FFMA R26, R2, R30, R27 ;  /* 0x0000001e021a7223 */ /* 0x000fe2000000001b */
[----:B------:R-:W-:Y:S01]  /*20fa0*/  FFMA R29, -R12, 1.925963033500011079e-08, R29 ;  /* 0x32a570600c1d7823 */ /* 0x000fe2000000011d */
[----:B------:R-:W-:Y:S01]  /*20fb0*/  FMUL R27, R16, R36 ;  /* 0x00000024101b7220 */ /* 0x000fe20000400000 */
[----:B------:R-:W-:Y:S01]  /*20fc0*/  FFMA.RM R34, R34, R5, 12582913 ;  /* 0x4b40000122227423 */ /* 0x000fe20000004005 */
[----:B------:R-:W-:Y:S01]  /*20fd0*/  FFMA.SAT R36, -R15, R4, 0.5 ;  /* 0x3f0000000f247423 */ /* 0x000fe20000002104 */
[----:B------:R1:W2:Y:S01]  /*20fe0*/  MUFU.EX2 R35, R29 ;  /* 0x0000001d00237308 */ /* 0x0002a20000000800 */
[----:B------:R-:W-:-:S02]  /*20ff0*/  FFMA R28, -R13, 1.925963033500011079e-08, R28 ;  /* 0x32a570600d1c7823 */ /* 0x000fc4000000011c */
[----:B------:R-:W-:Y:S01]  /*21000*/  FFMA.RM R36, R36, R5, 12582913 ;  /* 0x4b40000124247423 */ /* 0x000fe20000004005 */
[----:B------:R-:W-:Y:S01]  /*21010*/  FFMA.SAT R42, -R14, R4, 0.5 ;  /* 0x3f0000000e2a7423 */ /* 0x000fe20000002104 */
[----:B-1----:R-:W-:-:S03]  /*21020*/  FADD R29, R34, -12583039 ;  /* 0xcb40007f221d7421 */ /* 0x002fc60000000000 */
[----:B------:R1:W3:Y:S01]  /*21030*/  MUFU.EX2 R37, R28 ;  /* 0x0000001c00257308 */ /* 0x0002e20000000800 */
[----:B------:R-:W-:Y:S01]  /*21040*/  FFMA R29, -R20, 1.4426950216293334961, -R29 ;  /* 0x3fb8aa3b141d7823 */ /* 0x000fe2000000091d */
[----:B------:R-:W-:Y:S01]  /*21050*/  FFMA.RM R39, R42, R5, 12582913 ;  /* 0x4b4000012a277423 */ /* 0x000fe20000004005 */
[----:B-1----:R-:W-:Y:S02]  /*21060*/  FADD R28, R36, -12583039 ;  /* 0xcb40007f241c7421 */ /* 0x002fe40000000000 */
[----:B------:R-:W-:Y:S01]  /*21070*/  FFMA R40, -R20, 1.925963033500011079e-08, R29 ;  /* 0x32a5706014287823 */ /* 0x000fe2000000011d */
[----:B------:R-:W-:Y:S01]  /*21080*/  FMUL R29, R16, R43 ;  /* 0x0000002b101d7220 */ /* 0x000fe20000400000 */
[----:B------:R-:W-:Y:S01]  /*21090*/  FFMA R28, -R15, 1.4426950216293334961, -R28 ;  /* 0x3fb8aa3b0f1c7823 */ /* 0x000fe2000000091c */
[----:B------:R-:W-:Y:S01]  /*210a0*/  FADD R30, R33, -12583039 ;  /* 0xcb40007f211e7421 */ /* 0x000fe20000000000 */
[-C--:B------:R-:W-:Y:S02]  /*210b0*/  FFMA.SAT R42, -R22, R4.reuse, 0.5 ;  /* 0x3f000000162a7423 */ /* 0x080fe40000002104 */
[----:B------:R-:W-:Y:S01]  /*210c0*/  FFMA R43, -R15, 1.925963033500011079e-08, R28 ;  /* 0x32a570600f2b7823 */ /* 0x000fe2000000011c */
[C---:B------:R-:W-:Y:S01]  /*210d0*/  FFMA R28, R2.reuse, R41, R29 ;  /* 0x00000029021c7223 */ /* 0x040fe2000000001d */
[----:B------:R-:W-:Y:S01]  /*210e0*/  FFMA R30, -R21, 1.4426950216293334961, -R30 ;  /* 0x3fb8aa3b151e7823 */ /* 0x000fe2000000091e */
[----:B------:R-:W-:Y:S01]  /*210f0*/  FFMA R27, R2, R31, R27 ;  /* 0x0000001f021b7223 */ /* 0x000fe2000000001b */
[-C--:B------:R-:W-:Y:S01]  /*21100*/  FFMA.RM R41, R42, R5.reuse, 12582913 ;  /* 0x4b4000012a297423 */ /* 0x080fe20000004005 */
[----:B------:R-:W-:Y:S01]  /*21110*/  FADD R31, R39, -12583039 ;  /* 0xcb40007f271f7421 */ /* 0x000fe20000000000 */
[----:B------:R-:W-:Y:S01]  /*21120*/  FFMA.SAT R42, -R23, R4, 0.5 ;  /* 0x3f000000172a7423 */ /* 0x000fe20000002104 */
[----:B------:R-:W-:Y:S01]  /*21130*/  FFMA R30, -R21, 1.925963033500011079e-08, R30 ;  /* 0x32a57060151e7823 */ /* 0x000fe2000000011e */
[----:B------:R-:W-:Y:S01]  /*21140*/  FMUL R29, R16, R46 ;  /* 0x0000002e101d7220 */ /* 0x000fe20000400000 */
[----:B------:R-:W-:Y:S01]  /*21150*/  FFMA R31, -R14, 1.4426950216293334961, -R31 ;  /* 0x3fb8aa3b0e1f7823 */ /* 0x000fe2000000091f */
[----:B------:R-:W-:Y:S01]  /*21160*/  FFMA.RM R42, R42, R5, 12582913 ;  /* 0x4b4000012a2a7423 */ /* 0x000fe20000004005 */
[----:B------:R-:W-:Y:S01]  /*21170*/  FADD R45, R41, -12583039 ;  /* 0xcb40007f292d7421 */ /* 0x000fe20000000000 */
[----:B------:R1:W4:Y:S01]  /*21180*/  MUFU.EX2 R38, R30 ;  /* 0x0000001e00267308 */ /* 0x0003220000000800 */
[----:B------:R-:W-:Y:S01]  /*21190*/  FFMA R31, -R14, 1.925963033500011079e-08, R31 ;  /* 0x32a570600e1f7823 */ /* 0x000fe2000000011f */
[----:B------:R-:W-:Y:S01]  /*211a0*/  FFMA R29, R2, R48, R29 ;  /* 0x00000030021d7223 */ /* 0x000fe2000000001d */
[----:B------:R-:W-:Y:S01]  /*211b0*/  FFMA.SAT R48, -R25, R4, 0.5 ;  /* 0x3f00000019307423 */ /* 0x000fe20000002104 */
[----:B------:R-:W-:Y:S01]  /*211c0*/  FFMA R47, -R22, 1.4426950216293334961, -R45 ;  /* 0x3fb8aa3b162f7823 */ /* 0x000fe2000000092d */
[----:B-1----:R-:W-:-:S03]  /*211d0*/  FADD R30, R42, -12583039 ;  /* 0xcb40007f2a1e7421 */ /* 0x002fc60000000000 */
[----:B------:R1:W-:Y:S01]  /*211e0*/  MUFU.EX2 R45, R31 ;  /* 0x0000001f002d7308 */ /* 0x0003e20000000800 */
[----:B------:R-:W-:Y:S01]  /*211f0*/  FFMA.RM R48, R48, R5, 12582913 ;  /* 0x4b40000130307423 */ /* 0x000fe20000004005 */
[C---:B------:R-:W-:Y:S01]  /*21200*/  FFMA R30, -R23.reuse, 1.4426950216293334961, -R30 ;  /* 0x3fb8aa3b171e7823 */ /* 0x040fe2000000091e */
[----:B------:R-:W-:Y:S01]  /*21210*/  FFMA R46, -R22, 1.925963033500011079e-08, R47 ;  /* 0x32a57060162e7823 */ /* 0x000fe2000000012f */
[----:B-1----:R-:W-:Y:S02]  /*21220*/  FMUL R31, R16, R52 ;  /* 0x00000034101f7220 */ /* 0x002fe40000400000 */
[----:B------:R-:W-:Y:S01]  /*21230*/  FFMA R47, -R23, 1.925963033500011079e-08, R30 ;  /* 0x32a57060172f7823 */ /* 0x000fe2000000011e */
[----:B------:R-:W-:Y:S01]  /*21240*/  FADD R52, R48, -12583039 ;  /* 0xcb40007f30347421 */ /* 0x000fe20000000000 */
[----:B------:R-:W-:Y:S01]  /*21250*/  FFMA R30, R2, R50, R31 ;  /* 0x00000032021e7223 */ /* 0x000fe2000000001f */
[----:B------:R-:W-:Y:S01]  /*21260*/  FMUL R31, R16, R53 ;  /* 0x00000035101f7220 */ /* 0x000fe20000400000 */
[-C--:B------:R-:W-:Y:S01]  /*21270*/  FFMA.SAT R50, -R26, R4.reuse, 0.5 ;  /* 0x3f0000001a327423 */ /* 0x080fe20000002104 */
[----:B------:R-:W-:Y:S01]  /*21280*/  FFMA R52, -R25, 1.4426950216293334961, -R52 ;  /* 0x3fb8aa3b19347823 */ /* 0x000fe20000000934 */
[-C--:B------:R-:W-:Y:S01]  /*21290*/  FFMA.SAT R44, -R24, R4.reuse, 0.5 ;  /* 0x3f000000182c7423 */ /* 0x080fe20000002104 */
[----:B------:R-:W-:Y:S01]  /*212a0*/  FFMA R31, R2, R51, R31 ;  /* 0x00000033021f7223 */ /* 0x000fe2000000001f */
[-C--:B------:R-:W-:Y:S01]  /*212b0*/  FFMA.RM R50, R50, R5.reuse, 12582913 ;  /* 0x4b40000132327423 */ /* 0x080fe20000004005 */
[-C--:B------:R-:W-:Y:S01]  /*212c0*/  FFMA.SAT R58, -R29, R4.reuse, 0.5 ;  /* 0x3f0000001d3a7423 */ /* 0x080fe20000002104 */
[----:B------:R-:W1:Y:S01]  /*212d0*/  MUFU.EX2 R40, R40 ;  /* 0x0000002800287308 */ /* 0x000e620000000800 */
[-C--:B------:R-:W-:Y:S01]  /*212e0*/  FFMA.SAT R54, -R27, R4.reuse, 0.5 ;  /* 0x3f0000001b367423 */ /* 0x080fe20000002104 */
[----:B------:R-:W-:Y:S01]  /*212f0*/  FFMA R53, -R25, 1.925963033500011079e-08, R52 ;  /* 0x32a5706019357823 */ /* 0x000fe20000000134 */
[-C--:B------:R-:W-:Y:S01]  /*21300*/  FFMA.SAT R52, -R28, R4.reuse, 0.5 ;  /* 0x3f0000001c347423 */ /* 0x080fe20000002104 */
[-C--:B------:R-:W-:Y:S01]  /*21310*/  FFMA.SAT R60, -R30, R4.reuse, 0.5 ;  /* 0x3f0000001e3c7423 */ /* 0x080fe20000002104 */
[----:B------:R-:W-:Y:S01]  /*21320*/  FFMA.SAT R62, -R31, R4, 0.5 ;  /* 0x3f0000001f3e7423 */ /* 0x000fe20000002104 */
[----:B------:R-:W-:Y:S01]  /*21330*/  SHF.L.U32 R8, R8, 0x17, RZ ;  /* 0x0000001708087819 */ /* 0x000fe200000006ff */
[-C--:B------:R-:W-:Y:S01]  /*21340*/  FFMA.RM R44, R44, R5.reuse, 12582913 ;  /* 0x4b4000012c2c7423 */ /* 0x080fe20000004005 */
[----:B------:R-:W-:Y:S01]  /*21350*/  FADD R55, R50, -12583039 ;  /* 0xcb40007f32377421 */ /* 0x000fe20000000000 */
[----:B------:R-:W5:Y:S01]  /*21360*/  MUFU.EX2 R43, R43 ;  /* 0x0000002b002b7308 */ /* 0x000f620000000800 */
[-C--:B------:R-:W-:Y:S01]  /*21370*/  FFMA.RM R4, R58, R5.reuse, 12582913 ;  /* 0x4b4000013a047423 */ /* 0x080fe20000004005 */
[-C--:B------:R-:W-:Y:S01]  /*21380*/  FFMA.RM R51, R54, R5.reuse, 12582913 ;  /* 0x4b40000136337423 */ /* 0x080fe20000004005 */
[-C--:B------:R-:W-:Y:S01]  /*21390*/  FFMA.RM R52, R52, R5.reuse, 12582913 ;  /* 0x4b40000134347423 */ /* 0x080fe20000004005 */
[-C--:B------:R-:W-:Y:S01]  /*213a0*/  FFMA.RM R60, R60, R5.reuse, 12582913 ;  /* 0x4b4000013c3c7423 */ /* 0x080fe20000004005 */
[----:B------:R-:W-:Y:S01]  /*213b0*/  FFMA.RM R62, R62, R5, 12582913 ;  /* 0x4b4000013e3e7423 */ /* 0x000fe20000004005 */
[----:B------:R-:W-:Y:S01]  /*213c0*/  FADD R49, R44, -12583039 ;  /* 0xcb40007f2c317421 */ /* 0x000fe20000000000 */
[----:B------:R-:W-:Y:S01]  /*213d0*/  FFMA R55, -R26, 1.4426950216293334961, -R55 ;  /* 0x3fb8aa3b1a377823 */ /* 0x000fe20000000937 */
[----:B--2---:R-:W-:Y:S01]  /*213e0*/  FFMA R5, R8, R35, 1 ;  /* 0x3f80000008057423 */ /* 0x004fe20000000023 */
[----:B------:R-:W-:Y:S01]  /*213f0*/  FADD R8, R4, -12583039 ;  /* 0xcb40007f04087421 */ /* 0x000fe20000000000 */
[----:B------:R-:W-:Y:S01]  /*21400*/  FADD R54, R51, -12583039 ;  /* 0xcb40007f33367421 */ /* 0x000fe20000000000 */
[----:B------:R-:W-:-:S02]  /*21410*/  SHF.L.U32 R32, R32, 0x17, RZ ;  /* 0x0000001720207819 */ /* 0x000fc400000006ff */
[----:B------:R-:W-:Y:S01]  /*21420*/  SHF.L.U32 R33, R33, 0x17, RZ ;  /* 0x0000001721217819 */ /* 0x000fe200000006ff */
[----:B------:R-:W-:Y:S01]  /*21430*/  FFMA R49, -R24, 1.4426950216293334961, -R49 ;  /* 0x3fb8aa3b18317823 */ /* 0x000fe20000000931 */
[----:B------:R-:W-:Y:S01]  /*21440*/  FFMA R55, -R26, 1.925963033500011079e-08, R55 ;  /* 0x32a570601a377823 */ /* 0x000fe20000000137 */
[----:B------:R-:W-:Y:S01]  /*21450*/  FFMA R8, -R29, 1.4426950216293334961, -R8 ;  /* 0x3fb8aa3b1d087823 */ /* 0x000fe20000000908 */
[----:B------:R-:W-:Y:S01]  /*21460*/  FADD R57, R52, -12583039 ;  /* 0xcb40007f34397421 */ /* 0x000fe20000000000 */
[----:B------:R-:W-:Y:S01]  /*21470*/  SHF.L.U32 R35, R34, 0x17, RZ ;  /* 0x0000001722237819 */ /* 0x000fe200000006ff */
[----:B------:R-:W-:Y:S01]  /*21480*/  FFMA R56, -R27, 1.4426950216293334961, -R54 ;  /* 0x3fb8aa3b1b387823 */ /* 0x000fe20000000936 */
[----:B---3--:R-:W-:Y:S01]  /*21490*/  FFMA R32, R32, R37, 1 ;  /* 0x3f80000020207423 */ /* 0x008fe20000000025 */
[----:B----4-:R-:W-:Y:S01]  /*214a0*/  FFMA R33, R33, R38, 1 ;  /* 0x3f80000021217423 */ /* 0x010fe20000000026 */
[----:B------:R-:W-:Y:S01]  /*214b0*/  FFMA R49, -R24, 1.925963033500011079e-08, R49 ;  /* 0x32a5706018317823 */ /* 0x000fe20000000131 */
[----:B------:R2:W-:Y:S01]  /*214c0*/  MUFU.EX2 R54, R55 ;  /* 0x0000003700367308 */ /* 0x0005e20000000800 */
[----:B------:R-:W-:Y:S01]  /*214d0*/  FADD R37, R60, -12583039 ;  /* 0xcb40007f3c257421 */ /* 0x000fe20000000000 */
[----:B------:R-:W-:Y:S01]  /*214e0*/  FADD R38, R62, -12583039 ;  /* 0xcb40007f3e267421 */ /* 0x000fe20000000000 */
[----:B------:R-:W-:Y:S01]  /*214f0*/  SHF.L.U32 R36, R36, 0x17, RZ ;  /* 0x0000001724247819 */ /* 0x000fe200000006ff */
[----:B------:R-:W-:Y:S01]  /*21500*/  FFMA R59, -R28, 1.4426950216293334961, -R57 ;  /* 0x3fb8aa3b1c3b7823 */ /* 0x000fe20000000939 */
[----:B-1----:R-:W-:Y:S01]  /*21510*/  FFMA R34, R35, R40, 1 ;  /* 0x3f80000023227423 */ /* 0x002fe20000000028 */
[----:B------:R-:W-:Y:S01]  /*21520*/  FFMA R37, -R30, 1.4426950216293334961, -R37 ;  /* 0x3fb8aa3b1e257823 */ /* 0x000fe20000000925 */
[----:B--2---:R-:W-:Y:S01]  /*21530*/  FFMA R55, -R29, 1.925963033500011079e-08, R8 ;  /* 0x32a570601d377823 */ /* 0x004fe20000000108 */
[----:B------:R-:W-:Y:S01]  /*21540*/  SHF.L.U32 R8, R39, 0x17, RZ ;  /* 0x0000001727087819 */ /* 0x000fe200000006ff */
[----:B------:R-:W-:Y:S01]  /*21550*/  FFMA R40, -R31, 1.4426950216293334961, -R38 ;  /* 0x3fb8aa3b1f287823 */ /* 0x000fe20000000926 */
[----:B------:R-:W-:Y:S01]  /*21560*/  SHF.L.U32 R38, R42, 0x17, RZ ;  /* 0x000000172a267819 */ /* 0x000fe200000006ff */
[----:B------:R-:W1:Y:S01]  /*21570*/  MUFU.EX2 R46, R46 ;  /* 0x0000002e002e7308 */ /* 0x000e620000000800 */
[----:B------:R-:W-:Y:S01]  /*21580*/  FFMA R56, -R27, 1.925963033500011079e-08, R56 ;  /* 0x32a570601b387823 */ /* 0x000fe20000000138 */
[----:B------:R-:W-:Y:S01]  /*21590*/  FFMA R59, -R28, 1.925963033500011079e-08, R59 ;  /* 0x32a570601c3b7823 */ /* 0x000fe2000000013b */
[----:B-----5:R-:W-:Y:S01]  /*215a0*/  FFMA R35, R36, R43, 1 ;  /* 0x3f80000024237423 */ /* 0x020fe2000000002b */
[----:B------:R-:W-:Y:S01]  /*215b0*/  IADD3 R42, R5, 0x1800000, RZ ;  /* 0x01800000052a7810 */ /* 0x000fe20007ffe0ff */
[----:B------:R-:W-:Y:S01]  /*215c0*/  FFMA R36, R8, R45, 1 ;  /* 0x3f80000008247423 */ /* 0x000fe2000000002d */
[----:B------:R-:W-:-:S02]  /*215d0*/  FFMA R39, -R30, 1.925963033500011079e-08, R37 ;  /* 0x32a570601e277823 */ /* 0x000fc40000000125 */
[----:B------:R-:W2:Y:S01]  /*215e0*/  MUFU.EX2 R49, R49 ;  /* 0x0000003100317308 */ /* 0x000ea20000000800 */
[----:B------:R-:W-:Y:S01]  /*215f0*/  FFMA R8, -R31, 1.925963033500011079e-08, R40 ;  /* 0x32a570601f087823 */ /* 0x000fe20000000128 */
[----:B------:R-:W-:-:S06]  /*21600*/  LOP3.LUT R42, R42, 0x7f800000, RZ, 0xc0, !PT ;  /* 0x7f8000002a2a7812 */ /* 0x000fcc00078ec0ff */
[----:B------:R-:W-:Y:S01]  /*21610*/  MUFU.EX2 R57, R56 ;  /* 0x0000003800397308 */ /* 0x000fe20000000800 */
[----:B------:R-:W-:-:S07]  /*21620*/  ISETP.GT.U32.AND P2, PT, R42, 0x1ffffff, PT ;  /* 0x01ffffff2a00780c */ /* 0x000fce0003f44070 */
[----:B------:R-:W-:Y:S01]  /*21630*/  MUFU.EX2 R58, R59 ;  /* 0x0000003b003a7308 */ /* 0x000fe20000000800 */
[----:B------:R-:W-:-:S07]  /*21640*/  SHF.L.U32 R37, R41, 0x17, RZ ;  /* 0x0000001729257819 */ /* 0x000fce00000006ff */
[----:B------:R-:W3:Y:S01]  /*21650*/  MUFU.EX2 R47, R47 ;  /* 0x0000002f002f7308 */ /* 0x000ee20000000800 */
[----:B------:R-:W-:-:S07]  /*21660*/  SHF.L.U32 R44, R44, 0x17, RZ ;  /* 0x000000172c2c7819 */ /* 0x000fce00000006ff */
[----:B------:R-:W4:Y:S08]  /*21670*/  MUFU.EX2 R53, R53 ;  /* 0x0000003500357308 */ /* 0x000f300000000800 */
[----:B------:R-:W5:Y:S08]  /*21680*/  MUFU.EX2 R55, R55 ;  /* 0x0000003700377308 */ /* 0x000f700000000800 */
[----:B------:R2:W5:Y:S08]  /*21690*/  MUFU.EX2 R56, R39 ;  /* 0x0000002700387308 */ /* 0x0005700000000800 */
[----:B------:R-:W5:Y:S01]  /*216a0*/  MUFU.EX2 R59, R8 ;  /* 0x00000008003b7308 */ /* 0x000f620000000800 */
[----:B-1----:R-:W-:Y:S01]  /*216b0*/  FFMA R37, R37, R46, 1 ;  /* 0x3f80000025257423 */ /* 0x002fe2000000002e */
[----:B--2---:R-:W-:Y:S01]  /*216c0*/  FFMA R39, R44, R49, 1 ;  /* 0x3f8000002c277423 */ /* 0x004fe20000000031 */
[----:B------:R-:W-:-:S02]  /*216d0*/  SHF.L.U32 R40, R48, 0x17, RZ ;  /* 0x0000001730287819 */ /* 0x000fc400000006ff */
[----:B------:R-:W-:Y:S02]  /*216e0*/  SHF.L.U32 R41, R50, 0x17, RZ ;  /* 0x0000001732297819 */ /* 0x000fe400000006ff */
[----:B------:R-:W-:Y:S02]  /*216f0*/  SHF.L.U32 R42, R51, 0x17, RZ ;  /* 0x00000017332a7819 */ /* 0x000fe400000006ff */
[----:B------:R-:W-:Y:S02]  /*21700*/  SHF.L.U32 R43, R52, 0x17, RZ ;  /* 0x00000017342b7819 */ /* 0x000fe400000006ff */
[----:B------:R-:W-:Y:S02]  /*21710*/  SHF.L.U32 R44, R4, 0x17, RZ ;  /* 0x00000017042c7819 */ /* 0x000fe400000006ff */
[----:B------:R-:W-:Y:S02]  /*21720*/  SHF.L.U32 R45, R60, 0x17, RZ ;  /* 0x000000173c2d7819 */ /* 0x000fe400000006ff */
[----:B------:R-:W-:Y:S01]  /*21730*/  SHF.L.U32 R46, R62, 0x17, RZ ;  /* 0x000000173e2e7819 */ /* 0x000fe200000006ff */
[----:B---3--:R-:W-:Y:S01]  /*21740*/  FFMA R38, R38, R47, 1 ;  /* 0x3f80000026267423 */ /* 0x008fe2000000002f */
[----:B----4-:R-:W-:Y:S01]  /*21750*/  FFMA R40, R40, R53, 1 ;  /* 0x3f80000028287423 */ /* 0x010fe20000000035 */
[----:B------:R-:W-:Y:S01]  /*21760*/  FFMA R41, R41, R54, 1 ;  /* 0x3f80000029297423 */ /* 0x000fe20000000036 */
[----:B------:R-:W-:Y:S01]  /*21770*/  FFMA R42, R42, R57, 1 ;  /* 0x3f8000002a2a7423 */ /* 0x000fe20000000039 */
[----:B------:R-:W-:Y:S01]  /*21780*/  FFMA R43, R43, R58, 1 ;  /* 0x3f8000002b2b7423 */ /* 0x000fe2000000003a */
[----:B-----5:R-:W-:Y:S01]  /*21790*/  FFMA R44, R44, R55, 1 ;  /* 0x3f8000002c2c7423 */ /* 0x020fe20000000037 */
[----:B------:R-:W-:Y:S01]  /*217a0*/  FFMA R45, R45, R56, 1 ;  /* 0x3f8000002d2d7423 */ /* 0x000fe20000000038 */
[----:B------:R-:W-:Y:S01]  /*217b0*/  FFMA R46, R46, R59, 1 ;  /* 0x3f8000002e2e7423 */ /* 0x000fe2000000003b */
[----:B------:R-:W-:Y:S06]  /*217c0*/  @P2 BRA `(.L_x_468) ;  /* 0x0000000000102947 */ /* 0x000fec0003800000 */
[----:B------:R-:W-:-:S07]  /*217d0*/  MOV R4, 0x217f0 ;  /* 0x000217f000047802 */ /* 0x000fce0000000f00 */
[----:B------:R-:W-:Y:S05]  /*217e0*/  CALL.REL.NOINC `($__internal_0_$__cuda_sm20_rcp_rn_f32_slowpath) ;  /* 0x0000017800407944 */ /* 0x000fea0003c00000 */
[----:B------:R-:W-:Y:S01]  /*217f0*/  MOV R47, R8 ;  /* 0x00000008002f7202 */ /* 0x000fe20000000f00 */
[----:B------:R-:W-:Y:S06]  /*21800*/  BRA `(.L_x_469) ;  /* 0x0000000000107947 */ /* 0x000fec0003800000 */
.L_x_468:
[----:B------:R-:W1:Y:S02]  /*21810*/  MUFU.RCP R4, R5 ;  /* 0x0000000500047308 */ /* 0x000e640000001000 */
[----:B-1----:R-:W-:-:S04]  /*21820*/  FFMA R8, R5, R4, -1 ;  /* 0xbf80000005087423 */ /* 0x002fc80000000004 */
[----:B------:R-:W-:-:S04]  /*21830*/  FADD.FTZ R47, -R8, -RZ ;  /* 0x800000ff082f7221 */ /* 0x000fc80000010100 */
[----:B------:R-:W-:-:S07]  /*21840*/  FFMA R47, R4, R47, R4 ;  /* 0x0000002f042f7223 */ /* 0x000fce0000000004 */
.L_x_469:
[----:B------:R-:W-:Y:S05]  /*21850*/  BSYNC B1 ;  /* 0x0000000000017941 */ /* 0x000fea0003800000 */
.L_x_467:
        /* <DEDUP_REMOVED lines=10> */
.L_x_471:
[----:B------:R-:W1:Y:S02]  /*21900*/  MUFU.RCP R5, R32 ;  /* 0x0000002000057308 */ /* 0x000e640000001000 */
[----:B-1----:R-:W-:-:S04]  /*21910*/  FFMA R4, R32, R5, -1 ;  /* 0xbf80000020047423 */ /* 0x002fc80000000005 */
[----:B------:R-:W-:-:S04]  /*21920*/  FADD.FTZ R4, -R4, -RZ ;  /* 0x800000ff04047221 */ /* 0x000fc80000010100 */
[----:B------:R-:W-:-:S07]  /*21930*/  FFMA R48, R5, R4, R5 ;  /* 0x0000000405307223 */ /* 0x000fce0000000005 */
.L_x_472:
[----:B------:R-:W-:Y:S05]  /*21940*/  BSYNC B1 ;  /* 0x0000000000017941 */ /* 0x000fea0003800000 */
.L_x_470:
        /* <DEDUP_REMOVED lines=10> */
.L_x_474:
[----:B------:R-:W1:Y:S02]  /*219f0*/  MUFU.RCP R32, R33 ;  /* 0x0000002100207308 */ /* 0x000e640000001000 */
[----:B-1----:R-:W-:-:S04]  /*21a00*/  FFMA R4, R33, R32, -1 ;  /* 0xbf80000021047423 */ /* 0x002fc80000000020 */
[----:B------:R-:W-:-:S04]  /*21a10*/  FADD.FTZ R5, -R4, -RZ ;  /* 0x800000ff04057221 */ /* 0x000fc80000010100 */
[----:B------:R-:W-:-:S07]  /*21a20*/  FFMA R32, R32, R5, R32 ;  /* 0x0000000520207223 */ /* 0x000fce0000000020 */
.L_x_475:
[----:B------:R-:W-:Y:S05]  /*21a30*/  BSYNC B1 ;  /* 0x0000000000017941 */ /* 0x000fea0003800000 */
.L_x_473:
        /* <DEDUP_REMOVED lines=10> */
.L_x_477:
[----:B------:R-:W1:Y:S02]  /*21ae0*/  MUFU.RCP R33, R34 ;  /* 0x0000002200217308 */ /* 0x000e640000001000 */
[----:B-1----:R-:W-:-:S04]  /*21af0*/  FFMA R4, R34, R33, -1 ;  /* 0xbf80000022047423 */ /* 0x002fc80000000021 */
[----:B------:R-:W-:-:S04]  /*21b00*/  FADD.FTZ R4, -R4, -RZ ;  /* 0x800000ff04047221 */ /* 0x000fc80000010100 */
[----:B------:R-:W-:-:S07]  /*21b10*/  FFMA R33, R33, R4, R33 ;  /* 0x0000000421217223 */ /* 0x000fce0000000021 */
.L_x_478:
[----:B------:R-:W-:Y:S05]  /*21b20*/  BSYNC B1 ;  /* 0x0000000000017941 */ /* 0x000fea0003800000 */
.L_x_476:
        /* <DEDUP_REMOVED lines=10> */
.L_x_480:
[----:B------:R-:W1:Y:S02]  /*21bd0*/  MUFU.RCP R34, R35 ;  /* 0x0000002300227308 */ /* 0x000e640000001000 */
[----:B-1----:R-:W-:-:S04]  /*21be0*/  FFMA R4, R35, R34, -1 ;  /* 0xbf80000023047423 */ /* 0x002fc80000000022 */
[----:B------:R-:W-:-:S04]  /*21bf0*/  FADD.FTZ R5, -R4, -RZ ;  /* 0x800000ff04057221 */ /* 0x000fc80000010100 */
[----:B------:R-:W-:-:S07]  /*21c00*/  FFMA R34, R34, R5, R34 ;  /* 0x0000000522227223 */ /* 0x000fce0000000022 */
.L_x_481:
[----:B------:R-:W-:Y:S05]  /*21c10*/  BSYNC B1 ;  /* 0x0000000000017941 */ /* 0x000fea0003800000 */
.L_x_479:
        /* <DEDUP_REMOVED lines=10> */
.L_x_483:
[----:B------:R-:W1:Y:S02]  /*21cc0*/  MUFU.RCP R35, R36 ;  /* 0x0000002400237308 */ /* 0x000e640000001000 */
[----:B-1----:R-:W-:-:S04]  /*21cd0*/  FFMA R4, R36, R35, -1 ;  /* 0xbf80000024047423 */ /* 0x002fc80000000023 */
[----:B------:R-:W-:-:S04]  /*21ce0*/  FADD.FTZ R4, -R4, -RZ ;  /* 0x800000ff04047221 */ /* 0x000fc80000010100 */
[----:B------:R-:W-:-:S07]  /*21cf0*/  FFMA R35, R35, R4, R35 ;  /* 0x0000000423237223 */ /* 0x000fce0000000023 */
.L_x_484:
[----:B------:R-:W-:Y:S05]  /*21d00*/  BSYNC B1 ;  /* 0x0000000000017941 */ /* 0x000fea0003800000 */
.L_x_482:
        /* <DEDUP_REMOVED lines=10> */
.L_x_486:
[----:B------:R-:W1:Y:S02]  /*21db0*/  MUFU.RCP R4, R37 ;  /* 0x0000002500047308 */ /* 0x000e640000001000 */
[----:B-1----:R-:W-:-:S04]  /*21dc0*/  FFMA R5, R37, R4, -1 ;  /* 0xbf80000025057423 */ /* 0x002fc80000000004 */
[----:B------:R-:W-:-:S04]  /*21dd0*/  FADD.FTZ R5, -R5, -RZ ;  /* 0x800000ff05057221 */ /* 0x000fc80000010100 */
[----:B------:R-:W-:-:S07]  /*21de0*/  FFMA R49, R4, R5, R4 ;  /* 0x0000000504317223 */ /* 0x000fce0000000004 */
.L_x_487:
[----:B------:R-:W-:Y:S05]  /*21df0*/  BSYNC B1 ;  /* 0x0000000000017941 */ /* 0x000fea0003800000 */
.L_x_485:
        /* <DEDUP_REMOVED lines=10> */
.L_x_489:
[----:B------:R-:W1:Y:S02]  /*21ea0*/  MUFU.RCP R5, R38 ;  /* 0x0000002600057308 */ /* 0x000e640000001000 */
[----:B-1----:R-:W-:-:S04]  /*21eb0*/  FFMA R4, R38, R5, -1 ;  /* 0xbf80000026047423 */ /* 0x002fc80000000005 */
[----:B------:R-:W-:-:S04]  /*21ec0*/  FADD.FTZ R4, -R4, -RZ ;  /* 0x800000ff04047221 */ /* 0x000fc80000010100 */
[----:B------:R-:W-:-:S07]  /*21ed0*/  FFMA R36, R5, R4, R5 ;  /* 0x0000000405247223 */ /* 0x000fce0000000005 */
.L_x_490:
[----:B------:R-:W-:Y:S05]  /*21ee0*/  BSYNC B1 ;  /* 0x0000000000017941 */ /* 0x000fea0003800000 */
.L_x_488:
        /* <DEDUP_REMOVED lines=10> */
.L_x_492:
[----:B------:R-:W1:Y:S02]  /*21f90*/  MUFU.RCP R4, R39 ;  /* 0x0000002700047308 */ /* 0x000e640000001000 */
[----:B-1----:R-:W-:-:S04]  /*21fa0*/  FFMA R5, R39, R4, -1 ;  /* 0xbf80000027057423 */ /* 0x002fc80000000004 */
[----:B------:R-:W-:-:S04]  /*21fb0*/  FADD.FTZ R5, -R5, -RZ ;  /* 0x800000ff05057221 */ /* 0x000fc80000010100 */
[----:B------:R-:W-:-:S07]  /*21fc0*/  FFMA R37, R4, R5, R4 ;  /* 0x0000000504257223 */ /* 0x000fce0000000004 */
.L_x_493:
[----:B------:R-:W-:Y:S05]  /*21fd0*/  BSYNC B1 ;  /* 0x0000000000017941 */ /* 0x000fea0003800000 */
.L_x_491:
        /* <DEDUP_REMOVED lines=10> */
.L_x_495:
[----:B------:R-:W1:Y:S02]  /*22080*/  MUFU.RCP R5, R40 ;  /* 0x0000002800057308 */ /* 0x000e640000001000 */
[----:B-1----:R-:W-:-:S04]  /*22090*/  FFMA R4, R40, R5, -1 ;  /* 0xbf80000028047423 */ /* 0x002fc80000000005 */
[----:B------:R-:W-:-:S04]  /*220a0*/  FADD.FTZ R4, -R4, -RZ ;  /* 0x800000ff04047221 */ /* 0x000fc80000010100 */
[----:B------:R-:W-:-:S07]  /*220b0*/  FFMA R38, R5, R4, R5 ;  /* 0x0000000405267223 */ /* 0x000fce0000000005 */
.L_x_496:
[----:B------:R-:W-:Y:S05]  /*220c0*/  BSYNC B1 ;  /* 0x0000000000017941 */ /* 0x000fea0003800000 */
.L_x_494:
        /* <DEDUP_REMOVED lines=10> */
.L_x_498:
[----:B------:R-:W1:Y:S02]  /*22170*/  MUFU.RCP R4, R41 ;  /* 0x0000002900047308 */ /* 0x000e640000001000 */
[----:B-1----:R-:W-:-:S04]  /*22180*/  FFMA R5, R41, R4, -1 ;  /* 0xbf80000029057423 */ /* 0x002fc80000000004 */
[----:B------:R-:W-:-:S04]  /*22190*/  FADD.FTZ R5, -R5, -RZ ;  /* 0x800000ff05057221 */ /* 0x000fc80000010100 */
[----:B------:R-:W-:-:S07]  /*221a0*/  FFMA R39, R4, R5, R4 ;  /* 0x0000000504277223 */ /* 0x000fce0000000004 */
.L_x_499:
[----:B------:R-:W-:Y:S05]  /*221b0*/  BSYNC B1 ;  /* 0x0000000000017941 */ /* 0x000fea0003800000 */
.L_x_497:
        /* <DEDUP_REMOVED lines=10> */
.L_x_501:
[----:B------:R-:W1:Y:S02]  /*22260*/  MUFU.RCP R5, R42 ;  /* 0x0000002a00057308 */ /* 0x000e640000001000 */
[----:B-1----:R-:W-:-:S04]  /*22270*/  FFMA R4, R42, R5, -1 ;  /* 0xbf8000002a047423 */ /* 0x002fc80000000005 */
[----:B------:R-:W-:-:S04]  /*22280*/  FADD.FTZ R4, -R4, -RZ ;  /* 0x800000ff04047221 */ /* 0x000fc80000010100 */
[----:B------:R-:W-:-:S07]  /*22290*/  FFMA R40, R5, R4, R5 ;  /* 0x0000000405287223 */ /* 0x000fce0000000005 */
.L_x_502:
[----:B------:R-:W-:Y:S05]  /*222a0*/  BSYNC B1 ;  /* 0x0000000000017941 */ /* 0x000fea0003800000 */
.L_x_500:
        /* <DEDUP_REMOVED lines=10> */
.L_x_504:
[----:B------:R-:W1:Y:S02]  /*22350*/  MUFU.RCP R4, R43 ;  /* 0x0000002b00047308 */ /* 0x000e640000001000 */
[----:B-1----:R-:W-:-:S04]  /*22360*/  FFMA R5, R43, R4, -1 ;  /* 0xbf8000002b057423 */ /* 0x002fc80000000004 */
[----:B------:R-:W-:-:S04]  /*22370*/  FADD.FTZ R5, -R5, -RZ ;  /* 0x800000ff05057221 */ /* 0x000fc80000010100 */
[----:B------:R-:W-:-:S07]  /*22380*/  FFMA R41, R4, R5, R4 ;  /* 0x0000000504297223 */ /* 0x000fce0000000004 */
.L_x_505:
[----:B------:R-:W-:Y:S05]  /*22390*/  BSYNC B1 ;  /* 0x0000000000017941 */ /* 0x000fea0003800000 */
.L_x_503:
        /* <DEDUP_REMOVED lines=10> */
.L_x_507:
[----:B------:R-:W1:Y:S02]  /*22440*/  MUFU.RCP R5, R44 ;  /* 0x0000002c00057308 */ /* 0x000e640000001000 */
[----:B-1----:R-:W-:-:S04]  /*22450*/  FFMA R4, R44, R5, -1 ;  /* 0xbf8000002c047423 */ /* 0x002fc80000000005 */
[----:B------:R-:W-:-:S04]  /*22460*/  FADD.FTZ R4, -R4, -RZ ;  /* 0x800000ff04047221 */ /* 0x000fc80000010100 */
[----:B------:R-:W-:-:S07]  /*22470*/  FFMA R42, R5, R4, R5 ;  /* 0x00000004052a7223 */ /* 0x000fce0000000005 */
.L_x_508:
[----:B------:R-:W-:Y:S05]  /*22480*/  BSYNC B1 ;  /* 0x0000000000017941 */ /* 0x000fea0003800000 */
.L_x_506:
        /* <DEDUP_REMOVED lines=10> */
.L_x_510:
[----:B------:R-:W1:Y:S02]  /*22530*/  MUFU.RCP R4, R45 ;  /* 0x0000002d00047308 */ /* 0x000e640000001000 */
[----:B-1----:R-:W-:-:S04]  /*22540*/  FFMA R5, R45, R4, -1 ;  /* 0xbf8000002d057423 */ /* 0x002fc80000000004 */
[----:B------:R-:W-:-:S04]  /*22550*/  FADD.FTZ R5, -R5, -RZ ;  /* 0x800000ff05057221 */ /* 0x000fc80000010100 */
[----:B------:R-:W-:-:S07]  /*22560*/  FFMA R43, R4, R5, R4 ;  /* 0x00000005042b7223 */ /* 0x000fce0000000004 */
.L_x_511:
[----:B------:R-:W-:Y:S05]  /*22570*/  BSYNC B1 ;  /* 0x0000000000017941 */ /* 0x000fea0003800000 */
.L_x_509:
        /* <DEDUP_REMOVED lines=9> */
.L_x_513:
[----:B------:R-:W1:Y:S02]  /*22610*/  MUFU.RCP R5, R46 ;  /* 0x0000002e00057308 */ /* 0x000e640000001000 */
[----:B-1----:R-:W-:-:S04]  /*22620*/  FFMA R4, R46, R5, -1 ;  /* 0xbf8000002e047423 */ /* 0x002fc80000000005 */
[----:B------:R-:W-:-:S04]  /*22630*/  FADD.FTZ R4, -R4, -RZ ;  /* 0x800000ff04047221 */ /* 0x000fc80000010100 */
[----:B------:R-:W-:-:S07]  /*22640*/  FFMA R8, R5, R4, R5 ;  /* 0x0000000405087223 */ /* 0x000fce0000000005 */
.L_x_514:
[----:B------:R-:W-:Y:S05]  /*22650*/  BSYNC B1 ;  /* 0x0000000000017941 */ /* 0x000fea0003800000 */
.L_x_512:
        /* <DEDUP_REMOVED lines=26> */
.L_x_515:
        /* <DEDUP_REMOVED lines=27> */
.L_x_517:
[----:B------:R-:W-:Y:S05]  /*229b0*/  BSYNC B0 ;  /* 0x0000000000007941 */ /* 0x000fea0003800000 */
.L_x_516:
[----:B------:R-:W-:Y:S04]  /*229c0*/  BSSY B0, `(.L_x_518) ;  /* 0x000003a000007945 */ /* 0x000fe80003800000 */
[----:B------:R-:W-:Y:S05]  /*229d0*/  @P0 BRA `(.L_x_519) ;  /* 0x0000000000e00947 */ /* 0x000fea0003800000 */
[----:B------:R-:W-:-:S04]  /*229e0*/  MOV R4, UR44 ;  /* 0x0000002c00047c02 */ /* 0x000fc80008000f00 */
[----:B------:R-:W-:-:S13]  /*229f0*/  ISETP.NE.AND P3, PT, R4, 0x3, PT ;  /* 0x000000030400780c */ /* 0x000fda0003f65270 */
[----:B------:R-:W-:Y:S05]  /*22a00*/  @!P3 BRA `(.L_x_520) ;  /* 0x000000000004b947 */ /* 0x000fea0003800000 */
[----:B------:R-:W-:Y:S01]  /*22a10*/  BPT.TRAP 0x1 ;  /* 0x000000040000795c */ /* 0x000fe20000300000 */
.L_x_520:
[----:B------:R-:W-:Y:S01]  /*22a20*/  LEA R4, R18, UR48, 0x3 ;  /* 0x0000003012047c11 */ /* 0x000fe2000f8e18ff */
[----:B------:R-:W-:Y:S01]  /*22a30*/  BSSY B1, `(.L_x_521) ;  /* 0x0000004000017945 */ /* 0x000fe20003800000 */
[----:B------:R-:W-:-:S04]  /*22a40*/  SHF.L.U32 R5, R19, 0x1f, RZ ;  /* 0x0000001f13057819 */ /* 0x000fc800000006ff */
[----:B------:R-:W1:Y:S02]  /*22a50*/  SYNCS.PHASECHK.TRANS64.TRYWAIT P2, [R4+URZ+0x60], R5 ;  /* 0x00006005040075a7 */ /* 0x000e64000804017f */
[----:B-1----:R-:W-:Y:S05]  /*22a60*/  @!P2 BRA `(.L_x_522) ;  /* 0x000001580074a947 */ /* 0x002fea0003800000 */
.L_x_1148:
[----:B------:R-:W-:Y:S05]  /*22a70*/  BSYNC B1 ;  /* 0x0000000000017941 */ /* 0x000fea0003800000 */
.L_x_521:
        /* <DEDUP_REMOVED lines=22> */
.L_x_524:
[----:B------:R-:W-:Y:S05]  /*22be0*/  BSYNC B1 ;  /* 0x0000000000017941 */ /* 0x000fea0003800000 */
.L_x_523:
        /* <DEDUP_REMOVED lines=8> */
.L_x_525:
        /* <DEDUP_REMOVED lines=15> */
.L_x_519:
[----:B------:R-:W-:Y:S05]  /*22d60*/  BSYNC B0 ;  /* 0x0000000000007941 */ /* 0x000fea0003800000 */
.L_x_518:
        /* <DEDUP_REMOVED lines=11> */
[----:B------:R-:W-:Y:S01]  /*22e20*/  FMUL R5, R16, R216 ;  /* 0x000000d810057220 */ /* 0x000fe20000400000 */
[----:B------:R-:W-:Y:S01]  /*22e30*/  FFMA R13, R2, R8, R13 ;  /* 0x00000008020d7223 */ /* 0x000fe2000000000d */
[--C-:B------:R-:W-:Y:S01]  /*22e40*/  HADD2.F32 R14, -RZ, R4.reuse.H0_H0 ;  /* 0x20000004ff0e7230 */ /* 0x100fe20000004100 */
[----:B------:R-:W-:Y:S01]  /*22e50*/  F2FP.F16.E4M3.UNPACK_B R8, R6.H1 ;  /* 0x00000006ff08723e */ /* 0x000fe200030006ff */
[----:B------:R-:W-:Y:S02]  /*22e60*/  HADD2.F32 R22, -RZ, R15.H1_H1 ;  /* 0x3000000fff167230 */ /* 0x000fe40000004100 */
[----:B------:R-:W-:Y:S01]  /*22e70*/  FMUL R15, R16, R217 ;  /* 0x000000d9100f7220 */ /* 0x000fe20000400000 */
[----:B------:R-:W-:Y:S02]  /*22e80*/  HADD2.F32 R4, -RZ, R4.H1_H1 ;  /* 0x30000004ff047230 */ /* 0x000fe40000004100 */
[C---:B------:R-:W-:Y:S01]  /*22e90*/  FFMA R14, R2.reuse, R14, R5 ;  /* 0x0000000e020e7223 */ /* 0x040fe20000000005 */
[C---:B------:R-:W-:Y:S01]  /*22ea0*/  FFMA R20, R2.reuse, R20, R21 ;  /* 0x0000001402147223 */ /* 0x040fe20000000015 */
[----:B------:R-:W-:Y:S01]  /*22eb0*/  MOV R5, 0x3bbb989d ;  /* 0x3bbb989d00057802 */ /* 0x000fe20000000f00 */
[----:B------:R-:W-:Y:S01]  /*22ec0*/  FFMA R21, R2, R22, R219 ;  /* 0x0000001602157223 */ /* 0x000fe200000000db */
[----:B------:R-:W-:-:S02]  /*22ed0*/  HADD2.F32 R22, -RZ, R8.H0_H0 ;  /* 0x20000008ff167230 */ /* 0x000fc40000004100 */
[----:B------:R-:W-:Y:S01]  /*22ee0*/  FFMA R15, R2, R4, R15 ;  /* 0x00000004020f7223 */ /* 0x000fe2000000000f */
[----:B------:R-:W-:Y:S02]  /*22ef0*/  HADD2.F32 R8, -RZ, R8.H1_H1 ;  /* 0x30000008ff087230 */ /* 0x000fe40000004100 */
[C---:B------:R-:W-:Y:S01]  /*22f00*/  FMUL R23, R16.reuse, R220 ;  /* 0x000000dc10177220 */ /* 0x040fe20000400000 */
[----:B------:R-:W-:Y:S01]  /*22f10*/  FMUL R221, R16, R221 ;  /* 0x000000dd10dd7220 */ /* 0x000fe20000400000 */
[----:B------:R-:W-:Y:S01]  /*22f20*/  MOV R4, 0x437c0000 ;  /* 0x437c000000047802 */ /* 0x000fe20000000f00 */
[----:B------:R-:W-:Y:S01]  /*22f30*/  FFMA.SAT R27, -R12, R5, 0.5 ;  /* 0x3f0000000c1b7423 */ /* 0x000fe20000002105 */
[C---:B------:R-:W-:Y:S01]  /*22f40*/  FFMA R22, R2.reuse, R22, R23 ;  /* 0x0000001602167223 */ /* 0x040fe20000000017 */
[----:B------:R-:W-:Y:S01]  /*22f50*/  FFMA R23, R2, R8, R221 ;  /* 0x0000000802177223 */ /* 0x000fe200000000dd */
[----:B------:R-:W-:Y:S01]  /*22f60*/  F2FP.F16.E4M3.UNPACK_B R24, R3 ;  /* 0x00000003ff18723e */ /* 0x000fe200020006ff */
[----:B------:R-:W-:Y:S01]  /*22f70*/  FFMA.RM R8, R27, R4, 12582913 ;  /* 0x4b4000011b087423 */ /* 0x000fe20000004004 */
[----:B------:R-:W-:Y:S01]  /*22f80*/  FFMA.SAT R29, -R13, R5, 0.5 ;  /* 0x3f0000000d1d7423 */ /* 0x000fe20000002105 */
[----:B------:R-:W-:Y:S01]  /*22f90*/  FMUL R25, R16, R222 ;  /* 0x000000de10197220 */ /* 0x000fe20000400000 */
[----:B------:R-:W-:Y:S01]  /*22fa0*/  F2FP.F16.E4M3.UNPACK_B R30, R3.H1 ;  /* 0x00000003ff1e723e */ /* 0x000fe200030006ff */
[----:B------:R-:W-:Y:S01]  /*22fb0*/  FADD R27, R8, -12583039 ;  /* 0xcb40007f081b7421 */ /* 0x000fe20000000000 */
[----:B------:R-:W-:-:S02]  /*22fc0*/  HADD2.F32 R26, -RZ, R24.H0_H0 ;  /* 0x20000018ff1a7230 */ /* 0x000fc40000004100 */
[----:B------:R-:W-:Y:S01]  /*22fd0*/  FFMA.RM R32, R29, R4, 12582913 ;  /* 0x4b4000011d207423 */ /* 0x000fe20000004004 */
[----:B------:R-:W-:Y:S02]  /*22fe0*/  HADD2.F32 R28, -RZ, R24.H1_H1 ;  /* 0x30000018ff1c7230 */ /* 0x000fe40000004100 */
[----:B------:R-:W-:Y:S01]  /*22ff0*/  FFMA R27, -R12, 1.4426950216293334961, -R27 ;  /* 0x3fb8aa3b0c1b7823 */ /* 0x000fe2000000091b */
[----:B------:R-:W-:Y:S01]  /*23000*/  FFMA.SAT R33, -R14, R5, 0.5 ;  /* 0x3f0000000e217423 */ /* 0x000fe20000002105 */
[----:B------:R-:W-:Y:S01]  /*23010*/  FMUL R223, R16, R223 ;  /* 0x000000df10df7220 */ /* 0x000fe20000400000 */
[----:B------:R-:W-:Y:S01]  /*23020*/  FFMA R24, R2, R26, R25 ;  /* 0x0000001a02187223 */ /* 0x000fe20000000019 */
[--C-:B------:R-:W-:Y:S02]  /*23030*/  HADD2.F32 R29, -RZ, R30.reuse.H0_H0 ;  /* 0x2000001eff1d7230 */ /* 0x100fe40000004100 */
[----:B------:R-:W-:Y:S01]  /*23040*/  FADD R26, R32, -12583039 ;  /* 0xcb40007f201a7421 */ /* 0x000fe20000000000 */
[----:B------:R-:W-:Y:S01]  /*23050*/  FFMA R38, -R12, 1.925963033500011079e-08, R27 ;  /* 0x32a570600c267823 */ /* 0x000fe2000000011b */
[----:B------:R-:W-:Y:S01]  /*23060*/  FMUL R27, R16, R224 ;  /* 0x000000e0101b7220 */ /* 0x000fe20000400000 */
[----:B------:R-:W-:Y:S01]  /*23070*/  FFMA.RM R33, R33, R4, 12582913 ;  /* 0x4b40000121217423 */ /* 0x000fe20000004004 */
[C---:B------:R-:W-:Y:S01]  /*23080*/  FFMA R25, R2.reuse, R28, R223 ;  /* 0x0000001c02197223 */ /* 0x040fe200000000df */
[----:B------:R-:W-:Y:S01]  /*23090*/  FFMA R28, -R13, 1.4426950216293334961, -R26 ;  /* 0x3fb8aa3b0d1c7823 */ /* 0x000fe2000000091a */
[----:B------:R-:W-:Y:S01]  /*230a0*/  FFMA.SAT R35, -R15, R5, 0.5 ;  /* 0x3f0000000f237423 */ /* 0x000fe20000002105 */
[----:B------:R-:W-:Y:S01]  /*230b0*/  FFMA R26, R2, R29, R27 ;  /* 0x0000001d021a7223 */ /* 0x000fe2000000001b */
[----:B------:R-:W-:Y:S01]  /*230c0*/  FADD R27, R33, -12583039 ;  /* 0xcb40007f211b7421 */ /* 0x000fe20000000000 */
[----:B------:R-:W-:Y:S01]  /*230d0*/  FFMA.SAT R31, -R20, R5, 0.5 ;  /* 0x3f000000141f7423 */ /* 0x000fe20000002105 */
[----:B------:R-:W-:Y:S01]  /*230e0*/  FFMA.RM R35, R35, R4, 12582913 ;  /* 0x4b40000123237423 */ /* 0x000fe20000004004 */
[----:B------:R-:W-:-:S02]  /*230f0*/  HADD2.F32 R36, -RZ, R30.H1_H1 ;  /* 0x3000001eff247230 */ /* 0x000fc40000004100 */
[----:B------:R-:W-:Y:S01]  /*23100*/  FFMA R29, -R14, 1.4426950216293334961, -R27 ;  /* 0x3fb8aa3b0e1d7823 */ /* 0x000fe2000000091b */
[----:B------:R-:W-:Y:S01]  /*23110*/  FMUL R27, R16, R225 ;  /* 0x000000e1101b7220 */ /* 0x000fe20000400000 */
[----:B------:R-:W-:Y:S01]  /*23120*/  FFMA.RM R34, R31, R4, 12582913 ;  /* 0x4b4000011f227423 */ /* 0x000fe20000004004 */
[----:B------:R-:W-:Y:S01]  /*23130*/  FADD R30, R35, -12583039 ;  /* 0xcb40007f231e7421 */ /* 0x000fe20000000000 */
[-C--:B------:R-:W-:Y:S01]  /*23140*/  FFMA.SAT R31, -R21, R5.reuse, 0.5 ;  /* 0x3f000000151f7423 */ /* 0x080fe20000002105 */
[-C--:B------:R-:W-:Y:S01]  /*23150*/  FFMA.SAT R41, -R22, R5.reuse, 0.5 ;  /* 0x3f00000016297423 */ /* 0x080fe20000002105 */
[----:B------:R-:W-:Y:S01]  /*23160*/  FFMA R27, R2, R36, R27 ;  /* 0x00000024021b7223 */ /* 0x000fe2000000001b */
[----:B------:R-:W-:Y:S01]  /*23170*/  FFMA R39, -R14, 1.925963033500011079e-08, R29 ;  /* 0x32a570600e277823 */ /* 0x000fe2000000011d */
[----:B------:R-:W-:Y:S01]  /*23180*/  FFMA R30, -R15, 1.4426950216293334961, -R30 ;  /* 0x3fb8aa3b0f1e7823 */ /* 0x000fe2000000091e */
[-C--:B------:R-:W-:Y:S01]  /*23190*/  FFMA.RM R36, R31, R4.reuse, 12582913 ;  /* 0x4b4000011f247423 */ /* 0x080fe20000004004 */
[----:B------:R-:W-:Y:S01]  /*231a0*/  FFMA.RM R40, R41, R4, 12582913 ;  /* 0x4b40000129287423 */ /* 0x000fe20000004004 */
[----:B------:R-:W-:Y:S01]  /*231b0*/  FADD R29, R34, -12583039 ;  /* 0xcb40007f221d7421 */ /* 0x000fe20000000000 */
[----:B------:R-:W-:Y:S01]  /*231c0*/  FFMA.SAT R41, -R23, R5, 0.5 ;  /* 0x3f00000017297423 */ /* 0x000fe20000002105 */
[----:B------:R-:W-:Y:S01]  /*231d0*/  FFMA R28, -R13, 1.925963033500011079e-08, R28 ;  /* 0x32a570600d1c7823 */ /* 0x000fe2000000011c */
[----:B------:R-:W-:Y:S01]  /*231e0*/  F2FP.F16.E4M3.UNPACK_B R45, R0 ;  /* 0x00000000ff2d723e */ /* 0x000fe200020006ff */
[----:B------:R-:W-:Y:S01]  /*231f0*/  FFMA R30, -R15, 1.925963033500011079e-08, R30 ;  /* 0x32a570600f1e7823 */ /* 0x000fe2000000011e */
[----:B------:R-:W-:Y:S01]  /*23200*/  FADD R42, R36, -12583039 ;  /* 0xcb40007f242a7421 */ /* 0x000fe20000000000 */
[C---:B------:R-:W-:Y:S01]  /*23210*/  FFMA R31, -R20.reuse, 1.4426950216293334961, -R29 ;  /* 0x3fb8aa3b141f7823 */ /* 0x040fe2000000091d */
[----:B------:R-:W-:Y:S01]  /*23220*/  FFMA.RM R41, R41, R4, 12582913 ;  /* 0x4b40000129297423 */ /* 0x000fe20000004004 */
[----:B------:R1:W2:Y:S01]  /*23230*/  MUFU.EX2 R37, R28 ;  /* 0x0000001c00257308 */ /* 0x0002a20000000800 */
[----:B------:R-:W-:Y:S01]  /*23240*/  FFMA R44, -R21, 1.4426950216293334961, -R42 ;  /* 0x3fb8aa3b152c7823 */ /* 0x000fe2000000092a */
[----:B------:R-:W-:Y:S01]  /*23250*/  F2FP.F16.E4M3.UNPACK_B R53, R0.H1 ;  /* 0x00000000ff35723e */ /* 0x000fe200030006ff */
[----:B------:R-:W-:Y:S01]  /*23260*/  FFMA R31, -R20, 1.925963033500011079e-08, R31 ;  /* 0x32a57060141f7823 */ /* 0x000fe2000000011f */
[----:B------:R-:W-:-:S02]  /*23270*/  HADD2.F32 R46, -RZ, R45.H1_H1 ;  /* 0x3000002dff2e7230 */ /* 0x000fc40000004100 */
[----:B------:R-:W-:Y:S01]  /*23280*/  FFMA R44, -R21, 1.925963033500011079e-08, R44 ;  /* 0x32a57060152c7823 */ /* 0x000fe2000000012c */
[----:B------:R-:W-:Y:S01]  /*23290*/  FMUL R29, R16, R226 ;  /* 0x000000e2101d7220 */ /* 0x000fe20000400000 */
[----:B------:R-:W-:Y:S01]  /*232a0*/  HADD2.F32 R50, -RZ, R53.H0_H0 ;  /* 0x20000035ff327230 */ /* 0x000fe20000004100 */
[----:B------:R3:W-:Y:S01]  /*232b0*/  MUFU.EX2 R43, R30 ;  /* 0x0000001e002b7308 */ /* 0x0007e20000000800 */
[----:B-1----:R-:W-:Y:S02]  /*232c0*/  HADD2.F32 R28, -RZ, R45.H0_H0 ;  /* 0x2000002dff1c7230 */ /* 0x002fe40000004100 */
[----:B------:R-:W-:Y:S01]  /*232d0*/  FADD R45, R40, -12583039 ;  /* 0xcb40007f282d7421 */ /* 0x000fe20000000000 */
[----:B------:R-:W-:Y:S02]  /*232e0*/  HADD2.F32 R56, -RZ, R53.H1_H1 ;  /* 0x30000035ff387230 */ /* 0x000fe40000004100 */
[-C--:B------:R-:W-:Y:S01]  /*232f0*/  FFMA.SAT R49, -R24, R5.reuse, 0.5 ;  /* 0x3f00000018317423 */ /* 0x080fe20000002105 */
[----:B------:R-:W-:Y:S01]  /*23300*/  FFMA.SAT R51, -R25, R5, 0.5 ;  /* 0x3f00000019337423 */ /* 0x000fe20000002105 */
[----:B------:R-:W-:Y:S01]  /*23310*/  FFMA R47, -R22, 1.4426950216293334961, -R45 ;  /* 0x3fb8aa3b162f7823 */ /* 0x000fe2000000092d */
[----:B------:R-:W-:Y:S01]  /*23320*/  FFMA R28, R2, R28, R29 ;  /* 0x0000001c021c7223 */ /* 0x000fe2000000001d */
[----:B------:R1:W-:Y:S01]  /*23330*/  MUFU.EX2 R42, R31 ;  /* 0x0000001f002a7308 */ /* 0x0003e20000000800 */
[----:B---3--:R-:W-:Y:S01]  /*23340*/  FADD R30, R41, -12583039 ;  /* 0xcb40007f291e7421 */ /* 0x008fe20000000000 */
[----:B------:R-:W-:Y:S01]  /*23350*/  FMUL R29, R16, R227 ;  /* 0x000000e3101d7220 */ /* 0x000fe20000400000 */
[----:B------:R-:W-:Y:S01]  /*23360*/  FFMA.RM R48, R49, R4, 12582913 ;  /* 0x4b40000131307423 */ /* 0x000fe20000004004 */
[-C--:B------:R-:W-:Y:S01]  /*23370*/  FFMA.SAT R55, -R27, R5.reuse, 0.5 ;  /* 0x3f0000001b377423 */ /* 0x080fe20000002105 */
[----:B------:R-:W-:Y:S01]  /*23380*/  FFMA R30, -R23, 1.4426950216293334961, -R30 ;  /* 0x3fb8aa3b171e7823 */ /* 0x000fe2000000091e */
[----:B------:R-:W-:Y:S01]  /*23390*/  FFMA R29, R2, R46, R29 ;  /* 0x0000002e021d7223 */ /* 0x000fe2000000001d */
[-C--:B------:R-:W-:Y:S01]  /*233a0*/  FFMA.SAT R57, -R28, R5.reuse, 0.5 ;  /* 0x3f0000001c397423 */ /* 0x080fe20000002105 */
[----:B------:R3:W-:Y:S01]  /*233b0*/  MUFU.EX2 R45, R44 ;  /* 0x0000002c002d7308 */ /* 0x0007e20000000800 */
[----:B-1----:R-:W-:Y:S01]  /*233c0*/  FMUL R31, R16, R228 ;  /* 0x000000e4101f7220 */ /* 0x002fe20000400000 */
[-C--:B------:R-:W-:Y:S01]  /*233d0*/  FFMA.SAT R59, -R29, R5.reuse, 0.5 ;  /* 0x3f0000001d3b7423 */ /* 0x080fe20000002105 */
[----:B------:R-:W-:Y:S01]  /*233e0*/  FADD R49, R48, -12583039 ;  /* 0xcb40007f30317421 */ /* 0x000fe20000000000 */
[----:B------:R-:W-:Y:S01]  /*233f0*/  FFMA R47, -R22, 1.925963033500011079e-08, R47 ;  /* 0x32a57060162f7823 */ /* 0x000fe2000000012f */
[-C--:B------:R-:W-:Y:S01]  /*23400*/  FFMA.RM R52, R51, R4.reuse, 12582913 ;  /* 0x4b40000133347423 */ /* 0x080fe20000004004 */
[----:B------:R-:W-:Y:S01]  /*23410*/  FFMA.RM R60, R59, R4, 12582913 ;  /* 0x4b4000013b3c7423 */ /* 0x000fe20000004004 */
[----:B------:R-:W-:Y:S01]  /*23420*/  FFMA R51, -R24, 1.4426950216293334961, -R49 ;  /* 0x3fb8aa3b18337823 */ /* 0x000fe20000000931 */
[----:B------:R-:W1:Y:S01]  /*23430*/  MUFU.EX2 R38, R38 ;  /* 0x0000002600267308 */ /* 0x000e620000000800 */
[----:B---3--:R-:W-:Y:S01]  /*23440*/  FFMA R44, -R23, 1.925963033500011079e-08, R30 ;  /* 0x32a57060172c7823 */ /* 0x008fe2000000011e */
[----:B------:R-:W-:Y:S01]  /*23450*/  FFMA R30, R2, R50, R31 ;  /* 0x00000032021e7223 */ /* 0x000fe2000000001f */
[-C--:B------:R-:W-:Y:S01]  /*23460*/  FFMA.SAT R31, -R26, R5.reuse, 0.5 ;  /* 0x3f0000001a1f7423 */ /* 0x080fe20000002105 */
[----:B------:R-:W-:Y:S01]  /*23470*/  FADD R50, R52, -12583039 ;  /* 0xcb40007f34327421 */ /* 0x000fe20000000000 */
[----:B------:R-:W-:Y:S01]  /*23480*/  SHF.L.U32 R32, R32, 0x17, RZ ;  /* 0x0000001720207819 */ /* 0x000fe200000006ff */
[----:B------:R-:W-:Y:S01]  /*23490*/  FFMA.SAT R61, -R30, R5, 0.5 ;  /* 0x3f0000001e3d7423 */ /* 0x000fe20000002105 */
[-C--:B------:R-:W-:Y:S01]  /*234a0*/  FFMA.RM R53, R31, R4.reuse, 12582913 ;  /* 0x4b4000011f357423 */ /* 0x080fe20000004004 */
[----:B------:R-:W-:Y:S01]  /*234b0*/  FMUL R31, R16, R229 ;  /* 0x000000e5101f7220 */ /* 0x000fe20000400000 */
[----:B------:R-:W3:Y:S01]  /*234c0*/  MUFU.EX2 R39, R39 ;  /* 0x0000002700277308 */ /* 0x000ee20000000800 */
[----:B------:R-:W-:Y:S01]  /*234d0*/  FFMA.RM R61, R61, R4, 12582913 ;  /* 0x4b4000013d3d7423 */ /* 0x000fe20000004004 */
[----:B------:R-:W-:Y:S01]  /*234e0*/  FFMA R51, -R24, 1.925963033500011079e-08, R51 ;  /* 0x32a5706018337823 */ /* 0x000fe20000000133 */
[----:B------:R-:W-:Y:S01]  /*234f0*/  FFMA R31, R2, R56, R31 ;  /* 0x00000038021f7223 */ /* 0x000fe2000000001f */
[-C--:B------:R-:W-:Y:S01]  /*23500*/  FFMA.RM R56, R55, R4.reuse, 12582913 ;  /* 0x4b40000137387423 */ /* 0x080fe20000004004 */
[-C--:B------:R-:W-:Y:S01]  /*23510*/  FFMA.RM R57, R57, R4.reuse, 12582913 ;  /* 0x4b40000139397423 */ /* 0x080fe20000004004 */
[----:B------:R-:W-:Y:S01]  /*23520*/  FFMA R54, -R25, 1.4426950216293334961, -R50 ;  /* 0x3fb8aa3b19367823 */ /* 0x000fe20000000932 */
[----:B------:R-:W-:Y:S01]  /*23530*/  FFMA.SAT R63, -R31, R5, 0.5 ;  /* 0x3f0000001f3f7423 */ /* 0x000fe20000002105 */
[----:B------:R-:W-:Y:S01]  /*23540*/  SHF.L.U32 R5, R8, 0x17, RZ ;  /* 0x0000001708057819 */ /* 0x000fe200000006ff */
[----:B------:R-:W-:Y:S01]  /*23550*/  FADD R8, R60, -12583039 ;  /* 0xcb40007f3c087421 */ /* 0x000fe20000000000 */
[----:B------:R4:W5:Y:S01]  /*23560*/  MUFU.EX2 R46, R47 ;  /* 0x0000002f002e7308 */ /* 0x0009620000000800 */
[----:B------:R-:W-:Y:S01]  /*23570*/  FFMA.RM R63, R63, R4, 12582913 ;  /* 0x4b4000013f3f7423 */ /* 0x000fe20000004004 */
[----:B--2---:R-:W-:Y:S01]  /*23580*/  FFMA R32, R32, R37, 1 ;  /* 0x3f80000020207423 */ /* 0x004fe20000000025 */
[----:B-1----:R-:W-:Y:S01]  /*23590*/  FFMA R62, R5, R38, 1 ;  /* 0x3f800000053e7423 */ /* 0x002fe20000000026 */
[----:B------:R-:W-:Y:S01]  /*235a0*/  FFMA R38, -R29, 1.4426950216293334961, -R8 ;  /* 0x3fb8aa3b1d267823 */ /* 0x000fe20000000908 */
[----:B------:R-:W-:Y:S01]  /*235b0*/  SHF.L.U32 R8, R35, 0x17, RZ ;  /* 0x0000001723087819 */ /* 0x000fe200000006ff */
[----:B------:R-:W-:Y:S01]  /*235c0*/  FADD R5, R61, -12583039 ;  /* 0xcb40007f3d057421 */ /* 0x000fe20000000000 */
[----:B------:R-:W-:Y:S01]  /*235d0*/  SHF.L.U32 R4, R33, 0x17, RZ ;  /* 0x0000001721047819 */ /* 0x000fe200000006ff */
[----:B------:R1:W-:Y:S01]  /*235e0*/  MUFU.EX2 R49, R44 ;  /* 0x0000002c00317308 */ /* 0x0003e20000000800 */
[----:B----4-:R-:W-:Y:S01]  /*235f0*/  FADD R47, R53, -12583039 ;  /* 0xcb40007f352f7421 */ /* 0x010fe20000000000 */
[----:B------:R-:W-:Y:S01]  /*23600*/  FFMA R35, R8, R43, 1 ;  /* 0x3f80000008237423 */ /* 0x000fe2000000002b */
[----:B------:R-:W-:Y:S01]  /*23610*/  FFMA R37, -R30, 1.4426950216293334961, -R5 ;  /* 0x3fb8aa3b1e257823 */ /* 0x000fe20000000905 */
[----:B------:R-:W-:Y:S01]  /*23620*/  SHF.L.U32 R5, R34, 0x17, RZ ;  /* 0x0000001722057819 */ /* 0x000fe200000006ff */
[----:B------:R-:W-:Y:S01]  /*23630*/  FFMA R55, -R26, 1.4426950216293334961, -R47 ;  /* 0x3fb8aa3b1a377823 */ /* 0x000fe2000000092f */
[----:B------:R-:W-:Y:S01]  /*23640*/  FADD R8, R63, -12583039 ;  /* 0xcb40007f3f087421 */ /* 0x000fe20000000000 */
[----:B---3--:R-:W-:Y:S01]  /*23650*/  FFMA R33, R4, R39, 1 ;  /* 0x3f80000004217423 */ /* 0x008fe20000000027 */
[----:B------:R2:W3:Y:S01]  /*23660*/  MUFU.EX2 R50, R51 ;  /* 0x0000003300327308 */ /* 0x0004e20000000800 */
[----:B-1----:R-:W-:Y:S01]  /*23670*/  FADD R44, R56, -12583039 ;  /* 0xcb40007f382c7421 */ /* 0x002fe20000000000 */
[----:B------:R-:W-:Y:S01]  /*23680*/  FFMA R55, -R26, 1.925963033500011079e-08, R55 ;  /* 0x32a570601a377823 */ /* 0x000fe20000000137 */
[----:B------:R-:W-:Y:S01]  /*23690*/  FFMA R8, -R31, 1.4426950216293334961, -R8 ;  /* 0x3fb8aa3b1f087823 */ /* 0x000fe20000000908 */
[----:B------:R-:W-:Y:S01]  /*236a0*/  FFMA R34, R5, R42, 1 ;  /* 0x3f80000005227423 */ /* 0x000fe2000000002a */
[----:B------:R-:W-:Y:S01]  /*236b0*/  FFMA R58, -R27, 1.4426950216293334961, -R44 ;  /* 0x3fb8aa3b1b3a7823 */ /* 0x000fe2000000092c */
[----:B------:R-:W-:Y:S01]  /*236c0*/  FFMA R54, -R25, 1.925963033500011079e-08, R54 ;  /* 0x32a5706019367823 */ /* 0x000fe20000000136 */
[----:B------:R-:W-:Y:S01]  /*236d0*/  FFMA R4, -R30, 1.925963033500011079e-08, R37 ;  /* 0x32a570601e047823 */ /* 0x000fe20000000125 */
[----:B------:R-:W-:Y:S01]  /*236e0*/  MUFU.EX2 R44, R55 ;  /* 0x00000037002c7308 */ /* 0x000fe20000000800 */
[----:B--2---:R-:W-:Y:S01]  /*236f0*/  FADD R51, R57, -12583039 ;  /* 0xcb40007f39337421 */ /* 0x004fe20000000000 */
[----:B------:R-:W-:Y:S01]  /*23700*/  IADD3 R42, R62, 0x1800000, RZ ;  /* 0x018000003e2a7810 */ /* 0x000fe20007ffe0ff */
[----:B------:R-:W-:Y:S01]  /*23710*/  FFMA R58, -R27, 1.925963033500011079e-08, R58 ;  /* 0x32a570601b3a7823 */ /* 0x000fe2000000013a */
[----:B------:R-:W-:Y:S01]  /*23720*/  FFMA R38, -R29, 1.925963033500011079e-08, R38 ;  /* 0x32a570601d267823 */ /* 0x000fe20000000126 */
[----:B------:R-:W-:Y:S01]  /*23730*/  FFMA R59, -R28, 1.4426950216293334961, -R51 ;  /* 0x3fb8aa3b1c3b7823 */ /* 0x000fe20000000933 */
[----:B------:R-:W-:Y:S01]  /*23740*/  FFMA R8, -R31, 1.925963033500011079e-08, R8 ;  /* 0x32a570601f087823 */ /* 0x000fe20000000108 */
[----:B------:R-:W-:Y:S01]  /*23750*/  LOP3.LUT R42, R42, 0x7f800000, RZ, 0xc0, !PT ;  /* 0x7f8000002a2a7812 */ /* 0x000fe200078ec0ff */
[----:B------:R-:W1:Y:S01]  /*23760*/  MUFU.EX2 R47, R54 ;  /* 0x00000036002f7308 */ /* 0x000e620000000800 */
[----:B------:R-:W-:Y:S01]  /*23770*/  FFMA R59, -R28, 1.925963033500011079e-08, R59 ;  /* 0x32a570601c3b7823 */ /* 0x000fe2000000013b */
[----:B------:R-:W-:Y:S01]  /*23780*/  SHF.L.U32 R36, R36, 0x17, RZ ;  /* 0x0000001724247819 */ /* 0x000fe200000006ff */
[----:B------:R-:W-:Y:S01]  /*23790*/  BSSY B1, `(.L_x_526) ;  /* 0x0000026000017945 */ /* 0x000fe20003800000 */
[----:B------:R-:W-:-:S02]  /*237a0*/  ISETP.GT.U32.AND P2, PT, R42, 0x1ffffff, PT ;  /* 0x01ffffff2a00780c */ /* 0x000fc40003f44070 */
[----:B------:R-:W-:Y:S01]  /*237b0*/  SHF.L.U32 R37, R40, 0x17, RZ ;  /* 0x0000001728257819 */ /* 0x000fe200000006ff */
[----:B------:R-:W-:Y:S01]  /*237c0*/  FFMA R36, R36, R45, 1 ;  /* 0x3f80000024247423 */ /* 0x000fe2000000002d */
[----:B------:R-:W2:Y:S01]  /*237d0*/  MUFU.EX2 R51, R58 ;  /* 0x0000003a00337308 */ /* 0x000ea20000000800 */
[----:B------:R-:W-:Y:S02]  /*237e0*/  SHF.L.U32 R39, R48, 0x17, RZ ;  /* 0x0000001730277819 */ /* 0x000fe400000006ff */
[----:B-----5:R-:W-:Y:S01]  /*237f0*/  FFMA R37, R37, R46, 1 ;  /* 0x3f80000025257423 */ /* 0x020fe2000000002e */
[----:B------:R-:W-:Y:S02]  /*23800*/  SHF.L.U32 R40, R52, 0x17, RZ ;  /* 0x0000001734287819 */ /* 0x000fe400000006ff */
[----:B------:R-:W-:Y:S01]  /*23810*/  SHF.L.U32 R42, R56, 0x17, RZ ;  /* 0x00000017382a7819 */ /* 0x000fe200000006ff */
[----:B---3--:R-:W-:Y:S01]  /*23820*/  FFMA R39, R39, R50, 1 ;  /* 0x3f80000027277423 */ /* 0x008fe20000000032 */
[----:B------:R-:W3:Y:S01]  /*23830*/  MUFU.EX2 R54, R59 ;  /* 0x0000003b00367308 */ /* 0x000ee20000000800 */
[----:B------:R-:W-:Y:S01]  /*23840*/  SHF.L.U32 R43, R57, 0x17, RZ ;  /* 0x00000017392b7819 */ /* 0x000fe200000006ff */
[----:B-1----:R-:W-:Y:S01]  /*23850*/  FFMA R40, R40, R47, 1 ;  /* 0x3f80000028287423 */ /* 0x002fe2000000002f */
[----:B------:R-:W-:-:S02]  /*23860*/  SHF.L.U32 R45, R61, 0x17, RZ ;  /* 0x000000173d2d7819 */ /* 0x000fc400000006ff */
[----:B------:R-:W-:-:S03]  /*23870*/  SHF.L.U32 R46, R63, 0x17, RZ ;  /* 0x000000173f2e7819 */ /* 0x000fc600000006ff */
[----:B------:R1:W4:Y:S01]  /*23880*/  MUFU.EX2 R55, R38 ;  /* 0x0000002600377308 */ /* 0x0003220000000800 */
[----:B--2---:R-:W-:-:S07]  /*23890*/  FFMA R42, R42, R51, 1 ;  /* 0x3f8000002a2a7423 */ /* 0x004fce0000000033 */
[----:B------:R-:W2:Y:S01]  /*238a0*/  MUFU.EX2 R4, R4 ;  /* 0x0000000400047308 */ /* 0x000ea20000000800 */
[----:B-1----:R-:W-:Y:S01]  /*238b0*/  SHF.L.U32 R38, R41, 0x17, RZ ;  /* 0x0000001729267819 */ /* 0x002fe200000006ff */
[----:B---3--:R-:W-:Y:S01]  /*238c0*/  FFMA R43, R43, R54, 1 ;  /* 0x3f8000002b2b7423 */ /* 0x008fe20000000036 */
[----:B------:R-:W-:-:S03]  /*238d0*/  SHF.L.U32 R41, R53, 0x17, RZ ;  /* 0x0000001735297819 */ /* 0x000fc600000006ff */
[----:B------:R-:W-:Y:S02]  /*238e0*/  FFMA R38, R38, R49, 1 ;  /* 0x3f80000026267423 */ /* 0x000fe40000000031 */
[----:B------:R-:W1:Y:S01]  /*238f0*/  MUFU.EX2 R5, R8 ;  /* 0x0000000800057308 */ /* 0x000e620000000800 */
[----:B------:R-:W-:Y:S01]  /*23900*/  FFMA R41, R41, R44, 1 ;  /* 0x3f80000029297423 */ /* 0x000fe2000000002c */
[----:B------:R-:W-:-:S05]  /*23910*/  SHF.L.U32 R44, R60, 0x17, RZ ;  /* 0x000000173c2c7819 */ /* 0x000fca00000006ff */
[----:B----4-:R-:W-:Y:S01]  /*23920*/  FFMA R44, R44, R55, 1 ;  /* 0x3f8000002c2c7423 */ /* 0x010fe20000000037 */
[----:B--2---:R-:W-:Y:S01]  /*23930*/  FFMA R45, R45, R4, 1 ;  /* 0x3f8000002d2d7423 */ /* 0x004fe20000000004 */
[----:B-1----:R-:W-:Y:S01]  /*23940*/  FFMA R46, R46, R5, 1 ;  /* 0x3f8000002e2e7423 */ /* 0x002fe20000000005 */
[----:B------:R-:W-:Y:S06]  /*23950*/  @P2 BRA `(.L_x_527) ;  /* 0x0000000000142947 */ /* 0x000fec0003800000 */
[----:B------:R-:W-:Y:S02]  /*23960*/  MOV R5, R62 ;  /* 0x0000003e00057202 */ /* 0x000fe40000000f00 */
[----:B------:R-:W-:-:S07]  /*23970*/  MOV R4, 0x23990 ;  /* 0x0002399000047802 */ /* 0x000fce0000000f00 */
[----:B------:R-:W-:Y:S05]  /*23980*/  CALL.REL.NOINC `($__internal_0_$__cuda_sm20_rcp_rn_f32_slowpath) ;  /* 0x0000015400d87944 */ /* 0x000fea0003c00000 */
[----:B------:R-:W-:Y:S01]  /*23990*/  MOV R47, R8 ;  /* 0x00000008002f7202 */ /* 0x000fe20000000f00 */
[----:B------:R-:W-:Y:S06]  /*239a0*/  BRA `(.L_x_528) ;  /* 0x0000000000107947 */ /* 0x000fec0003800000 */
.L_x_527:
[----:B------:R-:W1:Y:S02]  /*239b0*/  MUFU.RCP R47, R62 ;  /* 0x0000003e002f7308 */ /* 0x000e640000001000 */
[----:B-1----:R-:W-:-:S04]  /*239c0*/  FFMA R4, R62, R47, -1 ;  /* 0xbf8000003e047423 */ /* 0x002fc8000000002f */
[----:B------:R-:W-:-:S04]  /*239d0*/  FADD.FTZ R4, -R4, -RZ ;  /* 0x800000ff04047221 */ /* 0x000fc80000010100 */
[----:B------:R-:W-:-:S07]  /*239e0*/  FFMA R47, R47, R4, R47 ;  /* 0x000000042f2f7223 */ /* 0x000fce000000002f */
.L_x_528:
[----:B------:R-:W-:Y:S05]  /*239f0*/  BSYNC B1 ;  /* 0x0000000000017941 */ /* 0x000fea0003800000 */
.L_x_526:
        /* <DEDUP_REMOVED lines=10> */
.L_x_530:
[----:B------:R-:W1:Y:S02]  /*23aa0*/  MUFU.RCP R5, R32 ;  /* 0x0000002000057308 */ /* 0x000e640000001000 */
[----:B-1----:R-:W-:-:S04]  /*23ab0*/  FFMA R4, R32, R5, -1 ;  /* 0xbf80000020047423 */ /* 0x002fc80000000005 */
[----:B------:R-:W-:-:S04]  /*23ac0*/  FADD.FTZ R4, -R4, -RZ ;  /* 0x800000ff04047221 */ /* 0x000fc80000010100 */
[----:B------:R-:W-:-:S07]  /*23ad0*/  FFMA R48, R5, R4, R5 ;  /* 0x0000000405307223 */ /* 0x000fce0000000005 */
.L_x_531:
[----:B------:R-:W-:Y:S05]  /*23ae0*/  BSYNC B1 ;  /* 0x0000000000017941 */ /* 0x000fea0003800000 */
.L_x_529:
        /* <DEDUP_REMOVED lines=10> */
.L_x_533:
[----:B------:R-:W1:Y:S02]  /*23b90*/  MUFU.RCP R4, R33 ;  /* 0x0000002100047308 */ /* 0x000e640000001000 */
[----:B-1----:R-:W-:-:S04]  /*23ba0*/  FFMA R5, R33, R4, -1 ;  /* 0xbf80000021057423 */ /* 0x002fc80000000004 */
[----:B------:R-:W-:-:S04]  /*23bb0*/  FADD.FTZ R5, -R5, -RZ ;  /* 0x800000ff05057221 */ /* 0x000fc80000010100 */
[----:B------:R-:W-:-:S07]  /*23bc0*/  FFMA R49, R4, R5, R4 ;  /* 0x0000000504317223 */ /* 0x000fce0000000004 */
.L_x_534:
[----:B------:R-:W-:Y:S05]  /*23bd0*/  BSYNC B1 ;  /* 0x0000000000017941 */ /* 0x000fea0003800000 */
.L_x_532:
        /* <DEDUP_REMOVED lines=10> */
.L_x_536:
[----:B------:R-:W1:Y:S02]  /*23c80*/  MUFU.RCP R32, R35 ;  /* 0x0000002300207308 */ /* 0x000e640000001000 */
[----:B-1----:R-:W-:-:S04]  /*23c90*/  FFMA R4, R35, R32, -1 ;  /* 0xbf80000023047423 */ /* 0x002fc80000000020 */
[----:B------:R-:W-:-:S04]  /*23ca0*/  FADD.FTZ R5, -R4, -RZ ;  /* 0x800000ff04057221 */ /* 0x000fc80000010100 */
[----:B------:R-:W-:-:S07]  /*23cb0*/  FFMA R32, R32, R5, R32 ;  /* 0x0000000520207223 */ /* 0x000fce0000000020 */
.L_x_537:
[----:B------:R-:W-:Y:S05]  /*23cc0*/  BSYNC B1 ;  /* 0x0000000000017941 */ /* 0x000fea0003800000 */
.L_x_535:
        /* <DEDUP_REMOVED lines=10> */
.L_x_539:
[----:B------:R-:W1:Y:S02]  /*23d70*/  MUFU.RCP R33, R34 ;  /* 0x0000002200217308 */ /* 0x000e640000001000 */
[----:B-1----:R-:W-:-:S04]  /*23d80*/  FFMA R4, R34, R33, -1 ;  /* 0xbf80000022047423 */ /* 0x002fc80000000021 */
[----:B------:R-:W-:-:S04]  /*23d90*/  FADD.FTZ R4, -R4, -RZ ;  /* 0x800000ff04047221 */ /* 0x000fc80000010100 */
[----:B------:R-:W-:-:S07]  /*23da0*/  FFMA R33, R33, R4, R33 ;  /* 0x0000000421217223 */ /* 0x000fce0000000021 */
.L_x_540:
[----:B------:R-:W-:Y:S05]  /*23db0*/  BSYNC B1 ;  /* 0x0000000000017941 */ /* 0x000fea0003800000 */
.L_x_538:
        /* <DEDUP_REMOVED lines=10> */
.L_x_542:
[----:B------:R-:W1:Y:S02]  /*23e60*/  MUFU.RCP R5, R36 ;  /* 0x0000002400057308 */ /* 0x000e640000001000 */
[----:B-1----:R-:W-:-:S04]  /*23e70*/  FFMA R4, R36, R5, -1 ;  /* 0xbf80000024047423 */ /* 0x002fc80000000005 */
[----:B------:R-:W-:-:S04]  /*23e80*/  FADD.FTZ R4, -R4, -RZ ;  /* 0x800000ff04047221 */ /* 0x000fc80000010100 */
[----:B------:R-:W-:-:S07]  /*23e90*/  FFMA R34, R5, R4, R5 ;  /* 0x0000000405227223 */ /* 0x000fce0000000005 */
.L_x_543:
[----:B------:R-:W-:Y:S05]  /*23ea0*/  BSYNC B1 ;  /* 0x0000000000017941 */ /* 0x000fea0003800000 */
.L_x_541:
        /* <DEDUP_REMOVED lines=10> */
.L_x_545:
[----:B------:R-:W1:Y:S02]  /*23f50*/  MUFU.RCP R4, R37 ;  /* 0x0000002500047308 */ /* 0x000e640000001000 */
[----:B-1----:R-:W-:-:S04]  /*23f60*/  FFMA R5, R37, R4, -1 ;  /* 0xbf80000025057423 */ /* 0x002fc80000000004 */
[----:B------:R-:W-:-:S04]  /*23f70*/  FADD.FTZ R5, -R5, -RZ ;  /* 0x800000ff05057221 */ /* 0x000fc80000010100 */
[----:B------:R-:W-:-:S07]  /*23f80*/  FFMA R35, R4, R5, R4 ;  /* 0x0000000504237223 */ /* 0x000fce0000000004 */
.L_x_546:
[----:B------:R-:W-:Y:S05]  /*23f90*/  BSYNC B1 ;  /* 0x0000000000017941 */ /* 0x000fea0003800000 */
.L_x_544:
        /* <DEDUP_REMOVED lines=10> */
.L_x_548:
[----:B------:R-:W1:Y:S02]  /*24040*/  MUFU.RCP R5, R38 ;  /* 0x0000002600057308 */ /* 0x000e640000001000 */
[----:B-1----:R-:W-:-:S04]  /*24050*/  FFMA R4, R38, R5, -1 ;  /* 0xbf80000026047423 */ /* 0x002fc80000000005 */
[----:B------:R-:W-:-:S04]  /*24060*/  FADD.FTZ R4, -R4, -RZ ;  /* 0x800000ff04047221 */ /* 0x000fc80000010100 */
[----:B------:R-:W-:-:S07]  /*24070*/  FFMA R36, R5, R4, R5 ;  /* 0x0000000405247223 */ /* 0x000fce0000000005 */
.L_x_549:
[----:B------:R-:W-:Y:S05]  /*24080*/  BSYNC B1 ;  /* 0x0000000000017941 */ /* 0x000fea0003800000 */
.L_x_547:
        /* <DEDUP_REMOVED lines=10> */
.L_x_551:
[----:B------:R-:W1:Y:S02]  /*24130*/  MUFU.RCP R4, R39 ;  /* 0x0000002700047308 */ /* 0x000e640000001000 */
[----:B-1----:R-:W-:-:S04]  /*24140*/  FFMA R5, R39, R4, -1 ;  /* 0xbf80000027057423 */ /* 0x002fc80000000004 */
[----:B------:R-:W-:-:S04]  /*24150*/  FADD.FTZ R5, -R5, -RZ ;  /* 0x800000ff05057221 */ /* 0x000fc80000010100 */
[----:B------:R-:W-:-:S07]  /*24160*/  FFMA R37, R4, R5, R4 ;  /* 0x0000000504257223 */ /* 0x000fce0000000004 */
.L_x_552:
[----:B------:R-:W-:Y:S05]  /*24170*/  BSYNC B1 ;  /* 0x0000000000017941 */ /* 0x000fea0003800000 */
.L_x_550:
        /* <DEDUP_REMOVED lines=10> */
.L_x_554:
[----:B------:R-:W1:Y:S02]  /*24220*/  MUFU.RCP R5, R40 ;  /* 0x0000002800057308 */ /* 0x000e640000001000 */
[----:B-1----:R-:W-:-:S04]  /*24230*/  FFMA R4, R40, R5, -1 ;  /* 0xbf80000028047423 */ /* 0x002fc80000000005 */
[----:B------:R-:W-:-:S04]  /*24240*/  FADD.FTZ R4, -R4, -RZ ;  /* 0x800000ff04047221 */ /* 0x000fc80000010100 */
[----:B------:R-:W-:-:S07]  /*24250*/  FFMA R38, R5, R4, R5 ;  /* 0x0000000405267223 */ /* 0x000fce0000000005 */
.L_x_555:
[----:B------:R-:W-:Y:S05]  /*24260*/  BSYNC B1 ;  /* 0x0000000000017941 */ /* 0x000fea0003800000 */
.L_x_553:
        /* <DEDUP_REMOVED lines=10> */
.L_x_557:
[----:B------:R-:W1:Y:S02]  /*24310*/  MUFU.RCP R4, R41 ;  /* 0x0000002900047308 */ /* 0x000e640000001000 */
[----:B-1----:R-:W-:-:S04]  /*24320*/  FFMA R5, R41, R4, -1 ;  /* 0xbf80000029057423 */ /* 0x002fc80000000004 */
[----:B------:R-:W-:-:S04]  /*24330*/  FADD.FTZ R5, -R5, -RZ ;  /* 0x800000ff05057221 */ /* 0x000fc80000010100 */
[----:B------:R-:W-:-:S07]  /*24340*/  FFMA R39, R4, R5, R4 ;  /* 0x0000000504277223 */ /* 0x000fce0000000004 */
.L_x_558:
[----:B------:R-:W-:Y:S05]  /*24350*/  BSYNC B1 ;  /* 0x0000000000017941 */ /* 0x000fea0003800000 */
.L_x_556:
        /* <DEDUP_REMOVED lines=10> */
.L_x_560:
[----:B------:R-:W1:Y:S02]  /*24400*/  MUFU.RCP R5, R42 ;  /* 0x0000002a00057308 */ /* 0x000e640000001000 */
[----:B-1----:R-:W-:-:S04]  /*24410*/  FFMA R4, R42, R5, -1 ;  /* 0xbf8000002a047423 */ /* 0x002fc80000000005 */
[----:B------:R-:W-:-:S04]  /*24420*/  FADD.FTZ R4, -R4, -RZ ;  /* 0x800000ff04047221 */ /* 0x000fc80000010100 */
[----:B------:R-:W-:-:S07]  /*24430*/  FFMA R40, R5, R4, R5 ;  /* 0x0000000405287223 */ /* 0x000fce0000000005 */
.L_x_561:
[----:B------:R-:W-:Y:S05]  /*24440*/  BSYNC B1 ;  /* 0x0000000000017941 */ /* 0x000fea0003800000 */
.L_x_559:
        /* <DEDUP_REMOVED lines=10> */
.L_x_563:
[----:B------:R-:W1:Y:S02]  /*244f0*/  MUFU.RCP R4, R43 ;  /* 0x0000002b00047308 */ /* 0x000e640000001000 */
[----:B-1----:R-:W-:-:S04]  /*24500*/  FFMA R5, R43, R4, -1 ;  /* 0xbf8000002b057423 */ /* 0x002fc80000000004 */
[----:B------:R-:W-:-:S04]  /*24510*/  FADD.FTZ R5, -R5, -RZ ;  /* 0x800000ff05057221 */ /* 0x000fc80000010100 */
[----:B------:R-:W-:-:S07]  /*24520*/  FFMA R41, R4, R5, R4 ;  /* 0x0000000504297223 */ /* 0x000fce0000000004 */
.L_x_564:
[----:B------:R-:W-:Y:S05]  /*24530*/  BSYNC B1 ;  /* 0x0000000000017941 */ /* 0x000fea0003800000 */
.L_x_562:
        /* <DEDUP_REMOVED lines=10> */
.L_x_566:
[----:B------:R-:W1:Y:S02]  /*245e0*/  MUFU.RCP R5, R44 ;  /* 0x0000002c00057308 */ /* 0x000e640000001000 */
[----:B-1----:R-:W-:-:S04]  /*245f0*/  FFMA R4, R44, R5, -1 ;  /* 0xbf8000002c047423 */ /* 0x002fc80000000005 */
[----:B------:R-:W-:-:S04]  /*24600*/  FADD.FTZ R4, -R4, -RZ ;  /* 0x800000ff04047221 */ /* 0x000fc80000010100 */
[----:B------:R-:W-:-:S07]  /*24610*/  FFMA R42, R5, R4, R5 ;  /* 0x00000004052a7223 */ /* 0x000fce0000000005 */
.L_x_567:
[----:B------:R-:W-:Y:S05]  /*24620*/  BSYNC B1 ;  /* 0x0000000000017941 */ /* 0x000fea0003800000 */
.L_x_565:
        /* <DEDUP_REMOVED lines=10> */
.L_x_569:
[----:B------:R-:W1:Y:S02]  /*246d0*/  MUFU.RCP R4, R45 ;  /* 0x0000002d00047308 */ /* 0x000e640000001000 */
[----:B-1----:R-:W-:-:S04]  /*246e0*/  FFMA R5, R45, R4, -1 ;  /* 0xbf8000002d057423 */ /* 0x002fc80000000004 */
[----:B------:R-:W-:-:S04]  /*246f0*/  FADD.FTZ R5, -R5, -RZ ;  /* 0x800000ff05057221 */ /* 0x000fc80000010100 */
[----:B------:R-:W-:-:S07]  /*24700*/  FFMA R43, R4, R5, R4 ;  /* 0x00000005042b7223 */ /* 0x000fce0000000004 */
.L_x_570:
[----:B------:R-:W-:Y:S05]  /*24710*/  BSYNC B1 ;  /* 0x0000000000017941 */ /* 0x000fea0003800000 */
.L_x_568:
        /* <DEDUP_REMOVED lines=9> */
.L_x_572:
[----:B------:R-:W1:Y:S02]  /*247b0*/  MUFU.RCP R5, R46 ;  /* 0x0000002e00057308 */ /* 0x000e640000001000 */
[----:B-1----:R-:W-:-:S04]  /*247c0*/  FFMA R4, R46, R5, -1 ;  /* 0xbf8000002e047423 */ /* 0x002fc80000000005 */
[----:B------:R-:W-:-:S04]  /*247d0*/  FADD.FTZ R4, -R4, -RZ ;  /* 0x800000ff04047221 */ /* 0x000fc80000010100 */
[----:B------:R-:W-:-:S07]  /*247e0*/  FFMA R8, R5, R4, R5 ;  /* 0x0000000405087223 */ /* 0x000fce0000000005 */
.L_x_573:
[----:B------:R-:W-:Y:S05]  /*247f0*/  BSYNC B1 ;  /* 0x0000000000017941 */ /* 0x000fea0003800000 */
.L_x_571:
        /* <DEDUP_REMOVED lines=26> */
.L_x_574:
        /* <DEDUP_REMOVED lines=27> */
.L_x_576:
[----:B------:R-:W-:Y:S05]  /*24b50*/  BSYNC B0 ;  /* 0x0000000000007941 */ /* 0x000fea0003800000 */
.L_x_575:
[----:B------:R-:W-:Y:S04]  /*24b60*/  BSSY B0, `(.L_x_577) ;  /* 0x000003a000007945 */ /* 0x000fe80003800000 */
[----:B------:R-:W-:Y:S05]  /*24b70*/  @P0 BRA `(.L_x_578) ;  /* 0x0000000000e00947 */ /* 0x000fea0003800000 */
[----:B------:R-:W-:-:S04]  /*24b80*/  MOV R4, UR44 ;  /* 0x0000002c00047c02 */ /* 0x000fc80008000f00 */
[----:B------:R-:W-:-:S13]  /*24b90*/  ISETP.NE.AND P3, PT, R4, 0x3, PT ;  /* 0x000000030400780c */ /* 0x000fda0003f65270 */
[----:B------:R-:W-:Y:S05]  /*24ba0*/  @!P3 BRA `(.L_x_579) ;  /* 0x000000000004b947 */ /* 0x000fea0003800000 */
[----:B------:R-:W-:Y:S01]  /*24bb0*/  BPT.TRAP 0x1 ;  /* 0x000000040000795c */ /* 0x000fe20000300000 */
.L_x_579:
[----:B------:R-:W-:Y:S01]  /*24bc0*/  LEA R4, R18, UR48, 0x3 ;  /* 0x0000003012047c11 */ /* 0x000fe2000f8e18ff */
[----:B------:R-:W-:Y:S01]  /*24bd0*/  BSSY B1, `(.L_x_580) ;  /* 0x0000004000017945 */ /* 0x000fe20003800000 */
[----:B------:R-:W-:-:S04]  /*24be0*/  SHF.L.U32 R5, R19, 0x1f, RZ ;  /* 0x0000001f13057819 */ /* 0x000fc800000006ff */
[----:B------:R-:W1:Y:S02]  /*24bf0*/  SYNCS.PHASECHK.TRANS64.TRYWAIT P2, [R4+URZ+0x60], R5 ;  /* 0x00006005040075a7 */ /* 0x000e64000804017f */
[----:B-1----:R-:W-:Y:S05]  /*24c00*/  @!P2 BRA `(.L_x_581) ;  /* 0x000001380020a947 */ /* 0x002fea0003800000 */
.L_x_1149:
[----:B------:R-:W-:Y:S05]  /*24c10*/  BSYNC B1 ;  /* 0x0000000000017941 */ /* 0x000fea0003800000 */
.L_x_580:
        /* <DEDUP_REMOVED lines=22> */
.L_x_583:
[----:B------:R-:W-:Y:S05]  /*24d80*/  BSYNC B1 ;  /* 0x0000000000017941 */ /* 0x000fea0003800000 */
.L_x_582:
        /* <DEDUP_REMOVED lines=8> */
.L_x_584:
        /* <DEDUP_REMOVED lines=15> */
.L_x_578:
[----:B------:R-:W-:Y:S05]  /*24f00*/  BSYNC B0 ;  /* 0x0000000000007941 */ /* 0x000fea0003800000 */
.L_x_577:
        /* <DEDUP_REMOVED lines=12> */
[----:B------:R-:W-:Y:S02]  /*24fd0*/  HADD2.F32 R8, -RZ, R4.H1_H1 ;  /* 0x30000004ff087230 */ /* 0x000fe40000004100 */
[----:B--2---:R-:W-:-:S04]  /*24fe0*/  FMUL R5, R16, R5 ;  /* 0x0000000510057220 */ /* 0x004fc80000400000 */
[----:B------:R-:W-:Y:S01]  /*24ff0*/  FFMA R12, R2, R12, R5 ;  /* 0x0000000c020c7223 */ /* 0x000fe20000000005 */
[----:B------:R-:W-:Y:S01]  /*25000*/  F2FP.F16.E4M3.UNPACK_B R15, R6 ;  /* 0x00000006ff0f723e */ /* 0x000fe200020006ff */
[C---:B---3--:R-:W-:Y:S01]  /*25010*/  FMUL R13, R16.reuse, R13 ;  /* 0x0000000d100d7220 */ /* 0x048fe20000400000 */
[----:B----4-:R-:W-:Y:S02]  /*25020*/  FMUL R5, R16, R28 ;  /* 0x0000001c10057220 */ /* 0x010fe40000400000 */
[----:B------:R-:W2:Y:S04]  /*25030*/  LDL.LU R28, [R1+0x3c8] ;  /* 0x0003c800011c7983 */ /* 0x000ea80000300800 */
[----:B------:R-:W3:Y:S04]  /*25040*/  LDL.LU R36, [R1+0x3cc] ;  /* 0x0003cc0001247983 */ /* 0x000ee80000300800 */
[----:B------:R-:W4:Y:S04]  /*25050*/  LDL.LU R43, [R1+0x3d0] ;  /* 0x0003d000012b7983 */ /* 0x000f280000300800 */
[----:B------:R-:W3:Y:S04]  /*25060*/  LDL.LU R47, [R1+0x3d4] ;  /* 0x0003d400012f7983 */ /* 0x000ee80000300800 */
[----:B------:R-:W3:Y:S04]  /*25070*/  LDL.LU R52, [R1+0x3d8] ;  /* 0x0003d80001347983 */ /* 0x000ee80000300800 */
[----:B------:R-:W3:Y:S01]  /*25080*/  LDL.LU R55, [R1+0x3dc] ;  /* 0x0003dc0001377983 */ /* 0x000ee20000300800 */
[----:B------:R-:W-:Y:S01]  /*25090*/  F2FP.F16.E4M3.UNPACK_B R4, R7.H1 ;  /* 0x00000007ff04723e */ /* 0x000fe200030006ff */
[----:B------:R-:W-:-:S04]  /*250a0*/  HADD2.F32 R20, -RZ, R15.H0_H0 ;  /* 0x2000000fff147230 */ /* 0x000fc80000004100 */
[--C-:B------:R-:W-:Y:S02]  /*250b0*/  HADD2.F32 R14, -RZ, R4.reuse.H0_H0 ;  /* 0x20000004ff0e7230 */ /* 0x100fe40000004100 */
[----:B------:R-:W-:Y:S01]  /*250c0*/  FFMA R13, R2, R8, R13 ;  /* 0x00000008020d7223 */ /* 0x000fe2000000000d */
[----:B------:R-:W-:Y:S02]  /*250d0*/  HADD2.F32 R4, -RZ, R4.H1_H1 ;  /* 0x30000004ff047230 */ /* 0x000fe40000004100 */
[C---:B-----5:R-:W-:Y:S01]  /*250e0*/  FMUL R21, R16.reuse, R21 ;  /* 0x0000001510157220 */ /* 0x060fe20000400000 */
[----:B------:R-:W-:Y:S02]  /*250f0*/  HADD2.F32 R22, -RZ, R15.H1_H1 ;  /* 0x3000000fff167230 */ /* 0x000fe40000004100 */
[C---:B------:R-:W-:Y:S01]  /*25100*/  FMUL R15, R16.reuse, R27 ;  /* 0x0000001b100f7220 */ /* 0x040fe20000400000 */
[----:B------:R-:W-:Y:S01]  /*25110*/  FMUL R23, R16, R23 ;  /* 0x0000001710177220 */ /* 0x000fe20000400000 */
[----:B------:R-:W-:Y:S01]  /*25120*/  F2FP.F16.E4M3.UNPACK_B R8, R6.H1 ;  /* 0x00000006ff08723e */ /* 0x000fe200030006ff */
[C---:B------:R-:W-:Y:S01]  /*25130*/  FFMA R14, R2.reuse, R14, R5 ;  /* 0x0000000e020e7223 */ /* 0x040fe20000000005 */
[----:B------:R-:W-:Y:S01]  /*25140*/  MOV R5, 0x3bbb989d ;  /* 0x3bbb989d00057802 */ /* 0x000fe20000000f00 */
[C---:B------:R-:W-:Y:S01]  /*25150*/  FFMA R20, R2.reuse, R20, R21 ;  /* 0x0000001402147223 */ /* 0x040fe20000000015 */
[C---:B------:R-:W-:Y:S01]  /*25160*/  FFMA R15, R2.reuse, R4, R15 ;  /* 0x00000004020f7223 */ /* 0x040fe2000000000f */
[----:B------:R-:W-:Y:S01]  /*25170*/  FFMA R21, R2, R22, R23 ;  /* 0x0000001602157223 */ /* 0x000fe20000000017 */
[--C-:B------:R-:W-:Y:S01]  /*25180*/  HADD2.F32 R22, -RZ, R8.reuse.H0_H0 ;  /* 0x20000008ff167230 */ /* 0x100fe20000004100 */
[----:B------:R-:W-:Y:S01]  /*25190*/  MOV R4, 0x437c0000 ;  /* 0x437c000000047802 */ /* 0x000fe20000000f00 */
[----:B------:R-:W-:-:S02]  /*251a0*/  HADD2.F32 R8, -RZ, R8.H1_H1 ;  /* 0x30000008ff087230 */ /* 0x000fc40000004100 */
[----:B------:R-:W-:Y:S01]  /*251b0*/  FMUL R23, R16, R26 ;  /* 0x0000001a10177220 */ /* 0x000fe20000400000 */
[----:B------:R-:W-:Y:S01]  /*251c0*/  FFMA.SAT R27, -R12, R5, 0.5 ;  /* 0x3f0000000c1b7423 */ /* 0x000fe20000002105 */
[----:B------:R-:W-:Y:S01]  /*251d0*/  FMUL R25, R16, R25 ;  /* 0x0000001910197220 */ /* 0x000fe20000400000 */
[----:B------:R-:W-:Y:S01]  /*251e0*/  F2FP.F16.E4M3.UNPACK_B R24, R3 ;  /* 0x00000003ff18723e */ /* 0x000fe200020006ff */
[C---:B------:R-:W-:Y:S01]  /*251f0*/  FFMA R22, R2.reuse, R22, R23 ;  /* 0x0000001602167223 */ /* 0x040fe20000000017 */
[----:B------:R-:W-:Y:S01]  /*25200*/  FFMA.RM R32, R27, R4, 12582913 ;  /* 0x4b4000011b207423 */ /* 0x000fe20000004004 */
[----:B------:R-:W-:Y:S01]  /*25210*/  FFMA R23, R2, R8, R25 ;  /* 0x0000000802177223 */ /* 0x000fe20000000019 */
[C---:B------:R-:W-:Y:S01]  /*25220*/  FMUL R25, R16.reuse, R31 ;  /* 0x0000001f10197220 */ /* 0x040fe20000400000 */
[--C-:B------:R-:W-:Y:S02]  /*25230*/  HADD2.F32 R8, -RZ, R24.reuse.H0_H0 ;  /* 0x20000018ff087230 */ /* 0x100fe40000004100 */
[----:B------:R-:W-:Y:S01]  /*25240*/  FMUL R27, R16, R29 ;  /* 0x0000001d101b7220 */ /* 0x000fe20000400000 */
[----:B------:R-:W-:Y:S01]  /*25250*/  FFMA.SAT R31, -R13, R5, 0.5 ;  /* 0x3f0000000d1f7423 */ /* 0x000fe20000002105 */
[----:B------:R-:W-:Y:S01]  /*25260*/  FADD R29, R32, -12583039 ;  /* 0xcb40007f201d7421 */ /* 0x000fe20000000000 */
[----:B------:R-:W-:-:S02]  /*25270*/  HADD2.F32 R26, -RZ, R24.H1_H1 ;  /* 0x30000018ff1a7230 */ /* 0x000fc40000004100 */
[----:B------:R-:W-:Y:S01]  /*25280*/  FFMA R24, R2, R8, R25 ;  /* 0x0000000802187223 */ /* 0x000fe20000000019 */
[----:B------:R-:W-:Y:S01]  /*25290*/  F2FP.F16.E4M3.UNPACK_B R30, R3.H1 ;  /* 0x00000003ff1e723e */ /* 0x000fe200030006ff */
[----:B------:R-:W-:Y:S01]  /*252a0*/  FFMA.RM R8, R31, R4, 12582913 ;  /* 0x4b4000011f087423 */ /* 0x000fe20000004004 */
[----:B------:R-:W-:Y:S01]  /*252b0*/  FFMA R29, -R12, 1.4426950216293334961, -R29 ;  /* 0x3fb8aa3b0c1d7823 */ /* 0x000fe2000000091d */
[-C--:B------:R-:W-:Y:S01]  /*252c0*/  FFMA.SAT R39, -R20, R5.reuse, 0.5 ;  /* 0x3f00000014277423 */ /* 0x080fe20000002105 */
[-C--:B------:R-:W-:Y:S01]  /*252d0*/  FFMA.SAT R31, -R14, R5.reuse, 0.5 ;  /* 0x3f0000000e1f7423 */ /* 0x080fe20000002105 */
[----:B------:R-:W-:Y:S01]  /*252e0*/  FFMA R25, R2, R26, R27 ;  /* 0x0000001a02197223 */ /* 0x000fe2000000001b */
[----:B------:R-:W-:Y:S01]  /*252f0*/  FADD R26, R8, -12583039 ;  /* 0xcb40007f081a7421 */ /* 0x000fe20000000000 */
[----:B------:R-:W-:Y:S01]  /*25300*/  FFMA R29, -R12, 1.925963033500011079e-08, R29 ;  /* 0x32a570600c1d7823 */ /* 0x000fe2000000011d */
[----:B------:R-:W-:Y:S02]  /*25310*/  HADD2.F32 R35, -RZ, R30.H0_H0 ;  /* 0x2000001eff237230 */ /* 0x000fe40000004100 */
[-C--:B------:R-:W-:Y:S01]  /*25320*/  FFMA.RM R38, R39, R4.reuse, 12582913 ;  /* 0x4b40000127267423 */ /* 0x080fe20000004004 */
[----:B------:R-:W-:Y:S01]  /*25330*/  FFMA.RM R34, R31, R4, 12582913 ;  /* 0x4b4000011f227423 */ /* 0x000fe20000004004 */
[----:B------:R-:W-:Y:S01]  /*25340*/  FFMA.SAT R31, -R15, R5, 0.5 ;  /* 0x3f0000000f1f7423 */ /* 0x000fe20000002105 */
[----:B------:R1:W5:Y:S01]  /*25350*/  MUFU.EX2 R33, R29 ;  /* 0x0000001d00217308 */ /* 0x0003620000000800 */
[----:B------:R-:W-:-:S02]  /*25360*/  F2FP.F16.E4M3.UNPACK_B R46, R0 ;  /* 0x00000000ff2e723e */ /* 0x000fc400020006ff */
[-C--:B------:R-:W-:Y:S01]  /*25370*/  FFMA.RM R37, R31, R4.reuse, 12582913 ;  /* 0x4b4000011f257423 */ /* 0x080fe20000004004 */
[----:B------:R-:W-:Y:S02]  /*25380*/  HADD2.F32 R40, -RZ, R30.H1_H1 ;  /* 0x3000001eff287230 */ /* 0x000fe40000004100 */
[----:B-1----:R-:W-:Y:S01]  /*25390*/  FADD R29, R38, -12583039 ;  /* 0xcb40007f261d7421 */ /* 0x002fe20000000000 */
[----:B------:R-:W-:Y:S01]  /*253a0*/  FADD R30, R37, -12583039 ;  /* 0xcb40007f251e7421 */ /* 0x000fe20000000000 */
[----:B------:R-:W-:Y:S02]  /*253b0*/  FFMA.SAT R39, -R21, R5, 0.5 ;  /* 0x3f00000015277423 */ /* 0x000fe40000002105 */
[----:B------:R-:W-:Y:S01]  /*253c0*/  FFMA R41, -R20, 1.4426950216293334961, -R29 ;  /* 0x3fb8aa3b14297823 */ /* 0x000fe2000000091d */
[----:B------:R-:W-:Y:S01]  /*253d0*/  FFMA R30, -R15, 1.4426950216293334961, -R30 ;  /* 0x3fb8aa3b0f1e7823 */ /* 0x000fe2000000091e */
[----:B------:R-:W-:-:S03]  /*253e0*/  FFMA.RM R42, R39, R4, 12582913 ;  /* 0x4b400001272a7423 */ /* 0x000fc60000004004 */
[----:B------:R-:W-:Y:S01]  /*253f0*/  FFMA R30, -R15, 1.925963033500011079e-08, R30 ;  /* 0x32a570600f1e7823 */ /* 0x000fe2000000011e */
[----:B------:R-:W-:Y:S01]  /*25400*/  FFMA R41, -R20, 1.925963033500011079e-08, R41 ;  /* 0x32a5706014297823 */ /* 0x000fe20000000129 */
[----:B------:R-:W-:Y:S01]  /*25410*/  F2FP.F16.E4M3.UNPACK_B R53, R0.H1 ;  /* 0x00000000ff35723e */ /* 0x000fe200030006ff */
[-C--:B------:R-:W-:Y:S01]  /*25420*/  FFMA.SAT R49, -R24, R5.reuse, 0.5 ;  /* 0x3f00000018317423 */ /* 0x080fe20000002105 */
[----:B------:R-:W-:Y:S01]  /*25430*/  MUFU.EX2 R39, R30 ;  /* 0x0000001e00277308 */ /* 0x000fe20000000800 */
[----:B------:R-:W-:Y:S02]  /*25440*/  FFMA.SAT R51, -R25, R5, 0.5 ;  /* 0x3f00000019337423 */ /* 0x000fe40000002105 */
[----:B------:R-:W-:Y:S01]  /*25450*/  FFMA.RM R48, R49, R4, 12582913 ;  /* 0x4b40000131307423 */ /* 0x000fe20000004004 */
[----:B------:R-:W-:-:S03]  /*25460*/  HADD2.F32 R50, -RZ, R53.H0_H0 ;  /* 0x20000035ff327230 */ /* 0x000fc60000004100 */
[----:B------:R-:W-:Y:S01]  /*25470*/  FADD R49, R48, -12583039 ;  /* 0xcb40007f30317421 */ /* 0x000fe20000000000 */
[----:B------:R-:W-:Y:S01]  /*25480*/  HADD2.F32 R56, -RZ, R53.H1_H1 ;  /* 0x30000035ff387230 */ /* 0x000fe20000004100 */
[----:B------:R-:W-:-:S05]  /*25490*/  SHF.L.U32 R32, R32, 0x17, RZ ;  /* 0x0000001720207819 */ /* 0x000fca00000006ff */
[----:B-----5:R-:W-:Y:S01]  /*254a0*/  FFMA R60, R32, R33, 1 ;  /* 0x3f800000203c7423 */ /* 0x020fe20000000021 */
[----:B------:R-:W-:Y:S02]  /*254b0*/  SHF.L.U32 R32, R8, 0x17, RZ ;  /* 0x0000001708207819 */ /* 0x000fe400000006ff */
[----:B------:R-:W-:Y:S01]  /*254c0*/  SHF.L.U32 R33, R34, 0x17, RZ ;  /* 0x0000001722217819 */ /* 0x000fe200000006ff */
[----:B------:R-:W-:Y:S01]  /*254d0*/  BSSY B1, `(.L_x_585) ;  /* 0x000007c000017945 */ /* 0x000fe20003800000 */
[----:B--2---:R-:W-:Y:S01]  /*254e0*/  FMUL R27, R16, R28 ;  /* 0x0000001c101b7220 */ /* 0x004fe20000400000 */
[----:B------:R-:W-:-:S03]  /*254f0*/  FFMA R28, -R13, 1.4426950216293334961, -R26 ;  /* 0x3fb8aa3b0d1c7823 */ /* 0x000fc6000000091a */
[----:B------:R-:W-:Y:S01]  /*25500*/  FFMA R26, R2, R35, R27 ;  /* 0x00000023021a7223 */ /* 0x000fe2000000001b */
[----:B------:R-:W-:Y:S01]  /*25510*/  FADD R27, R34, -12583039 ;  /* 0xcb40007f221b7421 */ /* 0x000fe20000000000 */
[----:B------:R-:W-:Y:S01]  /*25520*/  FFMA R28, -R13, 1.925963033500011079e-08, R28 ;  /* 0x32a570600d1c7823 */ /* 0x000fe2000000011c */
[----:B----4-:R-:W-:Y:S02]  /*25530*/  FMUL R29, R16, R43 ;  /* 0x0000002b101d7220 */ /* 0x010fe40000400000 */
[----:B------:R-:W-:Y:S01]  /*25540*/  FFMA R31, -R14, 1.4426950216293334961, -R27 ;  /* 0x3fb8aa3b0e1f7823 */ /* 0x000fe2000000091b */
[-C--:B------:R-:W-:Y:S01]  /*25550*/  FFMA.SAT R43, -R22, R5.reuse, 0.5 ;  /* 0x3f000000162b7423 */ /* 0x080fe20000002105 */
[----:B------:R1:W2:Y:S01]  /*25560*/  MUFU.EX2 R35, R28 ;  /* 0x0000001c00237308 */ /* 0x0002a20000000800 */
[----:B---3--:R-:W-:Y:S01]  /*25570*/  FMUL R27, R16, R36 ;  /* 0x00000024101b7220 */ /* 0x008fe20000400000 */
[----:B------:R-:W-:Y:S01]  /*25580*/  FFMA R31, -R14, 1.925963033500011079e-08, R31 ;  /* 0x32a570600e1f7823 */ /* 0x000fe2000000011f */
[----:B------:R-:W-:Y:S01]  /*25590*/  FFMA.RM R45, R43, R4, 12582913 ;  /* 0x4b4000012b2d7423 */ /* 0x000fe20000004004 */
[----:B------:R-:W-:Y:S01]  /*255a0*/  FFMA.SAT R43, -R23, R5, 0.5 ;  /* 0x3f000000172b7423 */ /* 0x000fe20000002105 */
[----:B-1----:R-:W-:-:S02]  /*255b0*/  HADD2.F32 R28, -RZ, R46.H0_H0 ;  /* 0x2000002eff1c7230 */ /* 0x002fc40000004100 */
[----:B------:R-:W-:Y:S01]  /*255c0*/  FFMA R27, R2, R40, R27 ;  /* 0x00000028021b7223 */ /* 0x000fe2000000001b */
[----:B------:R1:W3:Y:S01]  /*255d0*/  MUFU.EX2 R36, R31 ;  /* 0x0000001f00247308 */ /* 0x0002e20000000800 */
[----:B------:R-:W-:Y:S01]  /*255e0*/  FADD R40, R42, -12583039 ;  /* 0xcb40007f2a287421 */ /* 0x000fe20000000000 */
[----:B------:R-:W-:Y:S01]  /*255f0*/  FFMA R28, R2, R28, R29 ;  /* 0x0000001c021c7223 */ /* 0x000fe2000000001d */
[----:B------:R-:W-:Y:S01]  /*25600*/  FMUL R29, R16, R47 ;  /* 0x0000002f101d7220 */ /* 0x000fe20000400000 */
[----:B------:R-:W-:Y:S01]  /*25610*/  FFMA.RM R47, R43, R4, 12582913 ;  /* 0x4b4000012b2f7423 */ /* 0x000fe20000004004 */
[----:B------:R-:W-:Y:S01]  /*25620*/  FFMA R44, -R21, 1.4426950216293334961, -R40 ;  /* 0x3fb8aa3b152c7823 */ /* 0x000fe20000000928 */
[----:B-1----:R-:W-:Y:S02]  /*25630*/  FADD R31, R45, -12583039 ;  /* 0xcb40007f2d1f7421 */ /* 0x002fe40000000000 */
[----:B------:R-:W-:Y:S02]  /*25640*/  FADD R30, R47, -12583039 ;  /* 0xcb40007f2f1e7421 */ /* 0x000fe40000000000 */
[C---:B------:R-:W-:Y:S01]  /*25650*/  FFMA R31, -R22.reuse, 1.4426950216293334961, -R31 ;  /* 0x3fb8aa3b161f7823 */ /* 0x040fe2000000091f */
[----:B------:R1:W4:Y:S01]  /*25660*/  MUFU.EX2 R40, R41 ;  /* 0x0000002900287308 */ /* 0x0003220000000800 */
[----:B------:R-:W-:Y:S01]  /*25670*/  FFMA R44, -R21, 1.925963033500011079e-08, R44 ;  /* 0x32a57060152c7823 */ /* 0x000fe2000000012c */
[----:B------:R-:W-:Y:S01]  /*25680*/  FFMA R30, -R23, 1.4426950216293334961, -R30 ;  /* 0x3fb8aa3b171e7823 */ /* 0x000fe2000000091e */
[----:B-1----:R-:W-:Y:S01]  /*25690*/  FFMA R41, -R22, 1.925963033500011079e-08, R31 ;  /* 0x32a5706016297823 */ /* 0x002fe2000000011f */
[----:B------:R-:W-:-:S04]  /*256a0*/  FMUL R31, R16, R52 ;  /* 0x00000034101f7220 */ /* 0x000fc80000400000 */
[----:B------:R1:W5:Y:S01]  /*256b0*/  MUFU.EX2 R43, R44 ;  /* 0x0000002c002b7308 */ /* 0x0003620000000800 */
[----:B------:R-:W-:Y:S01]  /*256c0*/  FFMA.RM R52, R51, R4, 12582913 ;  /* 0x4b40000133347423 */ /* 0x000fe20000004004 */
[----:B------:R-:W-:Y:S02]  /*256d0*/  HADD2.F32 R46, -RZ, R46.H1_H1 ;  /* 0x3000002eff2e7230 */ /* 0x000fe40000004100 */
[----:B------:R-:W-:Y:S01]  /*256e0*/  FFMA R51, -R24, 1.4426950216293334961, -R49 ;  /* 0x3fb8aa3b18337823 */ /* 0x000fe20000000931 */
[----:B-1----:R-:W-:Y:S01]  /*256f0*/  FFMA R44, -R23, 1.925963033500011079e-08, R30 ;  /* 0x32a57060172c7823 */ /* 0x002fe2000000011e */
[----:B------:R-:W-:Y:S01]  /*25700*/  FFMA R30, R2, R50, R31 ;  /* 0x00000032021e7223 */ /* 0x000fe2000000001f */
[----:B------:R-:W-:Y:S01]  /*25710*/  FFMA.SAT R31, -R26, R5, 0.5 ;  /* 0x3f0000001a1f7423 */ /* 0x000fe20000002105 */
[----:B------:R-:W-:Y:S01]  /*25720*/  FADD R50, R52, -12583039 ;  /* 0xcb40007f34327421 */ /* 0x000fe20000000000 */
[----:B------:R-:W-:Y:S02]  /*25730*/  FFMA R29, R2, R46, R29 ;  /* 0x0000002e021d7223 */ /* 0x000fe4000000001d */
[----:B------:R-:W-:Y:S01]  /*25740*/  FFMA.RM R53, R31, R4, 12582913 ;  /* 0x4b4000011f357423 */ /* 0x000fe20000004004 */
[----:B------:R-:W-:Y:S01]  /*25750*/  FFMA R51, -R24, 1.925963033500011079e-08, R51 ;  /* 0x32a5706018337823 */ /* 0x000fe20000000133 */
[----:B------:R-:W-:Y:S01]  /*25760*/  FFMA R54, -R25, 1.4426950216293334961, -R50 ;  /* 0x3fb8aa3b19367823 */ /* 0x000fe20000000932 */
[----:B------:R1:W-:Y:S01]  /*25770*/  MUFU.EX2 R46, R41 ;  /* 0x00000029002e7308 */ /* 0x0003e20000000800 */
[----:B------:R-:W-:Y:S01]  /*25780*/  FMUL R31, R16, R55 ;  /* 0x00000037101f7220 */ /* 0x000fe20000400000 */
[----:B------:R-:W-:Y:S01]  /*25790*/  FFMA.SAT R55, -R27, R5, 0.5 ;  /* 0x3f0000001b377423 */ /* 0x000fe20000002105 */
[----:B------:R-:W-:-:S02]  /*257a0*/  FFMA R54, -R25, 1.925963033500011079e-08, R54 ;  /* 0x32a5706019367823 */ /* 0x000fc40000000136 */
[----:B------:R-:W-:Y:S01]  /*257b0*/  FFMA R31, R2, R56, R31 ;  /* 0x00000038021f7223 */ /* 0x000fe2000000001f */
[----:B-1----:R-:W-:Y:S02]  /*257c0*/  FADD R41, R53, -12583039 ;  /* 0xcb40007f35297421 */ /* 0x002fe40000000000 */
[----:B------:R1:W-:Y:S01]  /*257d0*/  MUFU.EX2 R50, R51 ;  /* 0x0000003300327308 */ /* 0x0003e20000000800 */
[----:B------:R-:W-:Y:S01]  /*257e0*/  FFMA.RM R56, R55, R4, 12582913 ;  /* 0x4b40000137387423 */ /* 0x000fe20000004004 */
[-C--:B------:R-:W-:Y:S01]  /*257f0*/  FFMA.SAT R59, -R29, R5.reuse, 0.5 ;  /* 0x3f0000001d3b7423 */ /* 0x080fe20000002105 */
[----:B------:R-:W-:Y:S01]  /*25800*/  FFMA R55, -R26, 1.4426950216293334961, -R41 ;  /* 0x3fb8aa3b1a377823 */ /* 0x000fe20000000929 */
[-C--:B------:R-:W-:Y:S01]  /*25810*/  FFMA.SAT R57, -R28, R5.reuse, 0.5 ;  /* 0x3f0000001c397423 */ /* 0x080fe20000002105 */
[----:B-1----:R-:W-:-:S03]  /*25820*/  FFMA.SAT R51, -R30, R5, 0.5 ;  /* 0x3f0000001e337423 */ /* 0x002fc60000002105 */
[----:B------:R1:W5:Y:S01]  /*25830*/  MUFU.EX2 R41, R54 ;  /* 0x0000003600297308 */ /* 0x0003620000000800 */
[----:B------:R-:W-:Y:S01]  /*25840*/  FFMA.SAT R61, -R31, R5, 0.5 ;  /* 0x3f0000001f3d7423 */ /* 0x000fe20000002105 */
[-C--:B------:R-:W-:Y:S01]  /*25850*/  FFMA.RM R59, R59, R4.reuse, 12582913 ;  /* 0x4b4000013b3b7423 */ /* 0x080fe20000004004 */
[----:B--2---:R-:W-:Y:S01]  /*25860*/  FFMA R32, R32, R35, 1 ;  /* 0x3f80000020207423 */ /* 0x004fe20000000023 */
[-C--:B------:R-:W-:Y:S01]  /*25870*/  FFMA.RM R57, R57, R4.reuse, 12582913 ;  /* 0x4b40000139397423 */ /* 0x080fe20000004004 */
[-C--:B-1----:R-:W-:Y:S01]  /*25880*/  FFMA.RM R54, R51, R4.reuse, 12582913 ;  /* 0x4b40000133367423 */ /* 0x082fe20000004004 */
[----:B------:R-:W-:Y:S01]  /*25890*/  FFMA.RM R61, R61, R4, 12582913 ;  /* 0x4b4000013d3d7423 */ /* 0x000fe20000004004 */
[----:B------:R-:W-:Y:S02]  /*258a0*/  FADD R4, R59, -12583039 ;  /* 0xcb40007f3b047421 */ /* 0x000fe40000000000 */
[----:B------:R-:W-:Y:S01]  /*258b0*/  FADD R35, R54, -12583039 ;  /* 0xcb40007f36237421 */ /* 0x000fe20000000000 */
[----:B------:R-:W-:Y:S01]  /*258c0*/  SHF.L.U32 R34, R37, 0x17, RZ ;  /* 0x0000001725227819 */ /* 0x000fe200000006ff */
[----:B------:R1:W-:Y:S02]  /*258d0*/  MUFU.EX2 R49, R44 ;  /* 0x0000002c00317308 */ /* 0x0003e40000000800 */
[----:B------:R-:W-:Y:S01]  /*258e0*/  FFMA R37, -R30, 1.4426950216293334961, -R35 ;  /* 0x3fb8aa3b1e257823 */ /* 0x000fe20000000923 */
[----:B------:R-:W-:Y:S01]  /*258f0*/  SHF.L.U32 R35, R38, 0x17, RZ ;  /* 0x0000001726237819 */ /* 0x000fe200000006ff */
[----:B------:R-:W-:Y:S01]  /*25900*/  FFMA R8, -R29, 1.4426950216293334961, -R4 ;  /* 0x3fb8aa3b1d087823 */ /* 0x000fe20000000904 */
[----:B---3--:R-:W-:Y:S01]  /*25910*/  FFMA R33, R33, R36, 1 ;  /* 0x3f80000021217423 */ /* 0x008fe20000000024 */
[----:B------:R-:W-:Y:S01]  /*25920*/  FADD R5, R57, -12583039 ;  /* 0xcb40007f39057421 */ /* 0x000fe20000000000 */
[----:B------:R-:W-:Y:S01]  /*25930*/  SHF.L.U32 R36, R42, 0x17, RZ ;  /* 0x000000172a247819 */ /* 0x000fe200000006ff */
[----:B-1----:R-:W-:Y:S01]  /*25940*/  FADD R44, R56, -12583039 ;  /* 0xcb40007f382c7421 */ /* 0x002fe20000000000 */
[----:B------:R-:W-:Y:S01]  /*25950*/  FADD R38, R61, -12583039 ;  /* 0xcb40007f3d267421 */ /* 0x000fe20000000000 */
[----:B------:R-:W-:Y:S01]  /*25960*/  FFMA R55, -R26, 1.925963033500011079e-08, R55 ;  /* 0x32a570601a377823 */ /* 0x000fe20000000137 */
[----:B------:R-:W-:Y:S01]  /*25970*/  FFMA R8, -R29, 1.925963033500011079e-08, R8 ;  /* 0x32a570601d087823 */ /* 0x000fe20000000108 */
[----:B------:R-:W-:Y:S01]  /*25980*/  FFMA R58, -R27, 1.4426950216293334961, -R44 ;  /* 0x3fb8aa3b1b3a7823 */ /* 0x000fe2000000092c */
[----:B----4-:R-:W-:Y:S01]  /*25990*/  FFMA R35, R35, R40, 1 ;  /* 0x3f80000023237423 */ /* 0x010fe20000000028 */
[----:B------:R-:W-:Y:S01]  /*259a0*/  FFMA R51, -R28, 1.4426950216293334961, -R5 ;  /* 0x3fb8aa3b1c337823 */ /* 0x000fe20000000905 */
[----:B------:R-:W-:Y:S01]  /*259b0*/  FFMA R40, -R31, 1.4426950216293334961, -R38 ;  /* 0x3fb8aa3b1f287823 */ /* 0x000fe20000000926 */
[----:B-----5:R-:W-:Y:S01]  /*259c0*/  FFMA R36, R36, R43, 1 ;  /* 0x3f80000024247423 */ /* 0x020fe2000000002b */
[----:B------:R-:W1:Y:S01]  /*259d0*/  MUFU.EX2 R44, R55 ;  /* 0x00000037002c7308 */ /* 0x000e620000000800 */
[----:B------:R-:W-:Y:S01]  /*259e0*/  FFMA R58, -R27, 1.925963033500011079e-08, R58 ;  /* 0x32a570601b3a7823 */ /* 0x000fe2000000013a */
[----:B------:R-:W-:Y:S01]  /*259f0*/  IADD3 R43, R60, 0x1800000, RZ ;  /* 0x018000003c2b7810 */ /* 0x000fe20007ffe0ff */
[----:B------:R-:W-:Y:S01]  /*25a00*/  FFMA R51, -R28, 1.925963033500011079e-08, R51 ;  /* 0x32a570601c337823 */ /* 0x000fe20000000133 */
[----:B------:R-:W-:-:S04]  /*25a10*/  FFMA R42, -R30, 1.925963033500011079e-08, R37 ;  /* 0x32a570601e2a7823 */ /* 0x000fc80000000125 */
[----:B------:R2:W-:Y:S01]  /*25a20*/  MUFU.EX2 R55, R8 ;  /* 0x0000000800377308 */ /* 0x0005e20000000800 */
[----:B------:R-:W-:Y:S02]  /*25a30*/  LOP3.LUT R43, R43, 0x7f800000, RZ, 0xc0, !PT ;  /* 0x7f8000002b2b7812 */ /* 0x000fe400078ec0ff */
[----:B------:R-:W-:Y:S01]  /*25a40*/  SHF.L.U32 R38, R47, 0x17, RZ ;  /* 0x000000172f267819 */ /* 0x000fe200000006ff */
[----:B--2---:R-:W-:-:S04]  /*25a50*/  FFMA R8, -R31, 1.925963033500011079e-08, R40 ;  /* 0x32a570601f087823 */ /* 0x004fc80000000128 */
[----:B------:R-:W2:Y:S01]  /*25a60*/  MUFU.EX2 R5, R58 ;  /* 0x0000003a00057308 */ /* 0x000ea20000000800 */
[----:B------:R-:W-:Y:S02]  /*25a70*/  ISETP.GT.U32.AND P2, PT, R43, 0x1ffffff, PT ;  /* 0x01ffffff2b00780c */ /* 0x000fe40003f44070 */
[----:B------:R-:W-:-:S05]  /*25a80*/  SHF.L.U32 R40, R52, 0x17, RZ ;  /* 0x0000001734287819 */ /* 0x000fca00000006ff */
[----:B------:R-:W3:Y:S01]  /*25a90*/  MUFU.EX2 R4, R51 ;  /* 0x0000003300047308 */ /* 0x000ee20000000800 */
[----:B------:R-:W-:-:S07]  /*25aa0*/  SHF.L.U32 R37, R45, 0x17, RZ ;  /* 0x000000172d257819 */ /* 0x000fce00000006ff */
[----:B------:R4:W5:Y:S01]  /*25ab0*/  MUFU.EX2 R58, R42 ;  /* 0x0000002a003a7308 */ /* 0x0009620000000800 */
[----:B------:R-:W-:-:S07]  /*25ac0*/  SHF.L.U32 R53, R53, 0x17, RZ ;  /* 0x0000001735357819 */ /* 0x000fce00000006ff */
[----:B------:R-:W5:Y:S01]  /*25ad0*/  MUFU.EX2 R47, R8 ;  /* 0x00000008002f7308 */ /* 0x000f620000000800 */
[----:B------:R-:W-:Y:S01]  /*25ae0*/  FFMA R40, R40, R41, 1 ;  /* 0x3f80000028287423 */ /* 0x000fe20000000029 */
[----:B------:R-:W-:Y:S01]  /*25af0*/  FFMA R34, R34, R39, 1 ;  /* 0x3f80000022227423 */ /* 0x000fe20000000027 */
[----:B------:R-:W-:Y:S01]  /*25b00*/  FFMA R37, R37, R46, 1 ;  /* 0x3f80000025257423 */ /* 0x000fe2000000002e */
[----:B-1----:R-:W-:Y:S01]  /*25b10*/  FFMA R41, R53, R44, 1 ;  /* 0x3f80000035297423 */ /* 0x002fe2000000002c */
[----:B------:R-:W-:Y:S02]  /*25b20*/  SHF.L.U32 R39, R48, 0x17, RZ ;  /* 0x0000001730277819 */ /* 0x000fe400000006ff */
[----:B----4-:R-:W-:Y:S02]  /*25b30*/  SHF.L.U32 R42, R56, 0x17, RZ ;  /* 0x00000017382a7819 */ /* 0x010fe400000006ff */
[----:B------:R-:W-:Y:S02]  /*25b40*/  SHF.L.U32 R43, R57, 0x17, RZ ;  /* 0x00000017392b7819 */ /* 0x000fe400000006ff */
[----:B------:R-:W-:-:S02]  /*25b50*/  SHF.L.U32 R44, R59, 0x17, RZ ;  /* 0x000000173b2c7819 */ /* 0x000fc400000006ff */
[----:B------:R-:W-:Y:S02]  /*25b60*/  SHF.L.U32 R45, R54, 0x17, RZ ;  /* 0x00000017362d7819 */ /* 0x000fe400000006ff */
[----:B------:R-:W-:Y:S01]  /*25b70*/  SHF.L.U32 R46, R61, 0x17, RZ ;  /* 0x000000173d2e7819 */ /* 0x000fe200000006ff */
[----:B------:R-:W-:Y:S01]  /*25b80*/  FFMA R38, R38, R49, 1 ;  /* 0x3f80000026267423 */ /* 0x000fe20000000031 */
[----:B------:R-:W-:Y:S01]  /*25b90*/  FFMA R39, R39, R50, 1 ;  /* 0x3f80000027277423 */ /* 0x000fe20000000032 */
[----:B--2---:R-:W-:Y:S01]  /*25ba0*/  FFMA R42, R42, R5, 1 ;  /* 0x3f8000002a2a7423 */ /* 0x004fe20000000005 */
[----:B---3--:R-:W-:Y:S01]  /*25bb0*/  FFMA R43, R43, R4, 1 ;  /* 0x3f8000002b2b7423 */ /* 0x008fe20000000004 */
[----:B------:R-:W-:Y:S01]  /*25bc0*/  FFMA R44, R44, R55, 1 ;  /* 0x3f8000002c2c7423 */ /* 0x000fe20000000037 */
[----:B-----5:R-:W-:Y:S01]  /*25bd0*/  FFMA R45, R45, R58, 1 ;  /* 0x3f8000002d2d7423 */ /* 0x020fe2000000003a */
[----:B------:R-:W-:Y:S01]  /*25be0*/  FFMA R46, R46, R47, 1 ;  /* 0x3f8000002e2e7423 */ /* 0x000fe2000000002f */
[----:B------:R-:W-:Y:S06]  /*25bf0*/  @P2 BRA `(.L_x_586) ;  /* 0x0000000000142947 */ /* 0x000fec0003800000 */
[----:B------:R-:W-:Y:S02]  /*25c00*/  MOV R5, R60 ;  /* 0x0000003c00057202 */ /* 0x000fe40000000f00 */
[----:B------:R-:W-:-:S07]  /*25c10*/  MOV R4, 0x25c30 ;  /* 0x00025c3000047802 */ /* 0x000fce0000000f00 */
[----:B------:R-:W-:Y:S05]  /*25c20*/  CALL.REL.NOINC `($__internal_0_$__cuda_sm20_rcp_rn_f32_slowpath) ;  /* 0x0000013400307944 */ /* 0x000fea0003c00000 */
[----:B------:R-:W-:Y:S01]  /*25c30*/  MOV R47, R8 ;  /* 0x00000008002f7202 */ /* 0x000fe20000000f00 */
[----:B------:R-:W-:Y:S06]  /*25c40*/  BRA `(.L_x_587) ;  /* 0x0000000000107947 */ /* 0x000fec0003800000 */
.L_x_586:
[----:B------:R-:W1:Y:S02]  /*25c50*/  MUFU.RCP R47, R60 ;  /* 0x0000003c002f7308 */ /* 0x000e640000001000 */
[----:B-1----:R-:W-:-:S04]  /*25c60*/  FFMA R4, R60, R47, -1 ;  /* 0xbf8000003c047423 */ /* 0x002fc8000000002f */
[----:B------:R-:W-:-:S04]  /*25c70*/  FADD.FTZ R4, -R4, -RZ ;  /* 0x800000ff04047221 */ /* 0x000fc80000010100 */
[----:B------:R-:W-:-:S07]  /*25c80*/  FFMA R47, R47, R4, R47 ;  /* 0x000000042f2f7223 */ /* 0x000fce000000002f */
.L_x_587:
[----:B------:R-:W-:Y:S05]  /*25c90*/  BSYNC B1 ;  /* 0x0000000000017941 */ /* 0x000fea0003800000 */
.L_x_585:
        /* <DEDUP_REMOVED lines=10> */
.L_x_589:
[----:B------:R-:W1:Y:S02]  /*25d40*/  MUFU.RCP R5, R32 ;  /* 0x0000002000057308 */ /* 0x000e640000001000 */
[----:B-1----:R-:W-:-:S04]  /*25d50*/  FFMA R4, R32, R5, -1 ;  /* 0xbf80000020047423 */ /* 0x002fc80000000005 */
[----:B------:R-:W-:-:S04]  /*25d60*/  FADD.FTZ R4, -R4, -RZ ;  /* 0x800000ff04047221 */ /* 0x000fc80000010100 */
[----:B------:R-:W-:-:S07]  /*25d70*/  FFMA R48, R5, R4, R5 ;  /* 0x0000000405307223 */ /* 0x000fce0000000005 */
.L_x_590:
[----:B------:R-:W-:Y:S05]  /*25d80*/  BSYNC B1 ;  /* 0x0000000000017941 */ /* 0x000fea0003800000 */
.L_x_588:
        /* <DEDUP_REMOVED lines=10> */
.L_x_592:
[----:B------:R-:W1:Y:S02]  /*25e30*/  MUFU.RCP R4, R33 ;  /* 0x0000002100047308 */ /* 0x000e640000001000 */
[----:B-1----:R-:W-:-:S04]  /*25e40*/  FFMA R5, R33, R4, -1 ;  /* 0xbf80000021057423 */ /* 0x002fc80000000004 */
[----:B------:R-:W-:-:S04]  /*25e50*/  FADD.FTZ R5, -R5, -RZ ;  /* 0x800000ff05057221 */ /* 0x000fc80000010100 */
[----:B------:R-:W-:-:S07]  /*25e60*/  FFMA R49, R4, R5, R4 ;  /* 0x0000000504317223 */ /* 0x000fce0000000004 */
.L_x_593:
[----:B------:R-:W-:Y:S05]  /*25e70*/  BSYNC B1 ;  /* 0x0000000000017941 */ /* 0x000fea0003800000 */
.L_x_591:
        /* <DEDUP_REMOVED lines=10> */
.L_x_595:
[----:B------:R-:W1:Y:S02]  /*25f20*/  MUFU.RCP R5, R34 ;  /* 0x0000002200057308 */ /* 0x000e640000001000 */
[----:B-1----:R-:W-:-:S04]  /*25f30*/  FFMA R4, R34, R5, -1 ;  /* 0xbf80000022047423 */ /* 0x002fc80000000005 */
[----:B------:R-:W-:-:S04]  /*25f40*/  FADD.FTZ R4, -R4, -RZ ;  /* 0x800000ff04047221 */ /* 0x000fc80000010100 */
[----:B------:R-:W-:-:S07]  /*25f50*/  FFMA R32, R5, R4, R5 ;  /* 0x0000000405207223 */ /* 0x000fce0000000005 */
.L_x_596:
[----:B------:R-:W-:Y:S05]  /*25f60*/  BSYNC B1 ;  /* 0x0000000000017941 */ /* 0x000fea0003800000 */
.L_x_594:
        /* <DEDUP_REMOVED lines=10> */
.L_x_598:
[----:B------:R-:W1:Y:S02]  /*26010*/  MUFU.RCP R4, R35 ;  /* 0x0000002300047308 */ /* 0x000e640000001000 */
[----:B-1----:R-:W-:-:S04]  /*26020*/  FFMA R5, R35, R4, -1 ;  /* 0xbf80000023057423 */ /* 0x002fc80000000004 */
[----:B------:R-:W-:-:S04]  /*26030*/  FADD.FTZ R5, -R5, -RZ ;  /* 0x800000ff05057221 */ /* 0x000fc80000010100 */
[----:B------:R-:W-:-:S07]  /*26040*/  FFMA R33, R4, R5, R4 ;  /* 0x0000000504217223 */ /* 0x000fce0000000004 */
.L_x_599:
[----:B------:R-:W-:Y:S05]  /*26050*/  BSYNC B1 ;  /* 0x0000000000017941 */ /* 0x000fea0003800000 */
.L_x_597:
        /* <DEDUP_REMOVED lines=10> */
.L_x_601:
[----:B------:R-:W1:Y:S02]  /*26100*/  MUFU.RCP R5, R36 ;  /* 0x0000002400057308 */ /* 0x000e640000001000 */
[----:B-1----:R-:W-:-:S04]  /*26110*/  FFMA R4, R36, R5, -1 ;  /* 0xbf80000024047423 */ /* 0x002fc80000000005 */
[----:B------:R-:W-:-:S04]  /*26120*/  FADD.FTZ R4, -R4, -RZ ;  /* 0x800000ff04047221 */ /* 0x000fc80000010100 */
[----:B------:R-:W-:-:S07]  /*26130*/  FFMA R34, R5, R4, R5 ;  /* 0x0000000405227223 */ /* 0x000fce0000000005 */
.L_x_602:
[----:B------:R-:W-:Y:S05]  /*26140*/  BSYNC B1 ;  /* 0x0000000000017941 */ /* 0x000fea0003800000 */
.L_x_600:
        /* <DEDUP_REMOVED lines=10> */
.L_x_604:
[----:B------:R-:W1:Y:S02]  /*261f0*/  MUFU.RCP R4, R37 ;  /* 0x0000002500047308 */ /* 0x000e640000001000 */
[----:B-1----:R-:W-:-:S04]  /*26200*/  FFMA R5, R37, R4, -1 ;  /* 0xbf80000025057423 */ /* 0x002fc80000000004 */
[----:B------:R-:W-:-:S04]  /*26210*/  FADD.FTZ R5, -R5, -RZ ;  /* 0x800000ff05057221 */ /* 0x000fc80000010100 */
[----:B------:R-:W-:-:S07]  /*26220*/  FFMA R35, R4, R5, R4 ;  /* 0x0000000504237223 */ /* 0x000fce0000000004 */
.L_x_605:
[----:B------:R-:W-:Y:S05]  /*26230*/  BSYNC B1 ;  /* 0x0000000000017941 */ /* 0x000fea0003800000 */
.L_x_603:
        /* <DEDUP_REMOVED lines=10> */
.L_x_607:
[----:B------:R-:W1:Y:S02]  /*262e0*/  MUFU.RCP R5, R38 ;  /* 0x0000002600057308 */ /* 0x000e640000001000 */
[----:B-1----:R-:W-:-:S04]  /*262f0*/  FFMA R4, R38, R5, -1 ;  /* 0xbf80000026047423 */ /* 0x002fc80000000005 */
[----:B------:R-:W-:-:S04]  /*26300*/  FADD.FTZ R4, -R4, -RZ ;  /* 0x800000ff04047221 */ /* 0x000fc80000010100 */
[----:B------:R-:W-:-:S07]  /*26310*/  FFMA R36, R5, R4, R5 ;  /* 0x0000000405247223 */ /* 0x000fce0000000005 */
.L_x_608:
[----:B------:R-:W-:Y:S05]  /*26320*/  BSYNC B1 ;  /* 0x0000000000017941 */ /* 0x000fea0003800000 */
.L_x_606:
        /* <DEDUP_REMOVED lines=10> */
.L_x_610:
[----:B------:R-:W1:Y:S02]  /*263d0*/  MUFU.RCP R4, R39 ;  /* 0x0000002700047308 */ /* 0x000e640000001000 */
[----:B-1----:R-:W-:-:S04]  /*263e0*/  FFMA R5, R39, R4, -1 ;  /* 0xbf80000027057423 */ /* 0x002fc80000000004 */
[----:B------:R-:W-:-:S04]  /*263f0*/  FADD.FTZ R5, -R5, -RZ ;  /* 0x800000ff05057221 */ /* 0x000fc80000010100 */
[----:B------:R-:W-:-:S07]  /*26400*/  FFMA R37, R4, R5, R4 ;  /* 0x0000000504257223 */ /* 0x000fce0000000004 */
.L_x_611:
[----:B------:R-:W-:Y:S05]  /*26410*/  BSYNC B1 ;  /* 0x0000000000017941 */ /* 0x000fea0003800000 */
.L_x_609:
        /* <DEDUP_REMOVED lines=10> */
.L_x_613:
[----:B------:R-:W1:Y:S02]  /*264c0*/  MUFU.RCP R5, R40 ;  /* 0x0000002800057308 */ /* 0x000e640000001000 */
[----:B-1----:R-:W-:-:S04]  /*264d0*/  FFMA R4, R40, R5, -1 ;  /* 0xbf80000028047423 */ /* 0x002fc80000000005 */
[----:B------:R-:W-:-:S04]  /*264e0*/  FADD.FTZ R4, -R4, -RZ ;  /* 0x800000ff04047221 */ /* 0x000fc80000010100 */
[----:B------:R-:W-:-:S07]  /*264f0*/  FFMA R38, R5, R4, R5 ;  /* 0x0000000405267223 */ /* 0x000fce0000000005 */
.L_x_614:
[----:B------:R-:W-:Y:S05]  /*26500*/  BSYNC B1 ;  /* 0x0000000000017941 */ /* 0x000fea0003800000 */
.L_x_612:
        /* <DEDUP_REMOVED lines=10> */
.L_x_616:
[----:B------:R-:W1:Y:S02]  /*265b0*/  MUFU.RCP R4, R41 ;  /* 0x0000002900047308 */ /* 0x000e640000001000 */
[----:B-1----:R-:W-:-:S04]  /*265c0*/  FFMA R5, R41, R4, -1 ;  /* 0xbf80000029057423 */ /* 0x002fc80000000004 */
[----:B------:R-:W-:-:S04]  /*265d0*/  FADD.FTZ R5, -R5, -RZ ;  /* 0x800000ff05057221 */ /* 0x000fc80000010100 */
[----:B------:R-:W-:-:S07]  /*265e0*/  FFMA R39, R4, R5, R4 ;  /* 0x0000000504277223 */ /* 0x000fce0000000004 */
.L_x_617:
[----:B------:R-:W-:Y:S05]  /*265f0*/  BSYNC B1 ;  /* 0x0000000000017941 */ /* 0x000fea0003800000 */
.L_x_615:
        /* <DEDUP_REMOVED lines=10> */
.L_x_619:
[----:B------:R-:W1:Y:S02]  /*266a0*/  MUFU.RCP R5, R42 ;  /* 0x0000002a00057308 */ /* 0x000e640000001000 */
[----:B-1----:R-:W-:-:S04]  /*266b0*/  FFMA R4, R42, R5, -1 ;  /* 0xbf8000002a047423 */ /* 0x002fc80000000005 */
[----:B------:R-:W-:-:S04]  /*266c0*/  FADD.FTZ R4, -R4, -RZ ;  /* 0x800000ff04047221 */ /* 0x000fc80000010100 */
[----:B------:R-:W-:-:S07]  /*266d0*/  FFMA R40, R5, R4, R5 ;  /* 0x0000000405287223 */ /* 0x000fce0000000005 */
.L_x_620:
[----:B------:R-:W-:Y:S05]  /*266e0*/  BSYNC B1 ;  /* 0x0000000000017941 */ /* 0x000fea0003800000 */
.L_x_618:
        /* <DEDUP_REMOVED lines=10> */
.L_x_622:
[----:B------:R-:W1:Y:S02]  /*26790*/  MUFU.RCP R4, R43 ;  /* 0x0000002b00047308 */ /* 0x000e640000001000 */
[----:B-1----:R-:W-:-:S04]  /*267a0*/  FFMA R5, R43, R4, -1 ;  /* 0xbf8000002b057423 */ /* 0x002fc80000000004 */
[----:B------:R-:W-:-:S04]  /*267b0*/  FADD.FTZ R5, -R5, -RZ ;  /* 0x800000ff05057221 */ /* 0x000fc80000010100 */
[----:B------:R-:W-:-:S07]  /*267c0*/  FFMA R41, R4, R5, R4 ;  /* 0x0000000504297223 */ /* 0x000fce0000000004 */
.L_x_623:
[----:B------:R-:W-:Y:S05]  /*267d0*/  BSYNC B1 ;  /* 0x0000000000017941 */ /* 0x000fea0003800000 */
.L_x_621:
        /* <DEDUP_REMOVED lines=10> */
.L_x_625:
[----:B------:R-:W1:Y:S02]  /*26880*/  MUFU.RCP R5, R44 ;  /* 0x0000002c00057308 */ /* 0x000e640000001000 */
[----:B-1----:R-:W-:-:S04]  /*26890*/  FFMA R4, R44, R5, -1 ;  /* 0xbf8000002c047423 */ /* 0x002fc80000000005 */
[----:B------:R-:W-:-:S04]  /*268a0*/  FADD.FTZ R4, -R4, -RZ ;  /* 0x800000ff04047221 */ /* 0x000fc80000010100 */
[----:B------:R-:W-:-:S07]  /*268b0*/  FFMA R42, R5, R4, R5 ;  /* 0x00000004052a7223 */ /* 0x000fce0000000005 */
.L_x_626:
[----:B------:R-:W-:Y:S05]  /*268c0*/  BSYNC B1 ;  /* 0x0000000000017941 */ /* 0x000fea0003800000 */
.L_x_624:
        /* <DEDUP_REMOVED lines=10> */
.L_x_628:
[----:B------:R-:W1:Y:S02]  /*26970*/  MUFU.RCP R4, R45 ;  /* 0x0000002d00047308 */ /* 0x000e640000001000 */
[----:B-1----:R-:W-:-:S04]  /*26980*/  FFMA R5, R45, R4, -1 ;  /* 0xbf8000002d057423 */ /* 0x002fc80000000004 */
[----:B------:R-:W-:-:S04]  /*26990*/  FADD.FTZ R5, -R5, -RZ ;  /* 0x800000ff05057221 */ /* 0x000fc80000010100 */
[----:B------:R-:W-:-:S07]  /*269a0*/  FFMA R43, R4, R5, R4 ;  /* 0x00000005042b7223 */ /* 0x000fce0000000004 */
.L_x_629:
[----:B------:R-:W-:Y:S05]  /*269b0*/  BSYNC B1 ;  /* 0x0000000000017941 */ /* 0x000fea0003800000 */
.L_x_627:
        /* <DEDUP_REMOVED lines=9> */
.L_x_631:
[----:B------:R-:W1:Y:S02]  /*26a50*/  MUFU.RCP R5, R46 ;  /* 0x0000002e00057308 */ /* 0x000e640000001000 */
[----:B-1----:R-:W-:-:S04]  /*26a60*/  FFMA R4, R46, R5, -1 ;  /* 0xbf8000002e047423 */ /* 0x002fc80000000005 */
[----:B------:R-:W-:-:S04]  /*26a70*/  FADD.FTZ R4, -R4, -RZ ;  /* 0x800000ff04047221 */ /* 0x000fc80000010100 */
[----:B------:R-:W-:-:S07]  /*26a80*/  FFMA R8, R5, R4, R5 ;  /* 0x0000000405087223 */ /* 0x000fce0000000005 */
.L_x_632:
[----:B------:R-:W-:Y:S05]  /*26a90*/  BSYNC B1 ;  /* 0x0000000000017941 */ /* 0x000fea0003800000 */
.L_x_630:
        /* <DEDUP_REMOVED lines=26> */
.L_x_633:
        /* <DEDUP_REMOVED lines=27> */
.L_x_635:
[----:B------:R-:W-:Y:S05]  /*26df0*/  BSYNC B0 ;  /* 0x0000000000007941 */ /* 0x000fea0003800000 */
.L_x_634:
[----:B------:R-:W-:Y:S04]  /*26e00*/  BSSY B0, `(.L_x_636) ;  /* 0x000003a000007945 */ /* 0x000fe80003800000 */
[----:B------:R-:W-:Y:S05]  /*26e10*/  @P0 BRA `(.L_x_637) ;  /* 0x0000000000e00947 */ /* 0x000fea0003800000 */
[----:B------:R-:W-:-:S04]  /*26e20*/  MOV R4, UR44 ;  /* 0x0000002c00047c02 */ /* 0x000fc80008000f00 */
[----:B------:R-:W-:-:S13]  /*26e30*/  ISETP.NE.AND P3, PT, R4, 0x3, PT ;  /* 0x000000030400780c */ /* 0x000fda0003f65270 */
[----:B------:R-:W-:Y:S05]  /*26e40*/  @!P3 BRA `(.L_x_638) ;  /* 0x000000000004b947 */ /* 0x000fea0003800000 */
[----:B------:R-:W-:Y:S01]  /*26e50*/  BPT.TRAP 0x1 ;  /* 0x000000040000795c */ /* 0x000fe20000300000 */
.L_x_638:
[----:B------:R-:W-:Y:S01]  /*26e60*/  LEA R4, R18, UR48, 0x3 ;  /* 0x0000003012047c11 */ /* 0x000fe2000f8e18ff */
[----:B------:R-:W-:Y:S01]  /*26e70*/  BSSY B1, `(.L_x_639) ;  /* 0x0000004000017945 */ /* 0x000fe20003800000 */
[----:B------:R-:W-:-:S04]  /*26e80*/  SHF.L.U32 R5, R19, 0x1f, RZ ;  /* 0x0000001f13057819 */ /* 0x000fc800000006ff */
[----:B------:R-:W1:Y:S02]  /*26e90*/  SYNCS.PHASECHK.TRANS64.TRYWAIT P2, [R4+URZ+0x60], R5 ;  /* 0x00006005040075a7 */ /* 0x000e64000804017f */
[----:B-1----:R-:W-:Y:S05]  /*26ea0*/  @!P2 BRA `(.L_x_640) ;  /* 0x00000114008ca947 */ /* 0x002fea0003800000 */
.L_x_1150:
[----:B------:R-:W-:Y:S05]  /*26eb0*/  BSYNC B1 ;  /* 0x0000000000017941 */ /* 0x000fea0003800000 */
.L_x_639:
        /* <DEDUP_REMOVED lines=22> */
.L_x_642:
[----:B------:R-:W-:Y:S05]  /*27020*/  BSYNC B1 ;  /* 0x0000000000017941 */ /* 0x000fea0003800000 */
.L_x_641:
        /* <DEDUP_REMOVED lines=8> */
.L_x_643:
        /* <DEDUP_REMOVED lines=15> */
.L_x_637:
[----:B------:R-:W-:Y:S05]  /*271a0*/  BSYNC B0 ;  /* 0x0000000000007941 */ /* 0x000fea0003800000 */
.L_x_636:
[----:B------:R-:W2:Y:S04]  /*271b0*/  LDL.LU R27, [R1+0x200] ;  /* 0x00020000011b7983 */ /* 0x000ea80000300800 */
[----:B------:R-:W3:Y:S04]  /*271c0*/  LDL.LU R25, [R1+0x204] ;  /* 0x0002040001197983 */ /* 0x000ee80000300800 */
[----:B------:R-:W4:Y:S04]  /*271d0*/  LDL.LU R31, [R1+0x208] ;  /* 0x00020800011f7983 */ /* 0x000f280000300800 */
[----:B------:R-:W5:Y:S01]  /*271e0*/  LDL.LU R37, [R1+0x20c] ;  /* 0x00020c0001257983 */ /* 0x000f620000300800 */
[----:B------:R-:W-:Y:S01]  /*271f0*/  F2FP.F16.E4M3.UNPACK_B R4, R7 ;  /* 0x00000007ff04723e */ /* 0x000fe200020006ff */
[C---:B------:R-:W-:Y:S01]  /*27200*/  FMUL R13, R16.reuse, R231 ;  /* 0x000000e7100d7220 */ /* 0x040fe20000400000 */
[----:B------:R-:W-:Y:S01]  /*27210*/  F2FP.F16.E4M3.UNPACK_B R15, R6 ;  /* 0x00000006ff0f723e */ /* 0x000fe200020006ff */
[----:B------:R-:W5:Y:S01]  /*27220*/  LDL.LU R41, [R1+0x210] ;  /* 0x0002100001297983 */ /* 0x000f620000300800 */
[----:B------:R-:W-:Y:S01]  /*27230*/  FMUL R21, R16, R234 ;  /* 0x000000ea10157220 */ /* 0x000fe20000400000 */
[----:B------:R-:W-:-:S02]  /*27240*/  HADD2.F32 R8, -RZ, R4.H1_H1 ;  /* 0x30000004ff087230 */ /* 0x000fc40000004100 */
[----:B------:R-:W-:Y:S01]  /*27250*/  FMUL R5, R16, R230 ;  /* 0x000000e610057220 */ /* 0x000fe20000400000 */
[----:B------:R-:W5:Y:S01]  /*27260*/  LDL.LU R46, [R1+0x214] ;  /* 0x00021400012e7983 */ /* 0x000f620000300800 */
[----:B------:R-:W-:Y:S01]  /*27270*/  HADD2.F32 R12, -RZ, R4.H0_H0 ;  /* 0x20000004ff0c7230 */ /* 0x000fe20000004100 */
[----:B------:R-:W-:Y:S01]  /*27280*/  F2FP.F16.E4M3.UNPACK_B R4, R7.H1 ;  /* 0x00000007ff04723e */ /* 0x000fe200030006ff */
[--C-:B------:R-:W-:Y:S01]  /*27290*/  HADD2.F32 R20, -RZ, R15.reuse.H0_H0 ;  /* 0x2000000fff147230 */ /* 0x100fe20000004100 */
[----:B------:R-:W5:Y:S01]  /*272a0*/  LDL.LU R49, [R1+0x218] ;  /* 0x0002180001317983 */ /* 0x000f620000300800 */
[----:B------:R-:W-:Y:S01]  /*272b0*/  FFMA R13, R2, R8, R13 ;  /* 0x00000008020d7223 */ /* 0x000fe2000000000d */
[----:B------:R-:W-:Y:S02]  /*272c0*/  HADD2.F32 R22, -RZ, R15.H1_H1 ;  /* 0x3000000fff167230 */ /* 0x000fe40000004100 */
[----:B------:R-:W-:Y:S01]  /*272d0*/  FMUL R235, R16, R235 ;  /* 0x000000eb10eb7220 */ /* 0x000fe20000400000 */
[----:B------:R-:W5:Y:S01]  /*272e0*/  LDL.LU R52, [R1+0x21c] ;  /* 0x00021c0001347983 */ /* 0x000f620000300800 */
[----:B------:R-:W-:Y:S01]  /*272f0*/  F2FP.F16.E4M3.UNPACK_B R8, R6.H1 ;  /* 0x00000006ff08723e */ /* 0x000fe200030006ff */
[----:B------:R-:W-:-:S02]  /*27300*/  HADD2.F32 R14, -RZ, R4.H0_H0 ;  /* 0x20000004ff0e7230 */ /* 0x000fc40000004100 */
[C---:B------:R-:W-:Y:S01]  /*27310*/  FFMA R20, R2.reuse, R20, R21 ;  /* 0x0000001402147223 */ /* 0x040fe20000000015 */
[----:B------:R-:W-:Y:S02]  /*27320*/  HADD2.F32 R4, -RZ, R4.H1_H1 ;  /* 0x30000004ff047230 */ /* 0x000fe40000004100 */
[----:B------:R-:W-:Y:S01]  /*27330*/  FFMA R12, R2, R12, R5 ;  /* 0x0000000c020c7223 */ /* 0x000fe20000000005 */
[----:B------:R-:W-:Y:S01]  /*27340*/  FMUL R15, R16, R233 ;  /* 0x000000e9100f7220 */ /* 0x000fe20000400000 */
[----:B------:R-:W-:Y:S01]  /*27350*/  FFMA R21, R2, R22, R235 ;  /* 0x0000001602157223 */ /* 0x000fe200000000eb */
[----:B------:R-:W-:Y:S01]  /*27360*/  MOV R59, 0x3bbb989d ;  /* 0x3bbb989d003b7802 */ /* 0x000fe20000000f00 */
[C---:B------:R-:W-:Y:S01]  /*27370*/  FMUL R5, R16.reuse, R232 ;  /* 0x000000e810057220 */ /* 0x040fe20000400000 */
[--C-:B------:R-:W-:Y:S02]  /*27380*/  HADD2.F32 R22, -RZ, R8.reuse.H0_H0 ;  /* 0x20000008ff167230 */ /* 0x100fe40000004100 */
[----:B------:R-:W-:Y:S01]  /*27390*/  FMUL R23, R16, R237 ;  /* 0x000000ed10177220 */ /* 0x000fe20000400000 */
[----:B------:R-:W-:Y:S01]  /*273a0*/  HADD2.F32 R8, -RZ, R8.H1_H1 ;  /* 0x30000008ff087230 */ /* 0x000fe20000004100 */
[----:B------:R-:W-:Y:S01]  /*273b0*/  F2FP.F16.E4M3.UNPACK_B R24, R3 ;  /* 0x00000003ff18723e */ /* 0x000fe200020006ff */
[C---:B------:R-:W-:Y:S01]  /*273c0*/  FFMA R15, R2.reuse, R4, R15 ;  /* 0x00000004020f7223 */ /* 0x040fe2000000000f */
[----:B------:R-:W-:Y:S01]  /*273d0*/  MOV R60, 0x437c0000 ;  /* 0x437c0000003c7802 */ /* 0x000fe20000000f00 */
[----:B------:R-:W-:Y:S01]  /*273e0*/  FFMA R14, R2, R14, R5 ;  /* 0x0000000e020e7223 */ /* 0x000fe20000000005 */
[----:B------:R-:W-:Y:S01]  /*273f0*/  FFMA.SAT R4, -R12, R59, 0.5 ;  /* 0x3f0000000c047423 */ /* 0x000fe2000000213b */
[----:B------:R-:W-:Y:S01]  /*27400*/  FMUL R5, R16, R236 ;  /* 0x000000ec10057220 */ /* 0x000fe20000400000 */
[----:B------:R-:W-:Y:S01]  /*27410*/  FFMA R23, R2, R8, R23 ;  /* 0x0000000802177223 */ /* 0x000fe20000000017 */
[----:B------:R-:W-:-:S02]  /*27420*/  HADD2.F32 R28, -RZ, R24.H1_H1 ;  /* 0x30000018ff1c7230 */ /* 0x000fc40000004100 */
[----:B------:R-:W-:Y:S01]  /*27430*/  FFMA.SAT R8, -R13, R59, 0.5 ;  /* 0x3f0000000d087423 */ /* 0x000fe2000000213b */
[----:B------:R-:W-:Y:S01]  /*27440*/  FFMA.RM R4, R4, R60, 12582913 ;  /* 0x4b40000104047423 */ /* 0x000fe2000000403c */
[----:B------:R-:W-:Y:S01]  /*27450*/  FFMA R22, R2, R22, R5 ;  /* 0x0000001602167223 */ /* 0x000fe20000000005 */
[----:B------:R-:W-:Y:S01]  /*27460*/  HADD2.F32 R26, -RZ, R24.H0_H0 ;  /* 0x20000018ff1a7230 */ /* 0x000fe20000004100 */
[----:B------:R-:W-:Y:S01]  /*27470*/  F2FP.F16.E4M3.UNPACK_B R29, R3.H1 ;  /* 0x00000003ff1d723e */ /* 0x000fe200030006ff */
[----:B------:R-:W-:-:S04]  /*27480*/  FFMA.RM R32, R8, R60, 12582913 ;  /* 0x4b40000108207423 */ /* 0x000fc8000000403c */
[----:B------:R-:W-:Y:S01]  /*27490*/  HADD2.F32 R30, -RZ, R29.H0_H0 ;  /* 0x2000001dff1e7230 */ /* 0x000fe20000004100 */
[-C--:B------:R-:W-:Y:S02]  /*274a0*/  F2FP.F16.E4M3.UNPACK_B R43, R0.reuse ;  /* 0x00000000ff2b723e */ /* 0x080fe400020006ff */
[----:B------:R-:W-:-:S03]  /*274b0*/  F2FP.F16.E4M3.UNPACK_B R51, R0.H1 ;  /* 0x00000000ff33723e */ /* 0x000fc600030006ff */
[----:B------:R-:W-:Y:S02]  /*274c0*/  HADD2.F32 R45, -RZ, R43.H1_H1 ;  /* 0x3000002bff2d7230 */ /* 0x000fe40000004100 */
[--C-:B------:R-:W-:Y:S02]  /*274d0*/  HADD2.F32 R50, -RZ, R51.reuse.H0_H0 ;  /* 0x20000033ff327230 */ /* 0x100fe40000004100 */
[----:B------:R-:W-:Y:S01]  /*274e0*/  HADD2.F32 R53, -RZ, R51.H1_H1 ;  /* 0x30000033ff357230 */ /* 0x000fe20000004100 */
[----:B------:R-:W-:Y:S01]  /*274f0*/  BSSY B1, `(.L_x_644) ;  /* 0x000009c000017945 */ /* 0x000fe20003800000 */
[C---:B--2---:R-:W-:Y:S01]  /*27500*/  FMUL R5, R16.reuse, R27 ;  /* 0x0000001b10057220 */ /* 0x044fe20000400000 */
[----:B---3--:R-:W-:Y:S01]  /*27510*/  FMUL R25, R16, R25 ;  /* 0x0000001910197220 */ /* 0x008fe20000400000 */
[----:B------:R-:W-:Y:S02]  /*27520*/  FADD R27, R4, -12583039 ;  /* 0xcb40007f041b7421 */ /* 0x000fe40000000000 */
[C---:B------:R-:W-:Y:S01]  /*27530*/  FFMA R24, R2.reuse, R26, R5 ;  /* 0x0000001a02187223 */ /* 0x040fe20000000005 */
[----:B------:R-:W-:Y:S01]  /*27540*/  FFMA R25, R2, R28, R25 ;  /* 0x0000001c02197223 */ /* 0x000fe20000000019 */
[----:B------:R-:W-:Y:S01]  /*27550*/  FFMA.SAT R28, -R14, R59, 0.5 ;  /* 0x3f0000000e1c7423 */ /* 0x000fe2000000213b */
[----:B------:R-:W-:Y:S01]  /*27560*/  FADD R26, R32, -12583039 ;  /* 0xcb40007f201a7421 */ /* 0x000fe20000000000 */
[----:B------:R-:W-:Y:S01]  /*27570*/  FFMA R27, -R12, 1.4426950216293334961, -R27 ;  /* 0x3fb8aa3b0c1b7823 */ /* 0x000fe2000000091b */
[----:B----4-:R-:W-:Y:S01]  /*27580*/  FMUL R5, R16, R31 ;  /* 0x0000001f10057220 */ /* 0x010fe20000400000 */
[----:B------:R-:W-:Y:S01]  /*27590*/  FFMA.RM R34, R28, R60, 12582913 ;  /* 0x4b4000011c227423 */ /* 0x000fe2000000403c */
[----:B------:R-:W-:Y:S01]  /*275a0*/  FFMA R28, -R13, 1.4426950216293334961, -R26 ;  /* 0x3fb8aa3b0d1c7823 */ /* 0x000fe2000000091a */
[----:B------:R-:W-:Y:S01]  /*275b0*/  FFMA R8, -R12, 1.925963033500011079e-08, R27 ;  /* 0x32a570600c087823 */ /* 0x000fe2000000011b */
[----:B------:R-:W-:Y:S01]  /*275c0*/  FFMA R26, R2, R30, R5 ;  /* 0x0000001e021a7223 */ /* 0x000fe20000000005 */
[----:B------:R-:W-:Y:S01]  /*275d0*/  FFMA.SAT R27, -R15, R59, 0.5 ;  /* 0x3f0000000f1b7423 */ /* 0x000fe2000000213b */
[----:B------:R-:W-:Y:S01]  /*275e0*/  FADD R5, R34, -12583039 ;  /* 0xcb40007f22057421 */ /* 0x000fe20000000000 */
[----:B------:R-:W-:-:S02]  /*275f0*/  HADD2.F32 R31, -RZ, R29.H1_H1 ;  /* 0x3000001dff1f7230 */ /* 0x000fc40000004100 */
[----:B------:R-:W-:Y:S01]  /*27600*/  FFMA.SAT R29, -R20, R59, 0.5 ;  /* 0x3f000000141d7423 */ /* 0x000fe2000000213b */
[-C--:B------:R-:W-:Y:S01]  /*27610*/  FFMA.RM R36, R27, R60.reuse, 12582913 ;  /* 0x4b4000011b247423 */ /* 0x080fe2000000403c */
[----:B------:R-:W-:Y:S01]  /*27620*/  FFMA R5, -R14, 1.4426950216293334961, -R5 ;  /* 0x3fb8aa3b0e057823 */ /* 0x000fe20000000905 */
[----:B-----5:R-:W-:Y:S01]  /*27630*/  FMUL R27, R16, R37 ;  /* 0x00000025101b7220 */ /* 0x020fe20000400000 */
[-C--:B------:R-:W-:Y:S01]  /*27640*/  FFMA.RM R38, R29, R60.reuse, 12582913 ;  /* 0x4b4000011d267423 */ /* 0x080fe2000000403c */
[----:B------:R1:W2:Y:S01]  /*27650*/  MUFU.EX2 R33, R8 ;  /* 0x0000000800217308 */ /* 0x0002a20000000800 */
[----:B------:R-:W-:Y:S01]  /*27660*/  FFMA.SAT R29, -R21, R59, 0.5 ;  /* 0x3f000000151d7423 */ /* 0x000fe2000000213b */
[----:B------:R-:W-:Y:S01]  /*27670*/  FFMA R28, -R13, 1.925963033500011079e-08, R28 ;  /* 0x32a570600d1c7823 */ /* 0x000fe2000000011c */
[----:B------:R-:W-:Y:S01]  /*27680*/  FFMA R27, R2, R31, R27 ;  /* 0x0000001f021b7223 */ /* 0x000fe2000000001b */
[----:B------:R-:W-:Y:S01]  /*27690*/  FFMA.SAT R31, -R22, R59, 0.5 ;  /* 0x3f000000161f7423 */ /* 0x000fe2000000213b */
[----:B------:R-:W-:Y:S01]  /*276a0*/  FADD R30, R36, -12583039 ;  /* 0xcb40007f241e7421 */ /* 0x000fe20000000000 */
[----:B-1----:R-:W-:Y:S01]  /*276b0*/  FFMA R8, -R14, 1.925963033500011079e-08, R5 ;  /* 0x32a570600e087823 */ /* 0x002fe20000000105 */
[----:B------:R-:W-:Y:S01]  /*276c0*/  FADD R5, R38, -12583039 ;  /* 0xcb40007f26057421 */ /* 0x000fe20000000000 */
[-C--:B------:R-:W-:Y:S01]  /*276d0*/  FFMA.RM R40, R29, R60.reuse, 12582913 ;  /* 0x4b4000011d287423 */ /* 0x080fe2000000403c */
[----:B------:R1:W3:Y:S01]  /*276e0*/  MUFU.EX2 R35, R28 ;  /* 0x0000001c00237308 */ /* 0x0002e20000000800 */
[----:B------:R-:W-:Y:S01]  /*276f0*/  FFMA.RM R44, R31, R60, 12582913 ;  /* 0x4b4000011f2c7423 */ /* 0x000fe2000000403c */
[----:B------:R-:W-:Y:S01]  /*27700*/  FFMA R29, -R20, 1.4426950216293334961, -R5 ;  /* 0x3fb8aa3b141d7823 */ /* 0x000fe20000000905 */
[----:B------:R-:W-:Y:S01]  /*27710*/  FFMA R30, -R15, 1.4426950216293334961, -R30 ;  /* 0x3fb8aa3b0f1e7823 */ /* 0x000fe2000000091e */
[----:B------:R-:W-:Y:S01]  /*27720*/  FMUL R5, R16, R41 ;  /* 0x0000002910057220 */ /* 0x000fe20000400000 */
[----:B------:R-:W-:Y:S01]  /*27730*/  FFMA.SAT R31, -R23, R59, 0.5 ;  /* 0x3f000000171f7423 */ /* 0x000fe2000000213b */
[----:B-1----:R-:W-:-:S02]  /*27740*/  HADD2.F32 R28, -RZ, R43.H0_H0 ;  /* 0x2000002bff1c7230 */ /* 0x002fc40000004100 */
[----:B------:R1:W4:Y:S01]  /*27750*/  MUFU.EX2 R37, R8 ;  /* 0x0000000800257308 */ /* 0x0003220000000800 */
[----:B------:R-:W-:Y:S01]  /*27760*/  FFMA R30, -R15, 1.925963033500011079e-08, R30 ;  /* 0x32a570600f1e7823 */ /* 0x000fe2000000011e */
[----:B------:R-:W-:Y:S01]  /*27770*/  FADD R42, R40, -12583039 ;  /* 0xcb40007f282a7421 */ /* 0x000fe20000000000 */
[----:B------:R-:W-:Y:S01]  /*27780*/  FFMA R28, R2, R28, R5 ;  /* 0x0000001c021c7223 */ /* 0x000fe20000000005 */
[----:B------:R-:W-:Y:S01]  /*27790*/  FADD R5, R44, -12583039 ;  /* 0xcb40007f2c057421 */ /* 0x000fe20000000000 */
[----:B-1----:R-:W-:Y:S01]  /*277a0*/  FFMA R8, -R20, 1.925963033500011079e-08, R29 ;  /* 0x32a5706014087823 */ /* 0x002fe2000000011d */
[----:B------:R-:W-:Y:S01]  /*277b0*/  FMUL R29, R16, R46 ;  /* 0x0000002e101d7220 */ /* 0x000fe20000400000 */
[-C--:B------:R-:W-:Y:S01]  /*277c0*/  FFMA.RM R46, R31, R60.reuse, 12582913 ;  /* 0x4b4000011f2e7423 */ /* 0x080fe2000000403c */
[----:B------:R-:W-:Y:S01]  /*277d0*/  FFMA.SAT R31, -R24, R59, 0.5 ;  /* 0x3f000000181f7423 */ /* 0x000fe2000000213b */
[----:B------:R1:W5:Y:S01]  /*277e0*/  MUFU.EX2 R39, R30 ;  /* 0x0000001e00277308 */ /* 0x0003620000000800 */
[----:B------:R-:W-:Y:S01]  /*277f0*/  FFMA R42, -R21, 1.4426950216293334961, -R42 ;  /* 0x3fb8aa3b152a7823 */ /* 0x000fe2000000092a */
[----:B------:R-:W-:Y:S01]  /*27800*/  FFMA R5, -R22, 1.4426950216293334961, -R5 ;  /* 0x3fb8aa3b16057823 */ /* 0x000fe20000000905 */
[----:B------:R-:W-:-:S02]  /*27810*/  FFMA.RM R48, R31, R60, 12582913 ;  /* 0x4b4000011f307423 */ /* 0x000fc4000000403c */
[----:B------:R-:W-:Y:S01]  /*27820*/  FFMA R42, -R21, 1.925963033500011079e-08, R42 ;  /* 0x32a57060152a7823 */ /* 0x000fe2000000012a */
[----:B-1----:R-:W-:Y:S02]  /*27830*/  FADD R30, R46, -12583039 ;  /* 0xcb40007f2e1e7421 */ /* 0x002fe40000000000 */
[----:B------:R1:W5:Y:S01]  /*27840*/  MUFU.EX2 R41, R8 ;  /* 0x0000000800297308 */ /* 0x0003620000000800 */
[----:B------:R-:W-:Y:S01]  /*27850*/  FADD R31, R48, -12583039 ;  /* 0xcb40007f301f7421 */ /* 0x000fe20000000000 */
[----:B------:R-:W-:-:S03]  /*27860*/  FFMA R30, -R23, 1.4426950216293334961, -R30 ;  /* 0x3fb8aa3b171e7823 */ /* 0x000fc6000000091e */
[----:B------:R-:W-:Y:S01]  /*27870*/  FFMA R31, -R24, 1.4426950216293334961, -R31 ;  /* 0x3fb8aa3b181f7823 */ /* 0x000fe2000000091f */
[----:B-1----:R-:W-:Y:S01]  /*27880*/  FFMA R8, -R22, 1.925963033500011079e-08, R5 ;  /* 0x32a5706016087823 */ /* 0x002fe20000000105 */
[----:B------:R-:W-:Y:S01]  /*27890*/  FMUL R5, R16, R49 ;  /* 0x0000003110057220 */ /* 0x000fe20000400000 */
[----:B------:R1:W5:Y:S01]  /*278a0*/  MUFU.EX2 R43, R42 ;  /* 0x0000002a002b7308 */ /* 0x0003620000000800 */
[C---:B------:R-:W-:Y:S01]  /*278b0*/  FFMA R29, R2.reuse, R45, R29 ;  /* 0x0000002d021d7223 */ /* 0x040fe2000000001d */
[----:B-1----:R-:W-:Y:S01]  /*278c0*/  FFMA R42, -R23, 1.925963033500011079e-08, R30 ;  /* 0x32a57060172a7823 */ /* 0x002fe2000000011e */
[----:B------:R-:W-:Y:S01]  /*278d0*/  FFMA R30, R2, R50, R5 ;  /* 0x00000032021e7223 */ /* 0x000fe20000000005 */
[-C--:B------:R-:W-:Y:S01]  /*278e0*/  FFMA.SAT R50, -R26, R59.reuse, 0.5 ;  /* 0x3f0000001a327423 */ /* 0x080fe2000000213b */
[----:B------:R-:W-:Y:S01]  /*278f0*/  FFMA R5, -R24, 1.925963033500011079e-08, R31 ;  /* 0x32a5706018057823 */ /* 0x000fe2000000011f */
[----:B------:R-:W-:Y:S02]  /*27900*/  FMUL R31, R16, R52 ;  /* 0x00000034101f7220 */ /* 0x000fe40000400000 */
[-C--:B------:R-:W-:Y:S01]  /*27910*/  FFMA.RM R50, R50, R60.reuse, 12582913 ;  /* 0x4b40000132327423 */ /* 0x080fe2000000403c */
[-C--:B------:R-:W-:Y:S01]  /*27920*/  FFMA.SAT R52, -R27, R59.reuse, 0.5 ;  /* 0x3f0000001b347423 */ /* 0x080fe2000000213b */
[----:B------:R-:W-:Y:S01]  /*27930*/  FFMA.SAT R47, -R25, R59, 0.5 ;  /* 0x3f000000192f7423 */ /* 0x000fe2000000213b */
[----:B------:R-:W-:Y:S01]  /*27940*/  FFMA R31, R2, R53, R31 ;  /* 0x00000035021f7223 */ /* 0x000fe2000000001f */
[----:B------:R-:W-:Y:S01]  /*27950*/  FADD R51, R50, -12583039 ;  /* 0xcb40007f32337421 */ /* 0x000fe20000000000 */
[-C--:B------:R-:W-:Y:S01]  /*27960*/  FFMA.SAT R56, -R29, R59.reuse, 0.5 ;  /* 0x3f0000001d387423 */ /* 0x080fe2000000213b */
[-C--:B------:R-:W-:Y:S01]  /*27970*/  FFMA.RM R52, R52, R60.reuse, 12582913 ;  /* 0x4b40000134347423 */ /* 0x080fe2000000403c */
[-C--:B------:R-:W-:Y:S01]  /*27980*/  FFMA.SAT R53, -R28, R59.reuse, 0.5 ;  /* 0x3f0000001c357423 */ /* 0x080fe2000000213b */
[-C--:B------:R-:W-:Y:S01]  /*27990*/  FFMA.SAT R57, -R30, R59.reuse, 0.5 ;  /* 0x3f0000001e397423 */ /* 0x080fe2000000213b */
[----:B------:R-:W-:Y:S01]  /*279a0*/  FFMA.SAT R59, -R31, R59, 0.5 ;  /* 0x3f0000001f3b7423 */ /* 0x000fe2000000213b */
[----:B------:R-:W-:Y:S01]  /*279b0*/  SHF.L.U32 R4, R4, 0x17, RZ ;  /* 0x0000001704047819 */ /* 0x000fe200000006ff */
[-C--:B------:R-:W-:Y:S01]  /*279c0*/  FFMA.RM R49, R47, R60.reuse, 12582913 ;  /* 0x4b4000012f317423 */ /* 0x080fe2000000403c */
[----:B------:R-:W-:Y:S01]  /*279d0*/  FFMA R51, -R26, 1.4426950216293334961, -R51 ;  /* 0x3fb8aa3b1a337823 */ /* 0x000fe20000000933 */
[----:B------:R1:W-:Y:S01]  /*279e0*/  MUFU.EX2 R47, R42 ;  /* 0x0000002a002f7308 */ /* 0x0003e20000000800 */
[-C--:B------:R-:W-:Y:S01]  /*279f0*/  FFMA.RM R56, R56, R60.reuse, 12582913 ;  /* 0x4b40000138387423 */ /* 0x080fe2000000403c */
[-C--:B------:R-:W-:Y:S01]  /*27a00*/  FFMA.RM R55, R53, R60.reuse, 12582913 ;  /* 0x4b40000135377423 */ /* 0x080fe2000000403c */
[-C--:B------:R-:W-:Y:S01]  /*27a10*/  FFMA.RM R58, R57, R60.reuse, 12582913 ;  /* 0x4b400001393a7423 */ /* 0x080fe2000000403c */
[----:B------:R-:W-:Y:S01]  /*27a20*/  FFMA.RM R59, R59, R60, 12582913 ;  /* 0x4b4000013b3b7423 */ /* 0x000fe2000000403c */
[----:B------:R-:W-:Y:S01]  /*27a30*/  FFMA R51, -R26, 1.925963033500011079e-08, R51 ;  /* 0x32a570601a337823 */ /* 0x000fe20000000133 */
[----:B--2---:R-:W-:Y:S01]  /*27a40*/  FFMA R60, R4, R33, 1 ;  /* 0x3f800000043c7423 */ /* 0x004fe20000000021 */
[----:B------:R-:W-:Y:S01]  /*27a50*/  SHF.L.U32 R32, R32, 0x17, RZ ;  /* 0x0000001720207819 */ /* 0x000fe200000006ff */
[----:B-1----:R-:W-:Y:S01]  /*27a60*/  FADD R42, R52, -12583039 ;  /* 0xcb40007f342a7421 */ /* 0x002fe20000000000 */
[----:B------:R-:W-:-:S03]  /*27a70*/  FADD R4, R56, -12583039 ;  /* 0xcb40007f38047421 */ /* 0x000fc60000000000 */
[----:B------:R-:W-:Y:S01]  /*27a80*/  FFMA R54, -R27, 1.4426950216293334961, -R42 ;  /* 0x3fb8aa3b1b367823 */ /* 0x000fe2000000092a */
[----:B------:R-:W-:Y:S01]  /*27a90*/  FFMA R4, -R29, 1.4426950216293334961, -R4 ;  /* 0x3fb8aa3b1d047823 */ /* 0x000fe20000000904 */
[----:B------:R3:W-:Y:S01]  /*27aa0*/  MUFU.EX2 R42, R51 ;  /* 0x00000033002a7308 */ /* 0x0007e20000000800 */
[----:B------:R-:W-:Y:S01]  /*27ab0*/  FADD R53, R55, -12583039 ;  /* 0xcb40007f37357421 */ /* 0x000fe20000000000 */
[----:B------:R-:W-:Y:S01]  /*27ac0*/  FADD R33, R58, -12583039 ;  /* 0xcb40007f3a217421 */ /* 0x000fe20000000000 */
[----:B------:R-:W-:-:S05]  /*27ad0*/  FFMA R4, -R29, 1.925963033500011079e-08, R4 ;  /* 0x32a570601d047823 */ /* 0x000fca0000000104 */
[----:B------:R1:W-:Y:S01]  /*27ae0*/  MUFU.EX2 R45, R8 ;  /* 0x00000008002d7308 */ /* 0x0003e20000000800 */
[----:B---3--:R-:W-:Y:S01]  /*27af0*/  FFMA R51, R32, R35, 1 ;  /* 0x3f80000020337423 */ /* 0x008fe20000000023 */
[----:B------:R-:W-:Y:S01]  /*27b00*/  FADD R32, R59, -12583039 ;  /* 0xcb40007f3b207421 */ /* 0x000fe20000000000 */
[----:B------:R-:W-:Y:S01]  /*27b10*/  FFMA R57, -R28, 1.4426950216293334961, -R53 ;  /* 0x3fb8aa3b1c397823 */ /* 0x000fe20000000935 */
[----:B------:R-:W-:Y:S02]  /*27b20*/  FFMA R35, -R30, 1.4426950216293334961, -R33 ;  /* 0x3fb8aa3b1e237823 */ /* 0x000fe40000000921 */
[----:B------:R-:W-:Y:S01]  /*27b30*/  FFMA R32, -R31, 1.4426950216293334961, -R32 ;  /* 0x3fb8aa3b1f207823 */ /* 0x000fe20000000920 */
[----:B-1----:R-:W-:Y:S01]  /*27b40*/  FADD R8, R49, -12583039 ;  /* 0xcb40007f31087421 */ /* 0x002fe20000000000 */
[----:B------:R1:W2:Y:S03]  /*27b50*/  MUFU.EX2 R33, R4 ;  /* 0x0000000400217308 */ /* 0x0002a60000000800 */
[----:B------:R-:W-:Y:S01]  /*27b60*/  FFMA R8, -R25, 1.4426950216293334961, -R8 ;  /* 0x3fb8aa3b19087823 */ /* 0x000fe20000000908 */
[----:B------:R-:W-:Y:S01]  /*27b70*/  FFMA R54, -R27, 1.925963033500011079e-08, R54 ;  /* 0x32a570601b367823 */ /* 0x000fe20000000136 */
[----:B------:R-:W-:Y:S01]  /*27b80*/  FFMA R57, -R28, 1.925963033500011079e-08, R57 ;  /* 0x32a570601c397823 */ /* 0x000fe20000000139 */
[----:B------:R-:W-:Y:S01]  /*27b90*/  SHF.L.U32 R34, R34, 0x17, RZ ;  /* 0x0000001722227819 */ /* 0x000fe200000006ff */
[----:B------:R-:W-:Y:S01]  /*27ba0*/  FFMA R8, -R25, 1.925963033500011079e-08, R8 ;  /* 0x32a5706019087823 */ /* 0x000fe20000000108 */
[----:B------:R-:W-:Y:S01]  /*27bb0*/  FFMA R35, -R30, 1.925963033500011079e-08, R35 ;  /* 0x32a570601e237823 */ /* 0x000fe20000000123 */
[----:B-1----:R-:W-:Y:S01]  /*27bc0*/  FFMA R4, -R31, 1.925963033500011079e-08, R32 ;  /* 0x32a570601f047823 */ /* 0x002fe20000000120 */
[----:B------:R-:W-:Y:S01]  /*27bd0*/  IADD3 R32, R60, 0x1800000, RZ ;  /* 0x018000003c207810 */ /* 0x000fe20007ffe0ff */
[----:B------:R4:W-:Y:S03]  /*27be0*/  MUFU.EX2 R53, R54 ;  /* 0x0000003600357308 */ /* 0x0009e60000000800 */
[----:B------:R-:W-:-:S05]  /*27bf0*/  LOP3.LUT R32, R32, 0x7f800000, RZ, 0xc0, !PT ;  /* 0x7f80000020207812 */ /* 0x000fca00078ec0ff */
[----:B------:R-:W1:Y:S01]  /*27c00*/  MUFU.EX2 R5, R5 ;  /* 0x0000000500057308 */ /* 0x000e620000000800 */
[----:B----4-:R-:W-:Y:S01]  /*27c10*/  FFMA R54, R34, R37, 1 ;  /* 0x3f80000022367423 */ /* 0x010fe20000000025 */
[----:B------:R-:W-:-:S06]  /*27c20*/  ISETP.GT.U32.AND P2, PT, R32, 0x1ffffff, PT ;  /* 0x01ffffff2000780c */ /* 0x000fcc0003f44070 */
[----:B------:R-:W3:Y:S01]  /*27c30*/  MUFU.EX2 R8, R8 ;  /* 0x0000000800087308 */ /* 0x000ee20000000800 */
[----:B------:R-:W-:-:S07]  /*27c40*/  SHF.L.U32 R36, R36, 0x17, RZ ;  /* 0x0000001724247819 */ /* 0x000fce00000006ff */
[----:B------:R-:W4:Y:S01]  /*27c50*/  MUFU.EX2 R57, R57 ;  /* 0x0000003900397308 */ /* 0x000f220000000800 */
[----:B------:R-:W-:-:S07]  /*27c60*/  SHF.L.U32 R38, R38, 0x17, RZ ;  /* 0x0000001726267819 */ /* 0x000fce00000006ff */
[----:B------:R-:W4:Y:S01]  /*27c70*/  MUFU.EX2 R35, R35 ;  /* 0x0000002300237308 */ /* 0x000f220000000800 */
[----:B------:R-:W-:-:S07]  /*27c80*/  SHF.L.U32 R40, R40, 0x17, RZ ;  /* 0x0000001728287819 */ /* 0x000fce00000006ff */
[----:B------:R-:W4:Y:S01]  /*27c90*/  MUFU.EX2 R37, R4 ;  /* 0x0000000400257308 */ /* 0x000f220000000800 */
[----:B-----5:R-:W-:Y:S01]  /*27ca0*/  FFMA R61, R36, R39, 1 ;  /* 0x3f800000243d7423 */ /* 0x020fe20000000027 */
[----:B------:R-:W-:Y:S01]  /*27cb0*/  FFMA R62, R38, R41, 1 ;  /* 0x3f800000263e7423 */ /* 0x000fe20000000029 */
[----:B------:R-:W-:Y:S01]  /*27cc0*/  FFMA R63, R40, R43, 1 ;  /* 0x3f800000283f7423 */ /* 0x000fe2000000002b */
[----:B------:R-:W-:Y:S02]  /*27cd0*/  SHF.L.U32 R32, R56, 0x17, RZ ;  /* 0x0000001738207819 */ /* 0x000fe400000006ff */
[----:B------:R-:W-:Y:S02]  /*27ce0*/  SHF.L.U32 R44, R44, 0x17, RZ ;  /* 0x000000172c2c7819 */ /* 0x000fe400000006ff */
[----:B------:R-:W-:Y:S02]  /*27cf0*/  SHF.L.U32 R46, R46, 0x17, RZ ;  /* 0x000000172e2e7819 */ /* 0x000fe400000006ff */
[----:B------:R-:W-:-:S02]  /*27d00*/  SHF.L.U32 R48, R48, 0x17, RZ ;  /* 0x0000001730307819 */ /* 0x000fc400000006ff */
[----:B------:R-:W-:Y:S02]  /*27d10*/  SHF.L.U32 R41, R49, 0x17, RZ ;  /* 0x0000001731297819 */ /* 0x000fe400000006ff */
[----:B------:R-:W-:Y:S02]  /*27d20*/  SHF.L.U32 R39, R50, 0x17, RZ ;  /* 0x0000001732277819 */ /* 0x000fe400000006ff */
[----:B------:R-:W-:Y:S02]  /*27d30*/  SHF.L.U32 R40, R52, 0x17, RZ ;  /* 0x0000001734287819 */ /* 0x000fe400000006ff */
[----:B------:R-:W-:Y:S02]  /*27d40*/  SHF.L.U32 R38, R55, 0x17, RZ ;  /* 0x0000001737267819 */ /* 0x000fe400000006ff */
[----:B------:R-:W-:Y:S02]  /*27d50*/  SHF.L.U32 R58, R58, 0x17, RZ ;  /* 0x000000173a3a7819 */ /* 0x000fe400000006ff */
[----:B------:R-:W-:Y:S01]  /*27d60*/  SHF.L.U32 R34, R59, 0x17, RZ ;  /* 0x000000173b227819 */ /* 0x000fe200000006ff */
[----:B--2---:R-:W-:Y:S01]  /*27d70*/  FFMA R32, R32, R33, 1 ;  /* 0x3f80000020207423 */ /* 0x004fe20000000021 */
[----:B------:R-:W-:Y:S01]  /*27d80*/  FFMA R64, R44, R45, 1 ;  /* 0x3f8000002c407423 */ /* 0x000fe2000000002d */
[----:B------:R-:W-:Y:S01]  /*27d90*/  FFMA R47, R46, R47, 1 ;  /* 0x3f8000002e2f7423 */ /* 0x000fe2000000002f */
[----:B-1----:R-:W-:Y:S01]  /*27da0*/  FFMA R48, R48, R5, 1 ;  /* 0x3f80000030307423 */ /* 0x002fe20000000005 */
[----:B---3--:R-:W-:Y:S01]  /*27db0*/  FFMA R41, R41, R8, 1 ;  /* 0x3f80000029297423 */ /* 0x008fe20000000008 */
[----:B------:R-:W-:Y:S01]  /*27dc0*/  FFMA R39, R39, R42, 1 ;  /* 0x3f80000027277423 */ /* 0x000fe2000000002a */
[----:B------:R-:W-:Y:S01]  /*27dd0*/  FFMA R40, R40, R53, 1 ;  /* 0x3f80000028287423 */ /* 0x000fe20000000035 */
[----:B----4-:R-:W-:Y:S01]  /*27de0*/  FFMA R38, R38, R57, 1 ;  /* 0x3f80000026267423 */ /* 0x010fe20000000039 */
[----:B------:R-:W-:Y:S01]  /*27df0*/  FFMA R33, R58, R35, 1 ;  /* 0x3f8000003a217423 */ /* 0x000fe20000000023 */
[----:B------:R-:W-:Y:S01]  /*27e00*/  FFMA R34, R34, R37, 1 ;  /* 0x3f80000022227423 */ /* 0x000fe20000000025 */
[----:B------:R-:W-:Y:S06]  /*27e10*/  @P2 BRA `(.L_x_645) ;  /* 0x0000000000142947 */ /* 0x000fec0003800000 */
[----:B------:R-:W-:Y:S02]  /*27e20*/  MOV R5, R60 ;  /* 0x0000003c00057202 */ /* 0x000fe40000000f00 */
[----:B------:R-:W-:-:S07]  /*27e30*/  MOV R4, 0x27e50 ;  /* 0x00027e5000047802 */ /* 0x000fce0000000f00 */
[----:B------:R-:W-:Y:S05]  /*27e40*/  CALL.REL.NOINC `($__internal_0_$__cuda_sm20_rcp_rn_f32_slowpath) ;  /* 0x0000011000a87944 */ /* 0x000fea0003c00000 */
[----:B------:R-:W-:Y:S01]  /*27e50*/  MOV R35, R8 ;  /* 0x0000000800237202 */ /* 0x000fe20000000f00 */
[----:B------:R-:W-:Y:S06]  /*27e60*/  BRA `(.L_x_646) ;  /* 0x0000000000107947 */ /* 0x000fec0003800000 */
.L_x_645:
[----:B------:R-:W1:Y:S02]  /*27e70*/  MUFU.RCP R35, R60 ;  /* 0x0000003c00237308 */ /* 0x000e640000001000 */
[----:B-1----:R-:W-:-:S04]  /*27e80*/  FFMA R4, R60, R35, -1 ;  /* 0xbf8000003c047423 */ /* 0x002fc80000000023 */
[----:B------:R-:W-:-:S04]  /*27e90*/  FADD.FTZ R4, -R4, -RZ ;  /* 0x800000ff04047221 */ /* 0x000fc80000010100 */
[----:B------:R-:W-:-:S07]  /*27ea0*/  FFMA R35, R35, R4, R35 ;  /* 0x0000000423237223 */ /* 0x000fce0000000023 */
.L_x_646:
[----:B------:R-:W-:Y:S05]  /*27eb0*/  BSYNC B1 ;  /* 0x0000000000017941 */ /* 0x000fea0003800000 */
.L_x_644:
        /* <DEDUP_REMOVED lines=10> */
.L_x_648:
[----:B------:R-:W1:Y:S02]  /*27f60*/  MUFU.RCP R36, R51 ;  /* 0x0000003300247308 */ /* 0x000e640000001000 */
[----:B-1----:R-:W-:-:S04]  /*27f70*/  FFMA R4, R51, R36, -1 ;  /* 0xbf80000033047423 */ /* 0x002fc80000000024 */
[----:B------:R-:W-:-:S04]  /*27f80*/  FADD.FTZ R5, -R4, -RZ ;  /* 0x800000ff04057221 */ /* 0x000fc80000010100 */
[----:B------:R-:W-:-:S07]  /*27f90*/  FFMA R36, R36, R5, R36 ;  /* 0x0000000524247223 */ /* 0x000fce0000000024 */
.L_x_649:
[----:B------:R-:W-:Y:S05]  /*27fa0*/  BSYNC B1 ;  /* 0x0000000000017941 */ /* 0x000fea0003800000 */
.L_x_647:
        /* <DEDUP_REMOVED lines=10> */
.L_x_651:
[----:B------:R-:W1:Y:S02]  /*28050*/  MUFU.RCP R37, R54 ;  /* 0x0000003600257308 */ /* 0x000e640000001000 */
[----:B-1----:R-:W-:-:S04]  /*28060*/  FFMA R4, R54, R37, -1 ;  /* 0xbf80000036047423 */ /* 0x002fc80000000025 */
[----:B------:R-:W-:-:S04]  /*28070*/  FADD.FTZ R4, -R4, -RZ ;  /* 0x800000ff04047221 */ /* 0x000fc80000010100 */
[----:B------:R-:W-:-:S07]  /*28080*/  FFMA R37, R37, R4, R37 ;  /* 0x0000000425257223 */ /* 0x000fce0000000025 */
.L_x_652:
[----:B------:R-:W-:Y:S05]  /*28090*/  BSYNC B1 ;  /* 0x0000000000017941 */ /* 0x000fea0003800000 */
.L_x_650:
        /* <DEDUP_REMOVED lines=10> */
.L_x_654:
[----:B------:R-:W1:Y:S02]  /*28140*/  MUFU.RCP R42, R61 ;  /* 0x0000003d002a7308 */ /* 0x000e640000001000 */
[----:B-1----:R-:W-:-:S04]  /*28150*/  FFMA R4, R61, R42, -1 ;  /* 0xbf8000003d047423 */ /* 0x002fc8000000002a */
[----:B------:R-:W-:-:S04]  /*28160*/  FADD.FTZ R5, -R4, -RZ ;  /* 0x800000ff04057221 */ /* 0x000fc80000010100 */
[----:B------:R-:W-:-:S07]  /*28170*/  FFMA R42, R42, R5, R42 ;  /* 0x000000052a2a7223 */ /* 0x000fce000000002a */
.L_x_655:
[----:B------:R-:W-:Y:S05]  /*28180*/  BSYNC B1 ;  /* 0x0000000000017941 */ /* 0x000fea0003800000 */
.L_x_653:
        /* <DEDUP_REMOVED lines=10> */
.L_x_657:
[----:B------:R-:W1:Y:S02]  /*28230*/  MUFU.RCP R43, R62 ;  /* 0x0000003e002b7308 */ /* 0x000e640000001000 */
[----:B-1----:R-:W-:-:S04]  /*28240*/  FFMA R4, R62, R43, -1 ;  /* 0xbf8000003e047423 */ /* 0x002fc8000000002b */
[----:B------:R-:W-:-:S04]  /*28250*/  FADD.FTZ R4, -R4, -RZ ;  /* 0x800000ff04047221 */ /* 0x000fc80000010100 */
[----:B------:R-:W-:-:S07]  /*28260*/  FFMA R43, R43, R4, R43 ;  /* 0x000000042b2b7223 */ /* 0x000fce000000002b */
.L_x_658:
[----:B------:R-:W-:Y:S05]  /*28270*/  BSYNC B1 ;  /* 0x0000000000017941 */ /* 0x000fea0003800000 */
.L_x_656:
        /* <DEDUP_REMOVED lines=10> */
.L_x_660:
[----:B------:R-:W1:Y:S02]  /*28320*/  MUFU.RCP R44, R63 ;  /* 0x0000003f002c7308 */ /* 0x000e640000001000 */
[----:B-1----:R-:W-:-:S04]  /*28330*/  FFMA R4, R63, R44, -1 ;  /* 0xbf8000003f047423 */ /* 0x002fc8000000002c */
[----:B------:R-:W-:-:S04]  /*28340*/  FADD.FTZ R5, -R4, -RZ ;  /* 0x800000ff04057221 */ /* 0x000fc80000010100 */
[----:B------:R-:W-:-:S07]  /*28350*/  FFMA R44, R44, R5, R44 ;  /* 0x000000052c2c7223 */ /* 0x000fce000000002c */
.L_x_661:
[----:B------:R-:W-:Y:S05]  /*28360*/  BSYNC B1 ;  /* 0x0000000000017941 */ /* 0x000fea0003800000 */
.L_x_659:
        /* <DEDUP_REMOVED lines=10> */
.L_x_663:
[----:B------:R-:W1:Y:S02]  /*28410*/  MUFU.RCP R45, R64 ;  /* 0x00000040002d7308 */ /* 0x000e640000001000 */
[----:B-1----:R-:W-:-:S04]  /*28420*/  FFMA R4, R64, R45, -1 ;  /* 0xbf80000040047423 */ /* 0x002fc8000000002d */
[----:B------:R-:W-:-:S04]  /*28430*/  FADD.FTZ R4, -R4, -RZ ;  /* 0x800000ff04047221 */ /* 0x000fc80000010100 */
[----:B------:R-:W-:-:S07]  /*28440*/  FFMA R45, R45, R4, R45 ;  /* 0x000000042d2d7223 */ /* 0x000fce000000002d */
.L_x_664:
[----:B------:R-:W-:Y:S05]  /*28450*/  BSYNC B1 ;  /* 0x0000000000017941 */ /* 0x000fea0003800000 */
.L_x_662:
        /* <DEDUP_REMOVED lines=10> */
.L_x_666:
[----:B------:R-:W1:Y:S02]  /*28500*/  MUFU.RCP R46, R47 ;  /* 0x0000002f002e7308 */ /* 0x000e640000001000 */
[----:B-1----:R-:W-:-:S04]  /*28510*/  FFMA R4, R47, R46, -1 ;  /* 0xbf8000002f047423 */ /* 0x002fc8000000002e */
[----:B------:R-:W-:-:S04]  /*28520*/  FADD.FTZ R5, -R4, -RZ ;  /* 0x800000ff04057221 */ /* 0x000fc80000010100 */
[----:B------:R-:W-:-:S07]  /*28530*/  FFMA R46, R46, R5, R46 ;  /* 0x000000052e2e7223 */ /* 0x000fce000000002e */
.L_x_667:
[----:B------:R-:W-:Y:S05]  /*28540*/  BSYNC B1 ;  /* 0x0000000000017941 */ /* 0x000fea0003800000 */
.L_x_665:
        /* <DEDUP_REMOVED lines=10> */
.L_x_669:
[----:B------:R-:W1:Y:S02]  /*285f0*/  MUFU.RCP R47, R48 ;  /* 0x00000030002f7308 */ /* 0x000e640000001000 */
[----:B-1----:R-:W-:-:S04]  /*28600*/  FFMA R4, R48, R47, -1 ;  /* 0xbf80000030047423 */ /* 0x002fc8000000002f */
[----:B------:R-:W-:-:S04]  /*28610*/  FADD.FTZ R4, -R4, -RZ ;  /* 0x800000ff04047221 */ /* 0x000fc80000010100 */
[----:B------:R-:W-:-:S07]  /*28620*/  FFMA R47, R47, R4, R47 ;  /* 0x000000042f2f7223 */ /* 0x000fce000000002f */
.L_x_670:
[----:B------:R-:W-:Y:S05]  /*28630*/  BSYNC B1 ;  /* 0x0000000000017941 */ /* 0x000fea0003800000 */
.L_x_668:
        /* <DEDUP_REMOVED lines=10> */
.L_x_672:
[----:B------:R-:W1:Y:S02]  /*286e0*/  MUFU.RCP R48, R41 ;  /* 0x0000002900307308 */ /* 0x000e640000001000 */
[----:B-1----:R-:W-:-:S04]  /*286f0*/  FFMA R4, R41, R48, -1 ;  /* 0xbf80000029047423 */ /* 0x002fc80000000030 */
[----:B------:R-:W-:-:S04]  /*28700*/  FADD.FTZ R5, -R4, -RZ ;  /* 0x800000ff04057221 */ /* 0x000fc80000010100 */
[----:B------:R-:W-:-:S07]  /*28710*/  FFMA R48, R48, R5, R48 ;  /* 0x0000000530307223 */ /* 0x000fce0000000030 */
.L_x_673:
[----:B------:R-:W-:Y:S05]  /*28720*/  BSYNC B1 ;  /* 0x0000000000017941 */ /* 0x000fea0003800000 */
.L_x_671:
        /* <DEDUP_REMOVED lines=10> */
.L_x_675:
[----:B------:R-:W1:Y:S02]  /*287d0*/  MUFU.RCP R4, R39 ;  /* 0x0000002700047308 */ /* 0x000e640000001000 */
[----:B-1----:R-:W-:-:S04]  /*287e0*/  FFMA R5, R39, R4, -1 ;  /* 0xbf80000027057423 */ /* 0x002fc80000000004 */
[----:B------:R-:W-:-:S04]  /*287f0*/  FADD.FTZ R5, -R5, -RZ ;  /* 0x800000ff05057221 */ /* 0x000fc80000010100 */
[----:B------:R-:W-:-:S07]  /*28800*/  FFMA R41, R4, R5, R4 ;  /* 0x0000000504297223 */ /* 0x000fce0000000004 */
.L_x_676:
[----:B------:R-:W-:Y:S05]  /*28810*/  BSYNC B1 ;  /* 0x0000000000017941 */ /* 0x000fea0003800000 */
.L_x_674:
        /* <DEDUP_REMOVED lines=10> */
.L_x_678:
[----:B------:R-:W1:Y:S02]  /*288c0*/  MUFU.RCP R5, R40 ;  /* 0x0000002800057308 */ /* 0x000e640000001000 */
[----:B-1----:R-:W-:-:S04]  /*288d0*/  FFMA R4, R40, R5, -1 ;  /* 0xbf80000028047423 */ /* 0x002fc80000000005 */
[----:B------:R-:W-:-:S04]  /*288e0*/  FADD.FTZ R4, -R4, -RZ ;  /* 0x800000ff04047221 */ /* 0x000fc80000010100 */
[----:B------:R-:W-:-:S07]  /*288f0*/  FFMA R50, R5, R4, R5 ;  /* 0x0000000405327223 */ /* 0x000fce0000000005 */
.L_x_679:
[----:B------:R-:W-:Y:S05]  /*28900*/  BSYNC B1 ;  /* 0x0000000000017941 */ /* 0x000fea0003800000 */
.L_x_677:
        /* <DEDUP_REMOVED lines=10> */
.L_x_681:
[----:B------:R-:W1:Y:S02]  /*289b0*/  MUFU.RCP R39, R38 ;  /* 0x0000002600277308 */ /* 0x000e640000001000 */
[----:B-1----:R-:W-:-:S04]  /*289c0*/  FFMA R4, R38, R39, -1 ;  /* 0xbf80000026047423 */ /* 0x002fc80000000027 */
[----:B------:R-:W-:-:S04]  /*289d0*/  FADD.FTZ R4, -R4, -RZ ;  /* 0x800000ff04047221 */ /* 0x000fc80000010100 */
[----:B------:R-:W-:-:S07]  /*289e0*/  FFMA R39, R39, R4, R39 ;  /* 0x0000000427277223 */ /* 0x000fce0000000027 */
.L_x_682:
[----:B------:R-:W-:Y:S05]  /*289f0*/  BSYNC B1 ;  /* 0x0000000000017941 */ /* 0x000fea0003800000 */
.L_x_680:
        /* <DEDUP_REMOVED lines=10> */
.L_x_684:
[----:B------:R-:W1:Y:S02]  /*28aa0*/  MUFU.RCP R5, R32 ;  /* 0x0000002000057308 */ /* 0x000e640000001000 */
[----:B-1----:R-:W-:-:S04]  /*28ab0*/  FFMA R4, R32, R5, -1 ;  /* 0xbf80000020047423 */ /* 0x002fc80000000005 */
[----:B------:R-:W-:-:S04]  /*28ac0*/  FADD.FTZ R4, -R4, -RZ ;  /* 0x800000ff04047221 */ /* 0x000fc80000010100 */
[----:B------:R-:W-:-:S07]  /*28ad0*/  FFMA R38, R5, R4, R5 ;  /* 0x0000000405267223 */ /* 0x000fce0000000005 */
.L_x_685:
[----:B------:R-:W-:Y:S05]  /*28ae0*/  BSYNC B1 ;  /* 0x0000000000017941 */ /* 0x000fea0003800000 */
.L_x_683:
        /* <DEDUP_REMOVED lines=10> */
.L_x_687:
[----:B------:R-:W1:Y:S02]  /*28b90*/  MUFU.RCP R4, R33 ;  /* 0x0000002100047308 */ /* 0x000e640000001000 */
[----:B-1----:R-:W-:-:S04]  /*28ba0*/  FFMA R5, R33, R4, -1 ;  /* 0xbf80000021057423 */ /* 0x002fc80000000004 */
[----:B------:R-:W-:-:S04]  /*28bb0*/  FADD.FTZ R5, -R5, -RZ ;  /* 0x800000ff05057221 */ /* 0x000fc80000010100 */
[----:B------:R-:W-:-:S07]  /*28bc0*/  FFMA R49, R4, R5, R4 ;  /* 0x0000000504317223 */ /* 0x000fce0000000004 */
.L_x_688:
[----:B------:R-:W-:Y:S05]  /*28bd0*/  BSYNC B1 ;  /* 0x0000000000017941 */ /* 0x000fea0003800000 */
.L_x_686:
        /* <DEDUP_REMOVED lines=9> */
.L_x_690:
[----:B------:R-:W1:Y:S02]  /*28c70*/  MUFU.RCP R5, R34 ;  /* 0x0000002200057308 */ /* 0x000e640000001000 */
[----:B-1----:R-:W-:-:S04]  /*28c80*/  FFMA R4, R34, R5, -1 ;  /* 0xbf80000022047423 */ /* 0x002fc80000000005 */
[----:B------:R-:W-:-:S04]  /*28c90*/  FADD.FTZ R4, -R4, -RZ ;  /* 0x800000ff04047221 */ /* 0x000fc80000010100 */
[----:B------:R-:W-:-:S07]  /*28ca0*/  FFMA R8, R5, R4, R5 ;  /* 0x0000000405087223 */ /* 0x000fce0000000005 */
.L_x_691:
[----:B------:R-:W-:Y:S05]  /*28cb0*/  BSYNC B1 ;  /* 0x0000000000017941 */ /* 0x000fea0003800000 */
.L_x_689:
        /* <DEDUP_REMOVED lines=26> */
.L_x_692:
        /* <DEDUP_REMOVED lines=27> */
.L_x_694:
[----:B------:R-:W-:Y:S05]  /*29010*/  BSYNC B0 ;  /* 0x0000000000007941 */ /* 0x000fea0003800000 */
.L_x_693:
[----:B------:R-:W-:Y:S04]  /*29020*/  BSSY B0, `(.L_x_695) ;  /* 0x000003a000007945 */ /* 0x000fe80003800000 */
[----:B------:R-:W-:Y:S05]  /*29030*/  @P0 BRA `(.L_x_696) ;  /* 0x0000000000e00947 */ /* 0x000fea0003800000 */
[----:B------:R-:W-:-:S04]  /*29040*/  MOV R4, UR44 ;  /* 0x0000002c00047c02 */ /* 0x000fc80008000f00 */
[----:B------:R-:W-:-:S13]  /*29050*/  ISETP.NE.AND P3, PT, R4, 0x3, PT ;  /* 0x000000030400780c */ /* 0x000fda0003f65270 */
[----:B------:R-:W-:Y:S05]  /*29060*/  @!P3 BRA `(.L_x_697) ;  /* 0x000000000004b947 */ /* 0x000fea0003800000 */
[----:B------:R-:W-:Y:S01]  /*29070*/  BPT.TRAP 0x1 ;  /* 0x000000040000795c */ /* 0x000fe20000300000 */
.L_x_697:
[----:B------:R-:W-:Y:S01]  /*29080*/  LEA R4, R18, UR48, 0x3 ;  /* 0x0000003012047c11 */ /* 0x000fe2000f8e18ff */
[----:B------:R-:W-:Y:S01]  /*29090*/  BSSY B1, `(.L_x_698) ;  /* 0x0000004000017945 */ /* 0x000fe20003800000 */
[----:B------:R-:W-:-:S04]  /*290a0*/  SHF.L.U32 R5, R19, 0x1f, RZ ;  /* 0x0000001f13057819 */ /* 0x000fc800000006ff */
[----:B------:R-:W1:Y:S02]  /*290b0*/  SYNCS.PHASECHK.TRANS64.TRYWAIT P2, [R4+URZ+0x60], R5 ;  /* 0x00006005040075a7 */ /* 0x000e64000804017f */
[----:B-1----:R-:W-:Y:S05]  /*290c0*/  @!P2 BRA `(.L_x_699) ;  /* 0x000000f40018a947 */ /* 0x002fea0003800000 */
.L_x_1151:
[----:B------:R-:W-:Y:S05]  /*290d0*/  BSYNC B1 ;  /* 0x0000000000017941 */ /* 0x000fea0003800000 */
.L_x_698:
        /* <DEDUP_REMOVED lines=22> */
.L_x_701:
[----:B------:R-:W-:Y:S05]  /*29240*/  BSYNC B1 ;  /* 0x0000000000017941 */ /* 0x000fea0003800000 */
.L_x_700:
        /* <DEDUP_REMOVED lines=8> */
.L_x_702:
        /* <DEDUP_REMOVED lines=15> */
.L_x_696:
[----:B------:R-:W-:Y:S05]  /*293c0*/  BSYNC B0 ;  /* 0x0000000000007941 */ /* 0x000fea0003800000 */
.L_x_695:
        /* <DEDUP_REMOVED lines=8> */
[----:B------:R-:W5:Y:S01]  /*29450*/  LDL.LU R26, [R1+0x3fc] ;  /* 0x0003fc00011a7983 */ /* 0x000f620000300800 */
[--C-:B------:R-:W-:Y:S01]  /*29460*/  HADD2.F32 R12, -RZ, R4.reuse.H0_H0 ;  /* 0x20000004ff0c7230 */ /* 0x100fe20000004100 */
[----:B------:R-:W-:Y:S01]  /*29470*/  F2FP.F16.E4M3.UNPACK_B R15, R6 ;  /* 0x00000006ff0f723e */ /* 0x000fe200020006ff */
[----:B------:R-:W-:Y:S01]  /*29480*/  HADD2.F32 R8, -RZ, R4.H1_H1 ;  /* 0x30000004ff087230 */ /* 0x000fe20000004100 */
[----:B------:R-:W5:Y:S04]  /*29490*/  LDL.LU R27, [R1+0x400] ;  /* 0x00040000011b7983 */ /* 0x000f680000300800 */
[----:B------:R-:W5:Y:S01]  /*294a0*/  LDL.LU R25, [R1+0x404] ;  /* 0x0004040001197983 */ /* 0x000f620000300800 */
[----:B--2---:R-:W-:-:S04]  /*294b0*/  FMUL R5, R16, R5 ;  /* 0x0000000510057220 */ /* 0x004fc80000400000 */
[----:B------:R-:W-:Y:S01]  /*294c0*/  FFMA R12, R2, R12, R5 ;  /* 0x0000000c020c7223 */ /* 0x000fe20000000005 */
[C---:B---3--:R-:W-:Y:S01]  /*294d0*/  FMUL R13, R16.reuse, R13 ;  /* 0x0000000d100d7220 */ /* 0x048fe20000400000 */
[----:B----4-:R-:W-:Y:S02]  /*294e0*/  FMUL R5, R16, R31 ;  /* 0x0000001f10057220 */ /* 0x010fe40000400000 */
[----:B------:R-:W2:Y:S04]  /*294f0*/  LDL.LU R31, [R1+0x408] ;  /* 0x00040800011f7983 */ /* 0x000ea80000300800 */
[----:B------:R-:W3:Y:S04]  /*29500*/  LDL.LU R37, [R1+0x40c] ;  /* 0x00040c0001257983 */ /* 0x000ee80000300800 */
[----:B------:R-:W4:Y:S04]  /*29510*/  LDL.LU R41, [R1+0x410] ;  /* 0x0004100001297983 */ /* 0x000f280000300800 */
[----:B------:R-:W4:Y:S04]  /*29520*/  LDL.LU R46, [R1+0x414] ;  /* 0x00041400012e7983 */ /* 0x000f280000300800 */
[----:B------:R-:W4:Y:S04]  /*29530*/  LDL.LU R49, [R1+0x418] ;  /* 0x0004180001317983 */ /* 0x000f280000300800 */
[----:B------:R-:W4:Y:S01]  /*29540*/  LDL.LU R52, [R1+0x41c] ;  /* 0x00041c0001347983 */ /* 0x000f220000300800 */
[----:B------:R-:W-:Y:S01]  /*29550*/  F2FP.F16.E4M3.UNPACK_B R4, R7.H1 ;  /* 0x00000007ff04723e */ /* 0x000fe200030006ff */
[----:B------:R-:W-:-:S02]  /*29560*/  HADD2.F32 R20, -RZ, R15.H0_H0 ;  /* 0x2000000fff147230 */ /* 0x000fc40000004100 */
[----:B------:R-:W-:Y:S01]  /*29570*/  FFMA R13, R2, R8, R13 ;  /* 0x00000008020d7223 */ /* 0x000fe2000000000d */
[----:B------:R-:W-:Y:S02]  /*29580*/  HADD2.F32 R22, -RZ, R15.H1_H1 ;  /* 0x3000000fff167230 */ /* 0x000fe40000004100 */
[C---:B-----5:R-:W-:Y:S01]  /*29590*/  FMUL R21, R16.reuse, R21 ;  /* 0x0000001510157220 */ /* 0x060fe20000400000 */
[----:B------:R-:W-:Y:S01]  /*295a0*/  FMUL R23, R16, R23 ;  /* 0x0000001710177220 */ /* 0x000fe20000400000 */
[----:B------:R-:W-:Y:S01]  /*295b0*/  F2FP.F16.E4M3.UNPACK_B R8, R6.H1 ;  /* 0x00000006ff08723e */ /* 0x000fe200030006ff */
[--C-:B------:R-:W-:Y:S02]  /*295c0*/  HADD2.F32 R14, -RZ, R4.reuse.H0_H0 ;  /* 0x20000004ff0e7230 */ /* 0x100fe40000004100 */
[----:B------:R-:W-:Y:S01]  /*295d0*/  FFMA R20, R2, R20, R21 ;  /* 0x0000001402147223 */ /* 0x000fe20000000015 */
[----:B------:R-:W-:Y:S02]  /*295e0*/  HADD2.F32 R4, -RZ, R4.H1_H1 ;  /* 0x30000004ff047230 */ /* 0x000fe40000004100 */
[----:B------:R-:W-:Y:S01]  /*295f0*/  FMUL R15, R16, R30 ;  /* 0x0000001e100f7220 */ /* 0x000fe20000400000 */
[----:B------:R-:W-:Y:S01]  /*29600*/  FFMA R21, R2, R22, R23 ;  /* 0x0000001602157223 */ /* 0x000fe20000000017 */
[----:B------:R-:W-:Y:S01]  /*29610*/  MOV R58, 0x3bbb989d ;  /* 0x3bbb989d003a7802 */ /* 0x000fe20000000f00 */
[----:B------:R-:W-:-:S02]  /*29620*/  HADD2.F32 R22, -RZ, R8.H0_H0 ;  /* 0x20000008ff167230 */ /* 0x000fc40000004100 */
        /* <DEDUP_REMOVED lines=9> */
[--C-:B------:R-:W-:Y:S02]  /*296c0*/  HADD2.F32 R28, -RZ, R24.reuse.H1_H1 ;  /* 0x30000018ff1c7230 */ /* 0x100fe40000004100 */
[----:B------:R-:W-:Y:S01]  /*296d0*/  FFMA.SAT R8, -R13, R58, 0.5 ;  /* 0x3f0000000d087423 */ /* 0x000fe2000000213a */
[----:B------:R-:W-:Y:S01]  /*296e0*/  FFMA.RM R4, R4, R60, 12582913 ;  /* 0x4b40000104047423 */ /* 0x000fe2000000403c */
[----:B------:R-:W-:Y:S01]  /*296f0*/  FMUL R25, R16, R25 ;  /* 0x0000001910197220 */ /* 0x000fe20000400000 */
[----:B------:R-:W-:Y:S01]  /*29700*/  FFMA R22, R2, R22, R5 ;  /* 0x0000001602167223 */ /* 0x000fe20000000005 */
[----:B------:R-:W-:-:S02]  /*29710*/  HADD2.F32 R26, -RZ, R24.H0_H0 ;  /* 0x20000018ff1a7230 */ /* 0x000fc40000004100 */
[----:B------:R-:W-:Y:S01]  /*29720*/  FMUL R5, R16, R27 ;  /* 0x0000001b10057220 */ /* 0x000fe20000400000 */
[----:B------:R-:W-:Y:S01]  /*29730*/  F2FP.F16.E4M3.UNPACK_B R29, R3.H1 ;  /* 0x00000003ff1d723e */ /* 0x000fe200030006ff */
[----:B------:R-:W-:Y:S01]  /*29740*/  FFMA.RM R32, R8, R60, 12582913 ;  /* 0x4b40000108207423 */ /* 0x000fe2000000403c */
[----:B------:R-:W-:Y:S01]  /*29750*/  FADD R27, R4, -12583039 ;  /* 0xcb40007f041b7421 */ /* 0x000fe20000000000 */
[----:B------:R-:W-:Y:S01]  /*29760*/  FFMA R25, R2, R28, R25 ;  /* 0x0000001c02197223 */ /* 0x000fe20000000019 */
[----:B------:R-:W-:Y:S01]  /*29770*/  FFMA.SAT R28, -R14, R58, 0.5 ;  /* 0x3f0000000e1c7423 */ /* 0x000fe2000000213a */
[----:B------:R-:W-:Y:S01]  /*29780*/  FFMA R24, R2, R26, R5 ;  /* 0x0000001a02187223 */ /* 0x000fe20000000005 */
[----:B------:R-:W-:Y:S02]  /*29790*/  HADD2.F32 R30, -RZ, R29.H0_H0 ;  /* 0x2000001dff1e7230 */ /* 0x000fe40000004100 */
[----:B------:R-:W-:Y:S01]  /*297a0*/  FADD R26, R32, -12583039 ;  /* 0xcb40007f201a7421 */ /* 0x000fe20000000000 */
[----:B------:R-:W-:Y:S01]  /*297b0*/  FFMA R27, -R12, 1.4426950216293334961, -R27 ;  /* 0x3fb8aa3b0c1b7823 */ /* 0x000fe2000000091b */
[----:B------:R-:W-:-:S02]  /*297c0*/  FFMA.RM R34, R28, R60, 12582913 ;  /* 0x4b4000011c227423 */ /* 0x000fc4000000403c */
[----:B------:R-:W-:Y:S01]  /*297d0*/  FFMA R28, -R13, 1.4426950216293334961, -R26 ;  /* 0x3fb8aa3b0d1c7823 */ /* 0x000fe2000000091a */
[----:B------:R-:W-:Y:S01]  /*297e0*/  FFMA R8, -R12, 1.925963033500011079e-08, R27 ;  /* 0x32a570600c087823 */ /* 0x000fe2000000011b */
[----:B------:R-:W-:-:S04]  /*297f0*/  FFMA.SAT R27, -R15, R58, 0.5 ;  /* 0x3f0000000f1b7423 */ /* 0x000fc8000000213a */
[----:B------:R-:W-:Y:S01]  /*29800*/  FFMA.RM R36, R27, R60, 12582913 ;  /* 0x4b4000011b247423 */ /* 0x000fe2000000403c */
[----:B------:R-:W-:Y:S01]  /*29810*/  MUFU.EX2 R33, R8 ;  /* 0x0000000800217308 */ /* 0x000fe20000000800 */
[----:B------:R-:W-:Y:S01]  /*29820*/  FFMA R28, -R13, 1.925963033500011079e-08, R28 ;  /* 0x32a570600d1c7823 */ /* 0x000fe2000000011c */
[----:B------:R-:W-:-:S06]  /*29830*/  F2FP.F16.E4M3.UNPACK_B R43, R0 ;  /* 0x00000000ff2b723e */ /* 0x000fcc00020006ff */
[----:B------:R1:W5:Y:S02]  /*29840*/  MUFU.EX2 R35, R28 ;  /* 0x0000001c00237308 */ /* 0x0003640000000800 */
[--C-:B-1----:R-:W-:Y:S01]  /*29850*/  HADD2.F32 R28, -RZ, R43.reuse.H0_H0 ;  /* 0x2000002bff1c7230 */ /* 0x102fe20000004100 */
[----:B------:R-:W-:Y:S01]  /*29860*/  F2FP.F16.E4M3.UNPACK_B R51, R0.H1 ;  /* 0x00000000ff33723e */ /* 0x000fe200030006ff */
[----:B------:R-:W-:-:S04]  /*29870*/  HADD2.F32 R45, -RZ, R43.H1_H1 ;  /* 0x3000002bff2d7230 */ /* 0x000fc80000004100 */
[--C-:B------:R-:W-:Y:S02]  /*29880*/  HADD2.F32 R50, -RZ, R51.reuse.H0_H0 ;  /* 0x20000033ff327230 */ /* 0x100fe40000004100 */
[----:B------:R-:W-:Y:S02]  /*29890*/  HADD2.F32 R53, -RZ, R51.H1_H1 ;  /* 0x30000033ff357230 */ /* 0x000fe40000004100 */
[----:B------:R-:W-:Y:S01]  /*298a0*/  FFMA.SAT R47, -R25, R58, 0.5 ;  /* 0x3f000000192f7423 */ /* 0x000fe2000000213a */
[----:B------:R-:W-:Y:S02]  /*298b0*/  SHF.L.U32 R4, R4, 0x17, RZ ;  /* 0x0000001704047819 */ /* 0x000fe400000006ff */
[----:B------:R-:W-:-:S05]  /*298c0*/  SHF.L.U32 R32, R32, 0x17, RZ ;  /* 0x0000001720207819 */ /* 0x000fca00000006ff */
[----:B-----5:R-:W-:Y:S01]  /*298d0*/  FFMA R61, R32, R35, 1 ;  /* 0x3f800000203d7423 */ /* 0x020fe20000000023 */
[----:B------:R-:W-:Y:S01]  /*298e0*/  BSSY B1, `(.L_x_703) ;  /* 0x0000087000017945 */ /* 0x000fe20003800000 */
[----:B--2---:R-:W-:Y:S01]  /*298f0*/  FMUL R5, R16, R31 ;  /* 0x0000001f10057220 */ /* 0x004fe20000400000 */
[----:B------:R-:W-:Y:S02]  /*29900*/  HADD2.F32 R31, -RZ, R29.H1_H1 ;  /* 0x3000001dff1f7230 */ /* 0x000fe40000004100 */
[----:B------:R-:W-:Y:S01]  /*29910*/  FFMA.SAT R29, -R20, R58, 0.5 ;  /* 0x3f000000141d7423 */ /* 0x000fe2000000213a */
[----:B------:R-:W-:Y:S01]  /*29920*/  FFMA R26, R2, R30, R5 ;  /* 0x0000001e021a7223 */ /* 0x000fe20000000005 */
[----:B------:R-:W-:Y:S01]  /*29930*/  FADD R5, R34, -12583039 ;  /* 0xcb40007f22057421 */ /* 0x000fe20000000000 */
[----:B---3--:R-:W-:Y:S01]  /*29940*/  FMUL R27, R16, R37 ;  /* 0x00000025101b7220 */ /* 0x008fe20000400000 */
[----:B------:R-:W-:Y:S02]  /*29950*/  FFMA.RM R38, R29, R60, 12582913 ;  /* 0x4b4000011d267423 */ /* 0x000fe4000000403c */
[----:B------:R-:W-:Y:S01]  /*29960*/  FFMA R5, -R14, 1.4426950216293334961, -R5 ;  /* 0x3fb8aa3b0e057823 */ /* 0x000fe20000000905 */
[----:B------:R-:W-:Y:S01]  /*29970*/  FFMA.SAT R29, -R21, R58, 0.5 ;  /* 0x3f000000151d7423 */ /* 0x000fe2000000213a */
[----:B------:R-:W-:-:S02]  /*29980*/  FFMA R27, R2, R31, R27 ;  /* 0x0000001f021b7223 */ /* 0x000fc4000000001b */
[----:B------:R-:W-:Y:S01]  /*29990*/  FFMA R8, -R14, 1.925963033500011079e-08, R5 ;  /* 0x32a570600e087823 */ /* 0x000fe20000000105 */
[----:B------:R-:W-:Y:S01]  /*299a0*/  FADD R5, R38, -12583039 ;  /* 0xcb40007f26057421 */ /* 0x000fe20000000000 */
[----:B------:R-:W-:Y:S01]  /*299b0*/  FFMA.SAT R31, -R22, R58, 0.5 ;  /* 0x3f000000161f7423 */ /* 0x000fe2000000213a */
[-C--:B------:R-:W-:Y:S01]  /*299c0*/  FFMA.RM R40, R29, R60.reuse, 12582913 ;  /* 0x4b4000011d287423 */ /* 0x080fe2000000403c */
[----:B------:R-:W-:Y:S01]  /*299d0*/  FADD R30, R36, -12583039 ;  /* 0xcb40007f241e7421 */ /* 0x000fe20000000000 */
[----:B------:R-:W-:Y:S01]  /*299e0*/  FFMA R29, -R20, 1.4426950216293334961, -R5 ;  /* 0x3fb8aa3b141d7823 */ /* 0x000fe20000000905 */
[----:B------:R-:W-:Y:S01]  /*299f0*/  FFMA.RM R44, R31, R60, 12582913 ;  /* 0x4b4000011f2c7423 */ /* 0x000fe2000000403c */
[----:B------:R-:W-:Y:S01]  /*29a00*/  FFMA.SAT R31, -R23, R58, 0.5 ;  /* 0x3f000000171f7423 */ /* 0x000fe2000000213a */
[----:B------:R1:W2:Y:S01]  /*29a10*/  MUFU.EX2 R37, R8 ;  /* 0x0000000800257308 */ /* 0x0002a20000000800 */
[----:B------:R-:W-:Y:S01]  /*29a20*/  FFMA R30, -R15, 1.4426950216293334961, -R30 ;  /* 0x3fb8aa3b0f1e7823 */ /* 0x000fe2000000091e */
[----:B----4-:R-:W-:Y:S01]  /*29a30*/  FMUL R5, R16, R41 ;  /* 0x0000002910057220 */ /* 0x010fe20000400000 */
[----:B------:R-:W-:-:S02]  /*29a40*/  FADD R42, R40, -12583039 ;  /* 0xcb40007f282a7421 */ /* 0x000fc40000000000 */
[----:B------:R-:W-:Y:S01]  /*29a50*/  FFMA R30, -R15, 1.925963033500011079e-08, R30 ;  /* 0x32a570600f1e7823 */ /* 0x000fe2000000011e */
[----:B-1----:R-:W-:Y:S01]  /*29a60*/  FFMA R8, -R20, 1.925963033500011079e-08, R29 ;  /* 0x32a5706014087823 */ /* 0x002fe2000000011d */
[----:B------:R-:W-:Y:S01]  /*29a70*/  FMUL R29, R16, R46 ;  /* 0x0000002e101d7220 */ /* 0x000fe20000400000 */
[----:B------:R-:W-:Y:S01]  /*29a80*/  FFMA.RM R46, R31, R60, 12582913 ;  /* 0x4b4000011f2e7423 */ /* 0x000fe2000000403c */
[----:B------:R-:W-:Y:S01]  /*29a90*/  FFMA.SAT R31, -R24, R58, 0.5 ;  /* 0x3f000000181f7423 */ /* 0x000fe2000000213a */
[----:B------:R-:W-:Y:S01]  /*29aa0*/  FFMA R28, R2, R28, R5 ;  /* 0x0000001c021c7223 */ /* 0x000fe20000000005 */
[----:B------:R-:W-:Y:S01]  /*29ab0*/  FADD R5, R44, -12583039 ;  /* 0xcb40007f2c057421 */ /* 0x000fe20000000000 */
[----:B------:R1:W-:Y:S01]  /*29ac0*/  MUFU.EX2 R39, R30 ;  /* 0x0000001e00277308 */ /* 0x0003e20000000800 */
[----:B------:R-:W-:Y:S01]  /*29ad0*/  FFMA.RM R48, R31, R60, 12582913 ;  /* 0x4b4000011f307423 */ /* 0x000fe2000000403c */
[----:B------:R-:W-:Y:S01]  /*29ae0*/  FFMA R42, -R21, 1.4426950216293334961, -R42 ;  /* 0x3fb8aa3b152a7823 */ /* 0x000fe2000000092a */
[----:B------:R-:W-:-:S02]  /*29af0*/  FFMA R5, -R22, 1.4426950216293334961, -R5 ;  /* 0x3fb8aa3b16057823 */ /* 0x000fc40000000905 */
[----:B------:R-:W-:Y:S01]  /*29b00*/  FADD R31, R48, -12583039 ;  /* 0xcb40007f301f7421 */ /* 0x000fe20000000000 */
[----:B------:R-:W-:Y:S01]  /*29b10*/  FFMA R42, -R21, 1.925963033500011079e-08, R42 ;  /* 0x32a57060152a7823 */ /* 0x000fe2000000012a */
[----:B-1----:R-:W-:Y:S01]  /*29b20*/  FADD R30, R46, -12583039 ;  /* 0xcb40007f2e1e7421 */ /* 0x002fe20000000000 */
[----:B------:R1:W-:Y:S01]  /*29b30*/  MUFU.EX2 R41, R8 ;  /* 0x0000000800297308 */ /* 0x0003e20000000800 */
[----:B------:R-:W-:Y:S02]  /*29b40*/  FFMA R31, -R24, 1.4426950216293334961, -R31 ;  /* 0x3fb8aa3b181f7823 */ /* 0x000fe4000000091f */
[----:B------:R-:W-:Y:S01]  /*29b50*/  FFMA R30, -R23, 1.4426950216293334961, -R30 ;  /* 0x3fb8aa3b171e7823 */ /* 0x000fe2000000091e */
[----:B-1----:R-:W-:Y:S01]  /*29b60*/  FFMA R8, -R22, 1.925963033500011079e-08, R5 ;  /* 0x32a5706016087823 */ /* 0x002fe20000000105 */
[----:B------:R-:W-:-:S03]  /*29b70*/  FMUL R5, R16, R49 ;  /* 0x0000003110057220 */ /* 0x000fc60000400000 */
[----:B------:R1:W-:Y:S01]  /*29b80*/  MUFU.EX2 R43, R42 ;  /* 0x0000002a002b7308 */ /* 0x0003e20000000800 */
[C---:B------:R-:W-:Y:S01]  /*29b90*/  FFMA R29, R2.reuse, R45, R29 ;  /* 0x0000002d021d7223 */ /* 0x040fe2000000001d */
[----:B-1----:R-:W-:Y:S01]  /*29ba0*/  FFMA R42, -R23, 1.925963033500011079e-08, R30 ;  /* 0x32a57060172a7823 */ /* 0x002fe2000000011e */
[----:B------:R-:W-:Y:S01]  /*29bb0*/  FFMA R30, R2, R50, R5 ;  /* 0x00000032021e7223 */ /* 0x000fe20000000005 */
[----:B------:R-:W-:Y:S01]  /*29bc0*/  FFMA R5, -R24, 1.925963033500011079e-08, R31 ;  /* 0x32a5706018057823 */ /* 0x000fe2000000011f */
[----:B------:R-:W-:Y:S01]  /*29bd0*/  FMUL R31, R16, R52 ;  /* 0x00000034101f7220 */ /* 0x000fe20000400000 */
[----:B------:R-:W-:-:S03]  /*29be0*/  FFMA.SAT R55, -R29, R58, 0.5 ;  /* 0x3f0000001d377423 */ /* 0x000fc6000000213a */
[----:B------:R-:W-:Y:S01]  /*29bf0*/  FFMA R31, R2, R53, R31 ;  /* 0x00000035021f7223 */ /* 0x000fe2000000001f */
[-C--:B------:R-:W-:Y:S01]  /*29c00*/  FFMA.SAT R50, -R26, R58.reuse, 0.5 ;  /* 0x3f0000001a327423 */ /* 0x080fe2000000213a */
[-C--:B------:R-:W-:Y:S01]  /*29c10*/  FFMA.SAT R52, -R27, R58.reuse, 0.5 ;  /* 0x3f0000001b347423 */ /* 0x080fe2000000213a */
[-C--:B------:R-:W-:Y:S01]  /*29c20*/  FFMA.SAT R53, -R28, R58.reuse, 0.5 ;  /* 0x3f0000001c357423 */ /* 0x080fe2000000213a */
[-C--:B------:R-:W-:Y:S01]  /*29c30*/  FFMA.SAT R57, -R30, R58.reuse, 0.5 ;  /* 0x3f0000001e397423 */ /* 0x080fe2000000213a */
[----:B------:R-:W-:Y:S01]  /*29c40*/  FFMA.SAT R58, -R31, R58, 0.5 ;  /* 0x3f0000001f3a7423 */ /* 0x000fe2000000213a */
[-C--:B------:R-:W-:Y:S01]  /*29c50*/  FFMA.RM R56, R55, R60.reuse, 12582913 ;  /* 0x4b40000137387423 */ /* 0x080fe2000000403c */
[-C--:B------:R-:W-:Y:S01]  /*29c60*/  FFMA.RM R49, R47, R60.reuse, 12582913 ;  /* 0x4b4000012f317423 */ /* 0x080fe2000000403c */
[-C--:B------:R-:W-:Y:S01]  /*29c70*/  FFMA.RM R50, R50, R60.reuse, 12582913 ;  /* 0x4b40000132327423 */ /* 0x080fe2000000403c */
[-C--:B------:R-:W-:Y:S01]  /*29c80*/  FFMA.RM R52, R52, R60.reuse, 12582913 ;  /* 0x4b40000134347423 */ /* 0x080fe2000000403c */
[-C--:B------:R-:W-:Y:S01]  /*29c90*/  FFMA.RM R54, R53, R60.reuse, 12582913 ;  /* 0x4b40000135367423 */ /* 0x080fe2000000403c */
[-C--:B------:R-:W-:Y:S01]  /*29ca0*/  FFMA.RM R57, R57, R60.reuse, 12582913 ;  /* 0x4b40000139397423 */ /* 0x080fe2000000403c */
[----:B------:R-:W-:Y:S01]  /*29cb0*/  FFMA.RM R58, R58, R60, 12582913 ;  /* 0x4b4000013a3a7423 */ /* 0x000fe2000000403c */
[----:B------:R-:W-:Y:S01]  /*29cc0*/  FFMA R60, R4, R33, 1 ;  /* 0x3f800000043c7423 */ /* 0x000fe20000000021 */
[----:B------:R-:W-:Y:S01]  /*29cd0*/  FADD R4, R56, -12583039 ;  /* 0xcb40007f38047421 */ /* 0x000fe20000000000 */
[----:B------:R1:W-:Y:S01]  /*29ce0*/  MUFU.EX2 R45, R8 ;  /* 0x00000008002d7308 */ /* 0x0003e20000000800 */
[----:B------:R-:W-:Y:S01]  /*29cf0*/  FADD R51, R50, -12583039 ;  /* 0xcb40007f32337421 */ /* 0x000fe20000000000 */
[----:B------:R-:W-:Y:S01]  /*29d00*/  FADD R53, R54, -12583039 ;  /* 0xcb40007f36357421 */ /* 0x000fe20000000000 */
[----:B------:R-:W-:Y:S01]  /*29d10*/  FFMA R4, -R29, 1.4426950216293334961, -R4 ;  /* 0x3fb8aa3b1d047823 */ /* 0x000fe20000000904 */
[----:B------:R-:W-:Y:S01]  /*29d20*/  FADD R33, R57, -12583039 ;  /* 0xcb40007f39217421 */ /* 0x000fe20000000000 */
[----:B------:R-:W-:-:S03]  /*29d30*/  FADD R32, R58, -12583039 ;  /* 0xcb40007f3a207421 */ /* 0x000fc60000000000 */
[----:B------:R3:W-:Y:S01]  /*29d40*/  MUFU.EX2 R47, R42 ;  /* 0x0000002a002f7308 */ /* 0x0007e20000000800 */
[----:B-1----:R-:W-:Y:S01]  /*29d50*/  FADD R8, R49, -12583039 ;  /* 0xcb40007f31087421 */ /* 0x002fe20000000000 */
[----:B------:R-:W-:Y:S01]  /*29d60*/  FFMA R51, -R26, 1.4426950216293334961, -R51 ;  /* 0x3fb8aa3b1a337823 */ /* 0x000fe20000000933 */
[----:B------:R-:W-:Y:S01]  /*29d70*/  FFMA R4, -R29, 1.925963033500011079e-08, R4 ;  /* 0x32a570601d047823 */ /* 0x000fe20000000104 */
[----:B------:R-:W-:Y:S01]  /*29d80*/  FFMA R55, -R28, 1.4426950216293334961, -R53 ;  /* 0x3fb8aa3b1c377823 */ /* 0x000fe20000000935 */
[----:B------:R-:W-:Y:S01]  /*29d90*/  FFMA R8, -R25, 1.4426950216293334961, -R8 ;  /* 0x3fb8aa3b19087823 */ /* 0x000fe20000000908 */
[----:B---3--:R-:W-:Y:S01]  /*29da0*/  FADD R42, R52, -12583039 ;  /* 0xcb40007f342a7421 */ /* 0x008fe20000000000 */
[----:B------:R-:W-:Y:S01]  /*29db0*/  FFMA R35, -R30, 1.4426950216293334961, -R33 ;  /* 0x3fb8aa3b1e237823 */ /* 0x000fe20000000921 */
[----:B------:R-:W-:Y:S02]  /*29dc0*/  FFMA R32, -R31, 1.4426950216293334961, -R32 ;  /* 0x3fb8aa3b1f207823 */ /* 0x000fe40000000920 */
[----:B------:R-:W-:Y:S01]  /*29dd0*/  FFMA R42, -R27, 1.4426950216293334961, -R42 ;  /* 0x3fb8aa3b1b2a7823 */ /* 0x000fe2000000092a */
[----:B------:R-:W-:Y:S01]  /*29de0*/  FFMA R51, -R26, 1.925963033500011079e-08, R51 ;  /* 0x32a570601a337823 */ /* 0x000fe20000000133 */
[----:B------:R1:W-:Y:S01]  /*29df0*/  MUFU.EX2 R33, R4 ;  /* 0x0000000400217308 */ /* 0x0003e20000000800 */
[----:B------:R-:W-:Y:S01]  /*29e00*/  FFMA R8, -R25, 1.925963033500011079e-08, R8 ;  /* 0x32a5706019087823 */ /* 0x000fe20000000108 */
[----:B------:R-:W-:Y:S01]  /*29e10*/  FFMA R42, -R27, 1.925963033500011079e-08, R42 ;  /* 0x32a570601b2a7823 */ /* 0x000fe2000000012a */
[----:B------:R-:W-:Y:S01]  /*29e20*/  FFMA R55, -R28, 1.925963033500011079e-08, R55 ;  /* 0x32a570601c377823 */ /* 0x000fe20000000137 */
[----:B------:R-:W-:Y:S01]  /*29e30*/  SHF.L.U32 R34, R34, 0x17, RZ ;  /* 0x0000001722227819 */ /* 0x000fe200000006ff */
[----:B------:R-:W-:Y:S01]  /*29e40*/  FFMA R35, -R30, 1.925963033500011079e-08, R35 ;  /* 0x32a570601e237823 */ /* 0x000fe20000000123 */
[----:B------:R-:W-:Y:S01]  /*29e50*/  FFMA R32, -R31, 1.925963033500011079e-08, R32 ;  /* 0x32a570601f207823 */ /* 0x000fe20000000120 */
[----:B-1----:R-:W-:Y:S01]  /*29e60*/  IADD3 R4, R60, 0x1800000, RZ ;  /* 0x018000003c047810 */ /* 0x002fe20007ffe0ff */
[----:B------:R2:W-:Y:S03]  /*29e70*/  MUFU.EX2 R53, R42 ;  /* 0x0000002a00357308 */ /* 0x0005e60000000800 */
[----:B------:R-:W-:-:S05]  /*29e80*/  LOP3.LUT R4, R4, 0x7f800000, RZ, 0xc0, !PT ;  /* 0x7f80000004047812 */ /* 0x000fca00078ec0ff */
[----:B------:R-:W1:Y:S01]  /*29e90*/  MUFU.EX2 R51, R51 ;  /* 0x0000003300337308 */ /* 0x000e620000000800 */
[----:B--2---:R-:W-:Y:S01]  /*29ea0*/  FFMA R42, R34, R37, 1 ;  /* 0x3f800000222a7423 */ /* 0x004fe20000000025 */
[----:B------:R-:W-:-:S06]  /*29eb0*/  ISETP.GT.U32.AND P2, PT, R4, 0x1ffffff, PT ;  /* 0x01ffffff0400780c */ /* 0x000fcc0003f44070 */
[----:B------:R-:W2:Y:S08]  /*29ec0*/  MUFU.EX2 R5, R5 ;  /* 0x0000000500057308 */ /* 0x000eb00000000800 */
[----:B------:R-:W3:Y:S08]  /*29ed0*/  MUFU.EX2 R8, R8 ;  /* 0x0000000800087308 */ /* 0x000ef00000000800 */
[----:B------:R-:W4:Y:S08]  /*29ee0*/  MUFU.EX2 R55, R55 ;  /* 0x0000003700377308 */ /* 0x000f300000000800 */
[----:B------:R-:W5:Y:S08]  /*29ef0*/  MUFU.EX2 R35, R35 ;  /* 0x0000002300237308 */ /* 0x000f700000000800 */
[----:B------:R1:W5:Y:S01]  /*29f00*/  MUFU.EX2 R37, R32 ;  /* 0x0000002000257308 */ /* 0x0003620000000800 */
[----:B------:R-:W-:-:S02]  /*29f10*/  SHF.L.U32 R50, R50, 0x17, RZ ;  /* 0x0000001732327819 */ /* 0x000fc400000006ff */
[----:B------:R-:W-:Y:S02]  /*29f20*/  SHF.L.U32 R36, R36, 0x17, RZ ;  /* 0x0000001724247819 */ /* 0x000fe400000006ff */
[----:B------:R-:W-:Y:S02]  /*29f30*/  SHF.L.U32 R38, R38, 0x17, RZ ;  /* 0x0000001726267819 */ /* 0x000fe400000006ff */
        /* <DEDUP_REMOVED lines=9> */
[----:B-1----:R-:W-:Y:S01]  /*29fd0*/  SHF.L.U32 R32, R58, 0x17, RZ ;  /* 0x000000173a207819 */ /* 0x002fe200000006ff */
[----:B------:R-:W-:Y:S01]  /*29fe0*/  FFMA R50, R50, R51, 1 ;  /* 0x3f80000032327423 */ /* 0x000fe20000000033 */
[----:B------:R-:W-:Y:S01]  /*29ff0*/  FFMA R39, R36, R39, 1 ;  /* 0x3f80000024277423 */ /* 0x000fe20000000027 */
[----:B------:R-:W-:Y:S01]  /*2a000*/  FFMA R62, R38, R41, 1 ;  /* 0x3f800000263e7423 */ /* 0x000fe20000000029 */
[----:B------:R-:W-:Y:S01]  /*2a010*/  FFMA R43, R40, R43, 1 ;  /* 0x3f800000282b7423 */ /* 0x000fe2000000002b */
[----:B------:R-:W-:Y:S01]  /*2a020*/  FFMA R44, R44, R45, 1 ;  /* 0x3f8000002c2c7423 */ /* 0x000fe2000000002d */
[----:B------:R-:W-:Y:S01]  /*2a030*/  FFMA R47, R46, R47, 1 ;  /* 0x3f8000002e2f7423 */ /* 0x000fe2000000002f */
[----:B--2---:R-:W-:Y:S01]  /*2a040*/  FFMA R48, R48, R5, 1 ;  /* 0x3f80000030307423 */ /* 0x004fe20000000005 */
[----:B---3--:R-:W-:Y:S01]  /*2a050*/  FFMA R49, R49, R8, 1 ;  /* 0x3f80000031317423 */ /* 0x008fe20000000008 */
[----:B------:R-:W-:Y:S01]  /*2a060*/  FFMA R53, R52, R53, 1 ;  /* 0x3f80000034357423 */ /* 0x000fe20000000035 */
[----:B----4-:R-:W-:Y:S01]  /*2a070*/  FFMA R54, R54, R55, 1 ;  /* 0x3f80000036367423 */ /* 0x010fe20000000037 */
        /* <DEDUP_REMOVED lines=9> */
.L_x_704:
[----:B------:R-:W1:Y:S02]  /*2a110*/  MUFU.RCP R33, R60 ;  /* 0x0000003c00217308 */ /* 0x000e640000001000 */
[----:B-1----:R-:W-:-:S04]  /*2a120*/  FFMA R4, R60, R33, -1 ;  /* 0xbf8000003c047423 */ /* 0x002fc80000000021 */
[----:B------:R-:W-:-:S04]  /*2a130*/  FADD.FTZ R4, -R4, -RZ ;  /* 0x800000ff04047221 */ /* 0x000fc80000010100 */
[----:B------:R-:W-:-:S07]  /*2a140*/  FFMA R33, R33, R4, R33 ;  /* 0x0000000421217223 */ /* 0x000fce0000000021 */
.L_x_705:
[----:B------:R-:W-:Y:S05]  /*2a150*/  BSYNC B1 ;  /* 0x0000000000017941 */ /* 0x000fea0003800000 */
.L_x_703:
        /* <DEDUP_REMOVED lines=10> */
.L_x_707:
[----:B------:R-:W1:Y:S02]  /*2a200*/  MUFU.RCP R36, R61 ;  /* 0x0000003d00247308 */ /* 0x000e640000001000 */
[----:B-1----:R-:W-:-:S04]  /*2a210*/  FFMA R4, R61, R36, -1 ;  /* 0xbf8000003d047423 */ /* 0x002fc80000000024 */
[----:B------:R-:W-:-:S04]  /*2a220*/  FADD.FTZ R5, -R4, -RZ ;  /* 0x800000ff04057221 */ /* 0x000fc80000010100 */
[----:B------:R-:W-:-:S07]  /*2a230*/  FFMA R36, R36, R5, R36 ;  /* 0x0000000524247223 */ /* 0x000fce0000000024 */
.L_x_708:
[----:B------:R-:W-:Y:S05]  /*2a240*/  BSYNC B1 ;  /* 0x0000000000017941 */ /* 0x000fea0003800000 */
.L_x_706:
        /* <DEDUP_REMOVED lines=10> */
.L_x_710:
[----:B------:R-:W1:Y:S02]  /*2a2f0*/  MUFU.RCP R35, R42 ;  /* 0x0000002a00237308 */ /* 0x000e640000001000 */
[----:B-1----:R-:W-:-:S04]  /*2a300*/  FFMA R4, R42, R35, -1 ;  /* 0xbf8000002a047423 */ /* 0x002fc80000000023 */
[----:B------:R-:W-:-:S04]  /*2a310*/  FADD.FTZ R4, -R4, -RZ ;  /* 0x800000ff04047221 */ /* 0x000fc80000010100 */
[----:B------:R-:W-:-:S07]  /*2a320*/  FFMA R35, R35, R4, R35 ;  /* 0x0000000423237223 */ /* 0x000fce0000000023 */
.L_x_711:
[----:B------:R-:W-:Y:S05]  /*2a330*/  BSYNC B1 ;  /* 0x0000000000017941 */ /* 0x000fea0003800000 */
.L_x_709:
        /* <DEDUP_REMOVED lines=10> */
.L_x_713:
[----:B------:R-:W1:Y:S02]  /*2a3e0*/  MUFU.RCP R38, R39 ;  /* 0x0000002700267308 */ /* 0x000e640000001000 */
[----:B-1----:R-:W-:-:S04]  /*2a3f0*/  FFMA R4, R39, R38, -1 ;  /* 0xbf80000027047423 */ /* 0x002fc80000000026 */
[----:B------:R-:W-:-:S04]  /*2a400*/  FADD.FTZ R5, -R4, -RZ ;  /* 0x800000ff04057221 */ /* 0x000fc80000010100 */
[----:B------:R-:W-:-:S07]  /*2a410*/  FFMA R38, R38, R5, R38 ;  /* 0x0000000526267223 */ /* 0x000fce0000000026 */
.L_x_714:
[----:B------:R-:W-:Y:S05]  /*2a420*/  BSYNC B1 ;  /* 0x0000000000017941 */ /* 0x000fea0003800000 */
.L_x_712:
        /* <DEDUP_REMOVED lines=10> */
.L_x_716:
[----:B------:R-:W1:Y:S02]  /*2a4d0*/  MUFU.RCP R37, R62 ;  /* 0x0000003e00257308 */ /* 0x000e640000001000 */
[----:B-1----:R-:W-:-:S04]  /*2a4e0*/  FFMA R4, R62, R37, -1 ;  /* 0xbf8000003e047423 */ /* 0x002fc80000000025 */
[----:B------:R-:W-:-:S04]  /*2a4f0*/  FADD.FTZ R4, -R4, -RZ ;  /* 0x800000ff04047221 */ /* 0x000fc80000010100 */
[----:B------:R-:W-:-:S07]  /*2a500*/  FFMA R37, R37, R4, R37 ;  /* 0x0000000425257223 */ /* 0x000fce0000000025 */
.L_x_717:
[----:B------:R-:W-:Y:S05]  /*2a510*/  BSYNC B1 ;  /* 0x0000000000017941 */ /* 0x000fea0003800000 */
.L_x_715:
        /* <DEDUP_REMOVED lines=10> */
.L_x_719:
[----:B------:R-:W1:Y:S02]  /*2a5c0*/  MUFU.RCP R40, R43 ;  /* 0x0000002b00287308 */ /* 0x000e640000001000 */
[----:B-1----:R-:W-:-:S04]  /*2a5d0*/  FFMA R4, R43, R40, -1 ;  /* 0xbf8000002b047423 */ /* 0x002fc80000000028 */
[----:B------:R-:W-:-:S04]  /*2a5e0*/  FADD.FTZ R5, -R4, -RZ ;  /* 0x800000ff04057221 */ /* 0x000fc80000010100 */
[----:B------:R-:W-:-:S07]  /*2a5f0*/  FFMA R40, R40, R5, R40 ;  /* 0x0000000528287223 */ /* 0x000fce0000000028 */
.L_x_720:
[----:B------:R-:W-:Y:S05]  /*2a600*/  BSYNC B1 ;  /* 0x0000000000017941 */ /* 0x000fea0003800000 */
.L_x_718:
        /* <DEDUP_REMOVED lines=10> */
.L_x_722:
[----:B------:R-:W1:Y:S02]  /*2a6b0*/  MUFU.RCP R39, R44 ;  /* 0x0000002c00277308 */ /* 0x000e640000001000 */
[----:B-1----:R-:W-:-:S04]  /*2a6c0*/  FFMA R4, R44, R39, -1 ;  /* 0xbf8000002c047423 */ /* 0x002fc80000000027 */
[----:B------:R-:W-:-:S04]  /*2a6d0*/  FADD.FTZ R4, -R4, -RZ ;  /* 0x800000ff04047221 */ /* 0x000fc80000010100 */
[----:B------:R-:W-:-:S07]  /*2a6e0*/  FFMA R39, R39, R4, R39 ;  /* 0x0000000427277223 */ /* 0x000fce0000000027 */
.L_x_723:
[----:B------:R-:W-:Y:S05]  /*2a6f0*/  BSYNC B1 ;  /* 0x0000000000017941 */ /* 0x000fea0003800000 */
.L_x_721:
        /* <DEDUP_REMOVED lines=10> */
.L_x_725:
[----:B------:R-:W1:Y:S02]  /*2a7a0*/  MUFU.RCP R42, R47 ;  /* 0x0000002f002a7308 */ /* 0x000e640000001000 */
[----:B-1----:R-:W-:-:S04]  /*2a7b0*/  FFMA R4, R47, R42, -1 ;  /* 0xbf8000002f047423 */ /* 0x002fc8000000002a */
[----:B------:R-:W-:-:S04]  /*2a7c0*/  FADD.FTZ R5, -R4, -RZ ;  /* 0x800000ff04057221 */ /* 0x000fc80000010100 */
[----:B------:R-:W-:-:S07]  /*2a7d0*/  FFMA R42, R42, R5, R42 ;  /* 0x000000052a2a7223 */ /* 0x000fce000000002a */
.L_x_726:
[----:B------:R-:W-:Y:S05]  /*2a7e0*/  BSYNC B1 ;  /* 0x0000000000017941 */ /* 0x000fea0003800000 */
.L_x_724:
        /* <DEDUP_REMOVED lines=10> */
.L_x_728:
[----:B------:R-:W1:Y:S02]  /*2a890*/  MUFU.RCP R41, R48 ;  /* 0x0000003000297308 */ /* 0x000e640000001000 */
[----:B-1----:R-:W-:-:S04]  /*2a8a0*/  FFMA R4, R48, R41, -1 ;  /* 0xbf80000030047423 */ /* 0x002fc80000000029 */
[----:B------:R-:W-:-:S04]  /*2a8b0*/  FADD.FTZ R4, -R4, -RZ ;  /* 0x800000ff04047221 */ /* 0x000fc80000010100 */
[----:B------:R-:W-:-:S07]  /*2a8c0*/  FFMA R41, R41, R4, R41 ;  /* 0x0000000429297223 */ /* 0x000fce0000000029 */
.L_x_729:
[----:B------:R-:W-:Y:S05]  /*2a8d0*/  BSYNC B1 ;  /* 0x0000000000017941 */ /* 0x000fea0003800000 */
.L_x_727:
        /* <DEDUP_REMOVED lines=10> */
.L_x_731:
[----:B------:R-:W1:Y:S02]  /*2a980*/  MUFU.RCP R44, R49 ;  /* 0x00000031002c7308 */ /* 0x000e640000001000 */
[----:B-1----:R-:W-:-:S04]  /*2a990*/  FFMA R4, R49, R44, -1 ;  /* 0xbf80000031047423 */ /* 0x002fc8000000002c */
[----:B------:R-:W-:-:S04]  /*2a9a0*/  FADD.FTZ R5, -R4, -RZ ;  /* 0x800000ff04057221 */ /* 0x000fc80000010100 */
[----:B------:R-:W-:-:S07]  /*2a9b0*/  FFMA R44, R44, R5, R44 ;  /* 0x000000052c2c7223 */ /* 0x000fce000000002c */
.L_x_732:
[----:B------:R-:W-:Y:S05]  /*2a9c0*/  BSYNC B1 ;  /* 0x0000000000017941 */ /* 0x000fea0003800000 */
.L_x_730:
        /* <DEDUP_REMOVED lines=10> */
.L_x_734:
[----:B------:R-:W1:Y:S02]  /*2aa70*/  MUFU.RCP R43, R50 ;  /* 0x00000032002b7308 */ /* 0x000e640000001000 */
[----:B-1----:R-:W-:-:S04]  /*2aa80*/  FFMA R4, R50, R43, -1 ;  /* 0xbf80000032047423 */ /* 0x002fc8000000002b */
[----:B------:R-:W-:-:S04]  /*2aa90*/  FADD.FTZ R4, -R4, -RZ ;  /* 0x800000ff04047221 */ /* 0x000fc80000010100 */
[----:B------:R-:W-:-:S07]  /*2aaa0*/  FFMA R43, R43, R4, R43 ;  /* 0x000000042b2b7223 */ /* 0x000fce000000002b */
.L_x_735:
[----:B------:R-:W-:Y:S05]  /*2aab0*/  BSYNC B1 ;  /* 0x0000000000017941 */ /* 0x000fea0003800000 */
.L_x_733:
        /* <DEDUP_REMOVED lines=10> */
.L_x_737:
[----:B------:R-:W1:Y:S02]  /*2ab60*/  MUFU.RCP R46, R53 ;  /* 0x00000035002e7308 */ /* 0x000e640000001000 */
[----:B-1----:R-:W-:-:S04]  /*2ab70*/  FFMA R4, R53, R46, -1 ;  /* 0xbf80000035047423 */ /* 0x002fc8000000002e */
[----:B------:R-:W-:-:S04]  /*2ab80*/  FADD.FTZ R5, -R4, -RZ ;  /* 0x800000ff04057221 */ /* 0x000fc80000010100 */
[----:B------:R-:W-:-:S07]  /*2ab90*/  FFMA R46, R46, R5, R46 ;  /* 0x000000052e2e7223 */ /* 0x000fce000000002e */
.L_x_738:
[----:B------:R-:W-:Y:S05]  /*2aba0*/  BSYNC B1 ;  /* 0x0000000000017941 */ /* 0x000fea0003800000 */
.L_x_736:
        /* <DEDUP_REMOVED lines=10> */
.L_x_740:
[----:B------:R-:W1:Y:S02]  /*2ac50*/  MUFU.RCP R45, R54 ;  /* 0x00000036002d7308 */ /* 0x000e640000001000 */
[----:B-1----:R-:W-:-:S04]  /*2ac60*/  FFMA R4, R54, R45, -1 ;  /* 0xbf80000036047423 */ /* 0x002fc8000000002d */
[----:B------:R-:W-:-:S04]  /*2ac70*/  FADD.FTZ R4, -R4, -RZ ;  /* 0x800000ff04047221 */ /* 0x000fc80000010100 */
[----:B------:R-:W-:-:S07]  /*2ac80*/  FFMA R45, R45, R4, R45 ;  /* 0x000000042d2d7223 */ /* 0x000fce000000002d */
.L_x_741:
[----:B------:R-:W-:Y:S05]  /*2ac90*/  BSYNC B1 ;  /* 0x0000000000017941 */ /* 0x000fea0003800000 */
.L_x_739:
        /* <DEDUP_REMOVED lines=10> */
.L_x_743:
[----:B------:R-:W1:Y:S02]  /*2ad40*/  MUFU.RCP R48, R51 ;  /* 0x0000003300307308 */ /* 0x000e640000001000 */
[----:B-1----:R-:W-:-:S04]  /*2ad50*/  FFMA R4, R51, R48, -1 ;  /* 0xbf80000033047423 */ /* 0x002fc80000000030 */
[----:B------:R-:W-:-:S04]  /*2ad60*/  FADD.FTZ R5, -R4, -RZ ;  /* 0x800000ff04057221 */ /* 0x000fc80000010100 */
[----:B------:R-:W-:-:S07]  /*2ad70*/  FFMA R48, R48, R5, R48 ;  /* 0x0000000530307223 */ /* 0x000fce0000000030 */
.L_x_744:
[----:B------:R-:W-:Y:S05]  /*2ad80*/  BSYNC B1 ;  /* 0x0000000000017941 */ /* 0x000fea0003800000 */
.L_x_742:
        /* <DEDUP_REMOVED lines=10> */
.L_x_746:
[----:B------:R-:W1:Y:S02]  /*2ae30*/  MUFU.RCP R47, R34 ;  /* 0x00000022002f7308 */ /* 0x000e640000001000 */
[----:B-1----:R-:W-:-:S04]  /*2ae40*/  FFMA R4, R34, R47, -1 ;  /* 0xbf80000022047423 */ /* 0x002fc8000000002f */
[----:B------:R-:W-:-:S04]  /*2ae50*/  FADD.FTZ R4, -R4, -RZ ;  /* 0x800000ff04047221 */ /* 0x000fc80000010100 */
[----:B------:R-:W-:-:S07]  /*2ae60*/  FFMA R47, R47, R4, R47 ;  /* 0x000000042f2f7223 */ /* 0x000fce000000002f */
.L_x_747:
[----:B------:R-:W-:Y:S05]  /*2ae70*/  BSYNC B1 ;  /* 0x0000000000017941 */ /* 0x000fea0003800000 */
.L_x_745:
        /* <DEDUP_REMOVED lines=9> */
.L_x_749:
[----:B------:R-:W1:Y:S02]  /*2af10*/  MUFU.RCP R5, R32 ;  /* 0x0000002000057308 */ /* 0x000e640000001000 */
[----:B-1----:R-:W-:-:S04]  /*2af20*/  FFMA R4, R32, R5, -1 ;  /* 0xbf80000020047423 */ /* 0x002fc80000000005 */
[----:B------:R-:W-:-:S04]  /*2af30*/  FADD.FTZ R4, -R4, -RZ ;  /* 0x800000ff04047221 */ /* 0x000fc80000010100 */
[----:B------:R-:W-:-:S07]  /*2af40*/  FFMA R8, R5, R4, R5 ;  /* 0x0000000405087223 */ /* 0x000fce0000000005 */
.L_x_750:
[----:B------:R-:W-:Y:S05]  /*2af50*/  BSYNC B1 ;  /* 0x0000000000017941 */ /* 0x000fea0003800000 */
.L_x_748:
        /* <DEDUP_REMOVED lines=26> */
.L_x_751:
        /* <DEDUP_REMOVED lines=27> */
.L_x_753:
[----:B------:R-:W-:Y:S05]  /*2b2b0*/  BSYNC B0 ;  /* 0x0000000000007941 */ /* 0x000fea0003800000 */
.L_x_752:
[----:B------:R-:W-:Y:S04]  /*2b2c0*/  BSSY B0, `(.L_x_754) ;  /* 0x000003a000007945 */ /* 0x000fe80003800000 */
[----:B------:R-:W-:Y:S05]  /*2b2d0*/  @P0 BRA `(.L_x_755) ;  /* 0x0000000000e00947 */ /* 0x000fea0003800000 */
[----:B------:R-:W-:-:S04]  /*2b2e0*/  MOV R4, UR44 ;  /* 0x0000002c00047c02 */ /* 0x000fc80008000f00 */
[----:B------:R-:W-:-:S13]  /*2b2f0*/  ISETP.NE.AND P3, PT, R4, 0x3, PT ;  /* 0x000000030400780c */ /* 0x000fda0003f65270 */
[----:B------:R-:W-:Y:S05]  /*2b300*/  @!P3 BRA `(.L_x_756) ;  /* 0x000000000004b947 */ /* 0x000fea0003800000 */
[----:B------:R-:W-:Y:S01]  /*2b310*/  BPT.TRAP 0x1 ;  /* 0x000000040000795c */ /* 0x000fe20000300000 */
.L_x_756:
[----:B------:R-:W-:Y:S01]  /*2b320*/  LEA R4, R18, UR48, 0x3 ;  /* 0x0000003012047c11 */ /* 0x000fe2000f8e18ff */
[----:B------:R-:W-:Y:S01]  /*2b330*/  BSSY B1, `(.L_x_757) ;  /* 0x0000004000017945 */ /* 0x000fe20003800000 */
[----:B------:R-:W-:-:S04]  /*2b340*/  SHF.L.U32 R5, R19, 0x1f, RZ ;  /* 0x0000001f13057819 */ /* 0x000fc800000006ff */
[----:B------:R-:W1:Y:S02]  /*2b350*/  SYNCS.PHASECHK.TRANS64.TRYWAIT P2, [R4+URZ+0x60], R5 ;  /* 0x00006005040075a7 */ /* 0x000e64000804017f */
[----:B-1----:R-:W-:Y:S05]  /*2b360*/  @!P2 BRA `(.L_x_758) ;  /* 0x000000d00084a947 */ /* 0x002fea0003800000 */
.L_x_1152:
[----:B------:R-:W-:Y:S05]  /*2b370*/  BSYNC B1 ;  /* 0x0000000000017941 */ /* 0x000fea0003800000 */
.L_x_757:
        /* <DEDUP_REMOVED lines=22> */
.L_x_760:
[----:B------:R-:W-:Y:S05]  /*2b4e0*/  BSYNC B1 ;  /* 0x0000000000017941 */ /* 0x000fea0003800000 */
.L_x_759:
        /* <DEDUP_REMOVED lines=8> */
.L_x_761:
        /* <DEDUP_REMOVED lines=15> */
.L_x_755:
[----:B------:R-:W-:Y:S05]  /*2b660*/  BSYNC B0 ;  /* 0x0000000000007941 */ /* 0x000fea0003800000 */
.L_x_754:
        /* <DEDUP_REMOVED lines=129> */
[-C--:B------:R-:W-:Y:S01]  /*2be80*/  FFMA.SAT R52, -R27, R58.reuse, 0.5 ;  /* 0x3f0000001b347423 */ /* 0x080fe2000000213a */
[-C--:B------:R-:W-:Y:S02]  /*2be90*/  FFMA.SAT R55, -R29, R58.reuse, 0.5 ;  /* 0x3f0000001d377423 */ /* 0x080fe4000000213a */
[----:B------:R-:W-:Y:S01]  /*2bea0*/  FFMA R31, R2, R53, R31 ;  /* 0x00000035021f7223 */ /* 0x000fe2000000001f */
[----:B------:R-:W-:Y:S01]  /*2beb0*/  FFMA.SAT R50, -R26, R58, 0.5 ;  /* 0x3f0000001a327423 */ /* 0x000fe2000000213a */
[----:B------:R-:W-:Y:S01]  /*2bec0*/  FFMA.RM R52, R52, R60, 12582913 ;  /* 0x4b40000134347423 */ /* 0x000fe2000000403c */
[-C--:B------:R-:W-:Y:S01]  /*2bed0*/  FFMA.SAT R53, -R28, R58.reuse, 0.5 ;  /* 0x3f0000001c357423 */ /* 0x080fe2000000213a */
[-C--:B------:R-:W-:Y:S01]  /*2bee0*/  FFMA.SAT R57, -R30, R58.reuse, 0.5 ;  /* 0x3f0000001e397423 */ /* 0x080fe2000000213a */
[----:B------:R-:W-:Y:S01]  /*2bef0*/  FFMA.SAT R58, -R31, R58, 0.5 ;  /* 0x3f0000001f3a7423 */ /* 0x000fe2000000213a */
[-C--:B------:R-:W-:Y:S01]  /*2bf00*/  FFMA.RM R49, R47, R60.reuse, 12582913 ;  /* 0x4b4000012f317423 */ /* 0x080fe2000000403c */
[-C--:B------:R-:W-:Y:S01]  /*2bf10*/  FFMA.RM R56, R55, R60.reuse, 12582913 ;  /* 0x4b40000137387423 */ /* 0x080fe2000000403c */
[----:B------:R1:W3:Y:S01]  /*2bf20*/  MUFU.EX2 R47, R42 ;  /* 0x0000002a002f7308 */ /* 0x0002e20000000800 */
[-C--:B------:R-:W-:Y:S01]  /*2bf30*/  FFMA.RM R50, R50, R60.reuse, 12582913 ;  /* 0x4b40000132327423 */ /* 0x080fe2000000403c */
[-C--:B------:R-:W-:Y:S01]  /*2bf40*/  FFMA.RM R54, R53, R60.reuse, 12582913 ;  /* 0x4b40000135367423 */ /* 0x080fe2000000403c */
[-C--:B------:R-:W-:Y:S01]  /*2bf50*/  FFMA.RM R57, R57, R60.reuse, 12582913 ;  /* 0x4b40000139397423 */ /* 0x080fe2000000403c */
[----:B------:R-:W-:Y:S01]  /*2bf60*/  FFMA.RM R58, R58, R60, 12582913 ;  /* 0x4b4000013a3a7423 */ /* 0x000fe2000000403c */
[----:B------:R-:W-:Y:S01]  /*2bf70*/  FFMA R60, R4, R33, 1 ;  /* 0x3f800000043c7423 */ /* 0x000fe20000000021 */
[----:B------:R-:W-:Y:S01]  /*2bf80*/  FADD R4, R56, -12583039 ;  /* 0xcb40007f38047421 */ /* 0x000fe20000000000 */
[----:B-1----:R-:W-:Y:S01]  /*2bf90*/  FADD R42, R52, -12583039 ;  /* 0xcb40007f342a7421 */ /* 0x002fe20000000000 */
[----:B------:R-:W-:-:S03]  /*2bfa0*/  FADD R53, R54, -12583039 ;  /* 0xcb40007f36357421 */ /* 0x000fc60000000000 */
[----:B------:R-:W-:Y:S01]  /*2bfb0*/  FFMA R42, -R27, 1.4426950216293334961, -R42 ;  /* 0x3fb8aa3b1b2a7823 */ /* 0x000fe2000000092a */
[----:B------:R1:W-:Y:S01]  /*2bfc0*/  MUFU.EX2 R45, R8 ;  /* 0x00000008002d7308 */ /* 0x0003e20000000800 */
[----:B------:R-:W-:Y:S01]  /*2bfd0*/  FADD R51, R50, -12583039 ;  /* 0xcb40007f32337421 */ /* 0x000fe20000000000 */
[----:B------:R-:W-:Y:S01]  /*2bfe0*/  FFMA R4, -R29, 1.4426950216293334961, -R4 ;  /* 0x3fb8aa3b1d047823 */ /* 0x000fe20000000904 */
[----:B------:R-:W-:Y:S01]  /*2bff0*/  FFMA R42, -R27, 1.925963033500011079e-08, R42 ;  /* 0x32a570601b2a7823 */ /* 0x000fe2000000012a */
[----:B------:R-:W-:Y:S01]  /*2c000*/  SHF.L.U32 R34, R34, 0x17, RZ ;  /* 0x0000001722227819 */ /* 0x000fe200000006ff */
[----:B------:R-:W-:Y:S01]  /*2c010*/  FADD R33, R57, -12583039 ;  /* 0xcb40007f39217421 */ /* 0x000fe20000000000 */
[----:B------:R-:W-:Y:S01]  /*2c020*/  FADD R32, R58, -12583039 ;  /* 0xcb40007f3a207421 */ /* 0x000fe20000000000 */
[----:B-1----:R-:W-:Y:S01]  /*2c030*/  FADD R8, R49, -12583039 ;  /* 0xcb40007f31087421 */ /* 0x002fe20000000000 */
[----:B------:R-:W-:Y:S01]  /*2c040*/  FFMA R51, -R26, 1.4426950216293334961, -R51 ;  /* 0x3fb8aa3b1a337823 */ /* 0x000fe20000000933 */
[----:B------:R-:W-:Y:S01]  /*2c050*/  FFMA R55, -R28, 1.4426950216293334961, -R53 ;  /* 0x3fb8aa3b1c377823 */ /* 0x000fe20000000935 */
[----:B------:R-:W-:Y:S01]  /*2c060*/  FFMA R4, -R29, 1.925963033500011079e-08, R4 ;  /* 0x32a570601d047823 */ /* 0x000fe20000000104 */
[C---:B------:R-:W-:Y:S01]  /*2c070*/  FFMA R8, -R25.reuse, 1.4426950216293334961, -R8 ;  /* 0x3fb8aa3b19087823 */ /* 0x040fe20000000908 */
[----:B------:R2:W-:Y:S01]  /*2c080*/  MUFU.EX2 R53, R42 ;  /* 0x0000002a00357308 */ /* 0x0005e20000000800 */
[----:B------:R-:W-:Y:S01]  /*2c090*/  FFMA R35, -R30, 1.4426950216293334961, -R33 ;  /* 0x3fb8aa3b1e237823 */ /* 0x000fe20000000921 */
[----:B------:R-:W-:Y:S01]  /*2c0a0*/  FFMA R51, -R26, 1.925963033500011079e-08, R51 ;  /* 0x32a570601a337823 */ /* 0x000fe20000000133 */
[----:B------:R-:W-:Y:S01]  /*2c0b0*/  FFMA R8, -R25, 1.925963033500011079e-08, R8 ;  /* 0x32a5706019087823 */ /* 0x000fe20000000108 */
[----:B------:R-:W-:Y:S01]  /*2c0c0*/  FFMA R55, -R28, 1.925963033500011079e-08, R55 ;  /* 0x32a570601c377823 */ /* 0x000fe20000000137 */
[----:B--2---:R-:W-:Y:S01]  /*2c0d0*/  FFMA R42, R34, R37, 1 ;  /* 0x3f800000222a7423 */ /* 0x004fe20000000025 */
[----:B------:R-:W-:-:S02]  /*2c0e0*/  FFMA R34, -R31, 1.4426950216293334961, -R32 ;  /* 0x3fb8aa3b1f227823 */ /* 0x000fc40000000920 */
[----:B------:R1:W-:Y:S01]  /*2c0f0*/  MUFU.EX2 R33, R4 ;  /* 0x0000000400217308 */ /* 0x0003e20000000800 */
[----:B------:R-:W-:Y:S01]  /*2c100*/  FFMA R35, -R30, 1.925963033500011079e-08, R35 ;  /* 0x32a570601e237823 */ /* 0x000fe20000000123 */
[----:B------:R-:W-:Y:S01]  /*2c110*/  FFMA R34, -R31, 1.925963033500011079e-08, R34 ;  /* 0x32a570601f227823 */ /* 0x000fe20000000122 */
[----:B-1----:R-:W-:-:S05]  /*2c120*/  IADD3 R4, R60, 0x1800000, RZ ;  /* 0x018000003c047810 */ /* 0x002fca0007ffe0ff */
[----:B------:R-:W1:Y:S01]  /*2c130*/  MUFU.EX2 R51, R51 ;  /* 0x0000003300337308 */ /* 0x000e620000000800 */
[----:B------:R-:W-:-:S07]  /*2c140*/  LOP3.LUT R4, R4, 0x7f800000, RZ, 0xc0, !PT ;  /* 0x7f80000004047812 */ /* 0x000fce00078ec0ff */
[----:B------:R-:W2:Y:S01]  /*2c150*/  MUFU.EX2 R5, R5 ;  /* 0x0000000500057308 */ /* 0x000ea20000000800 */
[----:B------:R-:W-:-:S07]  /*2c160*/  ISETP.GT.U32.AND P2, PT, R4, 0x1ffffff, PT ;  /* 0x01ffffff0400780c */ /* 0x000fce0003f44070 */
[----:B------:R-:W4:Y:S08]  /*2c170*/  MUFU.EX2 R8, R8 ;  /* 0x0000000800087308 */ /* 0x000f300000000800 */
[----:B------:R-:W5:Y:S08]  /*2c180*/  MUFU.EX2 R55, R55 ;  /* 0x0000003700377308 */ /* 0x000f700000000800 */
[----:B------:R-:W5:Y:S08]  /*2c190*/  MUFU.EX2 R32, R35 ;  /* 0x0000002300207308 */ /* 0x000f700000000800 */
[----:B------:R-:W5:Y:S01]  /*2c1a0*/  MUFU.EX2 R37, R34 ;  /* 0x0000002200257308 */ /* 0x000f620000000800 */
        /* <DEDUP_REMOVED lines=14> */
[----:B-1----:R-:W-:Y:S01]  /*2c290*/  FFMA R50, R50, R51, 1 ;  /* 0x3f80000032327423 */ /* 0x002fe20000000033 */
[----:B------:R-:W-:Y:S01]  /*2c2a0*/  FFMA R39, R36, R39, 1 ;  /* 0x3f80000024277423 */ /* 0x000fe20000000027 */
[----:B------:R-:W-:Y:S01]  /*2c2b0*/  FFMA R38, R38, R41, 1 ;  /* 0x3f80000026267423 */ /* 0x000fe20000000029 */
[----:B------:R-:W-:Y:S01]  /*2c2c0*/  FFMA R43, R40, R43, 1 ;  /* 0x3f800000282b7423 */ /* 0x000fe2000000002b */
[----:B------:R-:W-:Y:S01]  /*2c2d0*/  FFMA R44, R44, R45, 1 ;  /* 0x3f8000002c2c7423 */ /* 0x000fe2000000002d */
[----:B--2---:R-:W-:Y:S01]  /*2c2e0*/  FFMA R48, R48, R5, 1 ;  /* 0x3f80000030307423 */ /* 0x004fe20000000005 */
[----:B----4-:R-:W-:Y:S01]  /*2c2f0*/  FFMA R49, R49, R8, 1 ;  /* 0x3f80000031317423 */ /* 0x010fe20000000008 */
[----:B------:R-:W-:Y:S01]  /*2c300*/  FFMA R53, R52, R53, 1 ;  /* 0x3f80000034357423 */ /* 0x000fe20000000035 */
[----:B-----5:R-:W-:Y:S01]  /*2c310*/  FFMA R54, R54, R55, 1 ;  /* 0x3f80000036367423 */ /* 0x020fe20000000037 */
[----:B------:R-:W-:Y:S01]  /*2c320*/  FFMA R51, R56, R33, 1 ;  /* 0x3f80000038337423 */ /* 0x000fe20000000021 */
        /* <DEDUP_REMOVED lines=8> */
.L_x_763:
[----:B------:R-:W1:Y:S02]  /*2c3b0*/  MUFU.RCP R33, R60 ;  /* 0x0000003c00217308 */ /* 0x000e640000001000 */
[----:B-1----:R-:W-:-:S04]  /*2c3c0*/  FFMA R4, R60, R33, -1 ;  /* 0xbf8000003c047423 */ /* 0x002fc80000000021 */
[----:B------:R-:W-:-:S04]  /*2c3d0*/  FADD.FTZ R4, -R4, -RZ ;  /* 0x800000ff04047221 */ /* 0x000fc80000010100 */
[----:B------:R-:W-:-:S07]  /*2c3e0*/  FFMA R33, R33, R4, R33 ;  /* 0x0000000421217223 */ /* 0x000fce0000000021 */
.L_x_764:
[----:B------:R-:W-:Y:S05]  /*2c3f0*/  BSYNC B1 ;  /* 0x0000000000017941 */ /* 0x000fea0003800000 */
.L_x_762:
        /* <DEDUP_REMOVED lines=10> */
.L_x_766:
[----:B------:R-:W1:Y:S02]  /*2c4a0*/  MUFU.RCP R32, R61 ;  /* 0x0000003d00207308 */ /* 0x000e640000001000 */
[----:B-1----:R-:W-:-:S04]  /*2c4b0*/  FFMA R4, R61, R32, -1 ;  /* 0xbf8000003d047423 */ /* 0x002fc80000000020 */
[----:B------:R-:W-:-:S04]  /*2c4c0*/  FADD.FTZ R5, -R4, -RZ ;  /* 0x800000ff04057221 */ /* 0x000fc80000010100 */
[----:B------:R-:W-:-:S07]  /*2c4d0*/  FFMA R32, R32, R5, R32 ;  /* 0x0000000520207223 */ /* 0x000fce0000000020 */
.L_x_767:
[----:B------:R-:W-:Y:S05]  /*2c4e0*/  BSYNC B1 ;  /* 0x0000000000017941 */ /* 0x000fea0003800000 */
.L_x_765:
        /* <DEDUP_REMOVED lines=10> */
.L_x_769:
[----:B------:R-:W1:Y:S02]  /*2c590*/  MUFU.RCP R35, R42 ;  /* 0x0000002a00237308 */ /* 0x000e640000001000 */
[----:B-1----:R-:W-:-:S04]  /*2c5a0*/  FFMA R4, R42, R35, -1 ;  /* 0xbf8000002a047423 */ /* 0x002fc80000000023 */
[----:B------:R-:W-:-:S04]  /*2c5b0*/  FADD.FTZ R4, -R4, -RZ ;  /* 0x800000ff04047221 */ /* 0x000fc80000010100 */
[----:B------:R-:W-:-:S07]  /*2c5c0*/  FFMA R35, R35, R4, R35 ;  /* 0x0000000423237223 */ /* 0x000fce0000000023 */
.L_x_770:
[----:B------:R-:W-:Y:S05]  /*2c5d0*/  BSYNC B1 ;  /* 0x0000000000017941 */ /* 0x000fea0003800000 */
.L_x_768:
        /* <DEDUP_REMOVED lines=10> */
.L_x_772:
[----:B------:R-:W1:Y:S02]  /*2c680*/  MUFU.RCP R34, R39 ;  /* 0x0000002700227308 */ /* 0x000e640000001000 */
[----:B-1----:R-:W-:-:S04]  /*2c690*/  FFMA R4, R39, R34, -1 ;  /* 0xbf80000027047423 */ /* 0x002fc80000000022 */
[----:B------:R-:W-:-:S04]  /*2c6a0*/  FADD.FTZ R5, -R4, -RZ ;  /* 0x800000ff04057221 */ /* 0x000fc80000010100 */
[----:B------:R-:W-:-:S07]  /*2c6b0*/  FFMA R34, R34, R5, R34 ;  /* 0x0000000522227223 */ /* 0x000fce0000000022 */
.L_x_773:
[----:B------:R-:W-:Y:S05]  /*2c6c0*/  BSYNC B1 ;  /* 0x0000000000017941 */ /* 0x000fea0003800000 */
.L_x_771:
        /* <DEDUP_REMOVED lines=10> */
.L_x_775:
[----:B------:R-:W1:Y:S02]  /*2c770*/  MUFU.RCP R37, R38 ;  /* 0x0000002600257308 */ /* 0x000e640000001000 */
[----:B-1----:R-:W-:-:S04]  /*2c780*/  FFMA R4, R38, R37, -1 ;  /* 0xbf80000026047423 */ /* 0x002fc80000000025 */
[----:B------:R-:W-:-:S04]  /*2c790*/  FADD.FTZ R4, -R4, -RZ ;  /* 0x800000ff04047221 */ /* 0x000fc80000010100 */
[----:B------:R-:W-:-:S07]  /*2c7a0*/  FFMA R37, R37, R4, R37 ;  /* 0x0000000425257223 */ /* 0x000fce0000000025 */
.L_x_776:
[----:B------:R-:W-:Y:S05]  /*2c7b0*/  BSYNC B1 ;  /* 0x0000000000017941 */ /* 0x000fea0003800000 */
.L_x_774:
        /* <DEDUP_REMOVED lines=10> */
.L_x_778:
[----:B------:R-:W1:Y:S02]  /*2c860*/  MUFU.RCP R36, R43 ;  /* 0x0000002b00247308 */ /* 0x000e640000001000 */
[----:B-1----:R-:W-:-:S04]  /*2c870*/  FFMA R4, R43, R36, -1 ;  /* 0xbf8000002b047423 */ /* 0x002fc80000000024 */
[----:B------:R-:W-:-:S04]  /*2c880*/  FADD.FTZ R5, -R4, -RZ ;  /* 0x800000ff04057221 */ /* 0x000fc80000010100 */
[----:B------:R-:W-:-:S07]  /*2c890*/  FFMA R36, R36, R5, R36 ;  /* 0x0000000524247223 */ /* 0x000fce0000000024 */
.L_x_779:
[----:B------:R-:W-:Y:S05]  /*2c8a0*/  BSYNC B1 ;  /* 0x0000000000017941 */ /* 0x000fea0003800000 */
.L_x_777:
        /* <DEDUP_REMOVED lines=10> */
.L_x_781:
[----:B------:R-:W1:Y:S02]  /*2c950*/  MUFU.RCP R39, R44 ;  /* 0x0000002c00277308 */ /* 0x000e640000001000 */
[----:B-1----:R-:W-:-:S04]  /*2c960*/  FFMA R4, R44, R39, -1 ;  /* 0xbf8000002c047423 */ /* 0x002fc80000000027 */
[----:B------:R-:W-:-:S04]  /*2c970*/  FADD.FTZ R4, -R4, -RZ ;  /* 0x800000ff04047221 */ /* 0x000fc80000010100 */
[----:B------:R-:W-:-:S07]  /*2c980*/  FFMA R39, R39, R4, R39 ;  /* 0x0000000427277223 */ /* 0x000fce0000000027 */
.L_x_782:
[----:B------:R-:W-:Y:S05]  /*2c990*/  BSYNC B1 ;  /* 0x0000000000017941 */ /* 0x000fea0003800000 */
.L_x_780:
        /* <DEDUP_REMOVED lines=10> */
.L_x_784:
[----:B------:R-:W1:Y:S02]  /*2ca40*/  MUFU.RCP R38, R47 ;  /* 0x0000002f00267308 */ /* 0x000e640000001000 */
[----:B-1----:R-:W-:-:S04]  /*2ca50*/  FFMA R4, R47, R38, -1 ;  /* 0xbf8000002f047423 */ /* 0x002fc80000000026 */
[----:B------:R-:W-:-:S04]  /*2ca60*/  FADD.FTZ R5, -R4, -RZ ;  /* 0x800000ff04057221 */ /* 0x000fc80000010100 */
[----:B------:R-:W-:-:S07]  /*2ca70*/  FFMA R38, R38, R5, R38 ;  /* 0x0000000526267223 */ /* 0x000fce0000000026 */
.L_x_785:
[----:B------:R-:W-:Y:S05]  /*2ca80*/  BSYNC B1 ;  /* 0x0000000000017941 */ /* 0x000fea0003800000 */
.L_x_783:
        /* <DEDUP_REMOVED lines=10> */
.L_x_787:
[----:B------:R-:W1:Y:S02]  /*2cb30*/  MUFU.RCP R41, R48 ;  /* 0x0000003000297308 */ /* 0x000e640000001000 */
[----:B-1----:R-:W-:-:S04]  /*2cb40*/  FFMA R4, R48, R41, -1 ;  /* 0xbf80000030047423 */ /* 0x002fc80000000029 */
[----:B------:R-:W-:-:S04]  /*2cb50*/  FADD.FTZ R4, -R4, -RZ ;  /* 0x800000ff04047221 */ /* 0x000fc80000010100 */
[----:B------:R-:W-:-:S07]  /*2cb60*/  FFMA R41, R41, R4, R41 ;  /* 0x0000000429297223 */ /* 0x000fce0000000029 */
.L_x_788:
[----:B------:R-:W-:Y:S05]  /*2cb70*/  BSYNC B1 ;  /* 0x0000000000017941 */ /* 0x000fea0003800000 */
.L_x_786:
        /* <DEDUP_REMOVED lines=10> */
.L_x_790:
[----:B------:R-:W1:Y:S02]  /*2cc20*/  MUFU.RCP R40, R49 ;  /* 0x0000003100287308 */ /* 0x000e640000001000 */
[----:B-1----:R-:W-:-:S04]  /*2cc30*/  FFMA R4, R49, R40, -1 ;  /* 0xbf80000031047423 */ /* 0x002fc80000000028 */
[----:B------:R-:W-:-:S04]  /*2cc40*/  FADD.FTZ R5, -R4, -RZ ;  /* 0x800000ff04057221 */ /* 0x000fc80000010100 */
[----:B------:R-:W-:-:S07]  /*2cc50*/  FFMA R40, R40, R5, R40 ;  /* 0x0000000528287223 */ /* 0x000fce0000000028 */
.L_x_791:
[----:B------:R-:W-:Y:S05]  /*2cc60*/  BSYNC B1 ;  /* 0x0000000000017941 */ /* 0x000fea0003800000 */
.L_x_789:
        /* <DEDUP_REMOVED lines=10> */
.L_x_793:
[----:B------:R-:W1:Y:S02]  /*2cd10*/  MUFU.RCP R43, R50 ;  /* 0x00000032002b7308 */ /* 0x000e640000001000 */
[----:B-1----:R-:W-:-:S04]  /*2cd20*/  FFMA R4, R50, R43, -1 ;  /* 0xbf80000032047423 */ /* 0x002fc8000000002b */
[----:B------:R-:W-:-:S04]  /*2cd30*/  FADD.FTZ R4, -R4, -RZ ;  /* 0x800000ff04047221 */ /* 0x000fc80000010100 */
[----:B------:R-:W-:-:S07]  /*2cd40*/  FFMA R43, R43, R4, R43 ;  /* 0x000000042b2b7223 */ /* 0x000fce000000002b */
.L_x_794:
[----:B------:R-:W-:Y:S05]  /*2cd50*/  BSYNC B1 ;  /* 0x0000000000017941 */ /* 0x000fea0003800000 */
.L_x_792:
        /* <DEDUP_REMOVED lines=10> */
.L_x_796:
[----:B------:R-:W1:Y:S02]  /*2ce00*/  MUFU.RCP R42, R53 ;  /* 0x00000035002a7308 */ /* 0x000e640000001000 */
[----:B-1----:R-:W-:-:S04]  /*2ce10*/  FFMA R4, R53, R42, -1 ;  /* 0xbf80000035047423 */ /* 0x002fc8000000002a */
[----:B------:R-:W-:-:S04]  /*2ce20*/  FADD.FTZ R5, -R4, -RZ ;  /* 0x800000ff04057221 */ /* 0x000fc80000010100 */
[----:B------:R-:W-:-:S07]  /*2ce30*/  FFMA R42, R42, R5, R42 ;  /* 0x000000052a2a7223 */ /* 0x000fce000000002a */
.L_x_797:
[----:B------:R-:W-:Y:S05]  /*2ce40*/  BSYNC B1 ;  /* 0x0000000000017941 */ /* 0x000fea0003800000 */
.L_x_795:
        /* <DEDUP_REMOVED lines=10> */
.L_x_799:
[----:B------:R-:W1:Y:S02]  /*2cef0*/  MUFU.RCP R45, R54 ;  /* 0x00000036002d7308 */ /* 0x000e640000001000 */
[----:B-1----:R-:W-:-:S04]  /*2cf00*/  FFMA R4, R54, R45, -1 ;  /* 0xbf80000036047423 */ /* 0x002fc8000000002d */
[----:B------:R-:W-:-:S04]  /*2cf10*/  FADD.FTZ R4, -R4, -RZ ;  /* 0x800000ff04047221 */ /* 0x000fc80000010100 */
[----:B------:R-:W-:-:S07]  /*2cf20*/  FFMA R45, R45, R4, R45 ;  /* 0x000000042d2d7223 */ /* 0x000fce000000002d */
.L_x_800:
[----:B------:R-:W-:Y:S05]  /*2cf30*/  BSYNC B1 ;  /* 0x0000000000017941 */ /* 0x000fea0003800000 */
.L_x_798:
        /* <DEDUP_REMOVED lines=10> */
.L_x_802:
[----:B------:R-:W1:Y:S02]  /*2cfe0*/  MUFU.RCP R44, R51 ;  /* 0x00000033002c7308 */ /* 0x000e640000001000 */
[----:B-1----:R-:W-:-:S04]  /*2cff0*/  FFMA R4, R51, R44, -1 ;  /* 0xbf80000033047423 */ /* 0x002fc8000000002c */
[----:B------:R-:W-:-:S04]  /*2d000*/  FADD.FTZ R5, -R4, -RZ ;  /* 0x800000ff04057221 */ /* 0x000fc80000010100 */
[----:B------:R-:W-:-:S07]  /*2d010*/  FFMA R44, R44, R5, R44 ;  /* 0x000000052c2c7223 */ /* 0x000fce000000002c */
.L_x_803:
[----:B------:R-:W-:Y:S05]  /*2d020*/  BSYNC B1 ;  /* 0x0000000000017941 */ /* 0x000fea0003800000 */
.L_x_801:
        /* <DEDUP_REMOVED lines=10> */
.L_x_805:
[----:B------:R-:W1:Y:S02]  /*2d0d0*/  MUFU.RCP R47, R46 ;  /* 0x0000002e002f7308 */ /* 0x000e640000001000 */
[----:B-1----:R-:W-:-:S04]  /*2d0e0*/  FFMA R4, R46, R47, -1 ;  /* 0xbf8000002e047423 */ /* 0x002fc8000000002f */
[----:B------:R-:W-:-:S04]  /*2d0f0*/  FADD.FTZ R4, -R4, -RZ ;  /* 0x800000ff04047221 */ /* 0x000fc80000010100 */
[----:B------:R-:W-:-:S07]  /*2d100*/  FFMA R47, R47, R4, R47 ;  /* 0x000000042f2f7223 */ /* 0x000fce000000002f */
.L_x_806:
[----:B------:R-:W-:Y:S05]  /*2d110*/  BSYNC B1 ;  /* 0x0000000000017941 */ /* 0x000fea0003800000 */
.L_x_804:
        /* <DEDUP_REMOVED lines=9> */
.L_x_808:
[----:B------:R-:W1:Y:S02]  /*2d1b0*/  MUFU.RCP R8, R63 ;  /* 0x0000003f00087308 */ /* 0x000e640000001000 */
[----:B-1----:R-:W-:-:S04]  /*2d1c0*/  FFMA R4, R63, R8, -1 ;  /* 0xbf8000003f047423 */ /* 0x002fc80000000008 */
[----:B------:R-:W-:-:S04]  /*2d1d0*/  FADD.FTZ R5, -R4, -RZ ;  /* 0x800000ff04057221 */ /* 0x000fc80000010100 */
[----:B------:R-:W-:-:S07]  /*2d1e0*/  FFMA R8, R8, R5, R8 ;  /* 0x0000000508087223 */ /* 0x000fce0000000008 */
.L_x_809:
[----:B------:R-:W-:Y:S05]  /*2d1f0*/  BSYNC B1 ;  /* 0x0000000000017941 */ /* 0x000fea0003800000 */
.L_x_807:
        /* <DEDUP_REMOVED lines=26> */
.L_x_810:
        /* <DEDUP_REMOVED lines=27> */
.L_x_812:
[----:B------:R-:W-:Y:S05]  /*2d550*/  BSYNC B0 ;  /* 0x0000000000007941 */ /* 0x000fea0003800000 */
.L_x_811:
[----:B------:R-:W-:Y:S04]  /*2d560*/  BSSY B0, `(.L_x_813) ;  /* 0x000003a000007945 */ /* 0x000fe80003800000 */
[----:B------:R-:W-:Y:S05]  /*2d570*/  @P0 BRA `(.L_x_814) ;  /* 0x0000000000e00947 */ /* 0x000fea0003800000 */
[----:B------:R-:W-:-:S04]  /*2d580*/  MOV R4, UR44 ;  /* 0x0000002c00047c02 */ /* 0x000fc80008000f00 */
[----:B------:R-:W-:-:S13]  /*2d590*/  ISETP.NE.AND P3, PT, R4, 0x3, PT ;  /* 0x000000030400780c */ /* 0x000fda0003f65270 */
[----:B------:R-:W-:Y:S05]  /*2d5a0*/  @!P3 BRA `(.L_x_815) ;  /* 0x000000000004b947 */ /* 0x000fea0003800000 */
[----:B------:R-:W-:Y:S01]  /*2d5b0*/  BPT.TRAP 0x1 ;  /* 0x000000040000795c */ /* 0x000fe20000300000 */
.L_x_815:
[----:B------:R-:W-:Y:S01]  /*2d5c0*/  LEA R4, R18, UR48, 0x3 ;  /* 0x0000003012047c11 */ /* 0x000fe2000f8e18ff */
[----:B------:R-:W-:Y:S01]  /*2d5d0*/  BSSY B1, `(.L_x_816) ;  /* 0x0000004000017945 */ /* 0x000fe20003800000 */
[----:B------:R-:W-:-:S04]  /*2d5e0*/  SHF.L.U32 R5, R19, 0x1f, RZ ;  /* 0x0000001f13057819 */ /* 0x000fc800000006ff */
[----:B------:R-:W1:Y:S02]  /*2d5f0*/  SYNCS.PHASECHK.TRANS64.TRYWAIT P2, [R4+URZ+0x60], R5 ;  /* 0x00006005040075a7 */ /* 0x000e64000804017f */
[----:B-1----:R-:W-:Y:S05]  /*2d600*/  @!P2 BRA `(.L_x_817) ;  /* 0x000000ac00f0a947 */ /* 0x002fea0003800000 */
.L_x_1153:
[----:B------:R-:W-:Y:S05]  /*2d610*/  BSYNC B1 ;  /* 0x0000000000017941 */ /* 0x000fea0003800000 */
.L_x_816:
        /* <DEDUP_REMOVED lines=22> */
.L_x_819:
[----:B------:R-:W-:Y:S05]  /*2d780*/  BSYNC B1 ;  /* 0x0000000000017941 */ /* 0x000fea0003800000 */
.L_x_818:
        /* <DEDUP_REMOVED lines=8> */
.L_x_820:
        /* <DEDUP_REMOVED lines=15> */
.L_x_814:
[----:B------:R-:W-:Y:S05]  /*2d900*/  BSYNC B0 ;  /* 0x0000000000007941 */ /* 0x000fea0003800000 */
.L_x_813:
        /* <DEDUP_REMOVED lines=212> */
.L_x_822:
[----:B------:R-:W1:Y:S02]  /*2e650*/  MUFU.RCP R33, R60 ;  /* 0x0000003c00217308 */ /* 0x000e640000001000 */
[----:B-1----:R-:W-:-:S04]  /*2e660*/  FFMA R4, R60, R33, -1 ;  /* 0xbf8000003c047423 */ /* 0x002fc80000000021 */
[----:B------:R-:W-:-:S04]  /*2e670*/  FADD.FTZ R4, -R4, -RZ ;  /* 0x800000ff04047221 */ /* 0x000fc80000010100 */
[----:B------:R-:W-:-:S07]  /*2e680*/  FFMA R33, R33, R4, R33 ;  /* 0x0000000421217223 */ /* 0x000fce0000000021 */
.L_x_823:
[----:B------:R-:W-:Y:S05]  /*2e690*/  BSYNC B1 ;  /* 0x0000000000017941 */ /* 0x000fea0003800000 */
.L_x_821:
        /* <DEDUP_REMOVED lines=10> */
.L_x_825:
[----:B------:R-:W1:Y:S02]  /*2e740*/  MUFU.RCP R32, R61 ;  /* 0x0000003d00207308 */ /* 0x000e640000001000 */
[----:B-1----:R-:W-:-:S04]  /*2e750*/  FFMA R4, R61, R32, -1 ;  /* 0xbf8000003d047423 */ /* 0x002fc80000000020 */
[----:B------:R-:W-:-:S04]  /*2e760*/  FADD.FTZ R5, -R4, -RZ ;  /* 0x800000ff04057221 */ /* 0x000fc80000010100 */
[----:B------:R-:W-:-:S07]  /*2e770*/  FFMA R32, R32, R5, R32 ;  /* 0x0000000520207223 */ /* 0x000fce0000000020 */
.L_x_826:
[----:B------:R-:W-:Y:S05]  /*2e780*/  BSYNC B1 ;  /* 0x0000000000017941 */ /* 0x000fea0003800000 */
.L_x_824:
        /* <DEDUP_REMOVED lines=10> */
.L_x_828:
[----:B------:R-:W1:Y:S02]  /*2e830*/  MUFU.RCP R35, R42 ;  /* 0x0000002a00237308 */ /* 0x000e640000001000 */
[----:B-1----:R-:W-:-:S04]  /*2e840*/  FFMA R4, R42, R35, -1 ;  /* 0xbf8000002a047423 */ /* 0x002fc80000000023 */
[----:B------:R-:W-:-:S04]  /*2e850*/  FADD.FTZ R4, -R4, -RZ ;  /* 0x800000ff04047221 */ /* 0x000fc80000010100 */
[----:B------:R-:W-:-:S07]  /*2e860*/  FFMA R35, R35, R4, R35 ;  /* 0x0000000423237223 */ /* 0x000fce0000000023 */
.L_x_829:
[----:B------:R-:W-:Y:S05]  /*2e870*/  BSYNC B1 ;  /* 0x0000000000017941 */ /* 0x000fea0003800000 */
.L_x_827:
        /* <DEDUP_REMOVED lines=10> */
.L_x_831:
[----:B------:R-:W1:Y:S02]  /*2e920*/  MUFU.RCP R34, R39 ;  /* 0x0000002700227308 */ /* 0x000e640000001000 */
[----:B-1----:R-:W-:-:S04]  /*2e930*/  FFMA R4, R39, R34, -1 ;  /* 0xbf80000027047423 */ /* 0x002fc80000000022 */
[----:B------:R-:W-:-:S04]  /*2e940*/  FADD.FTZ R5, -R4, -RZ ;  /* 0x800000ff04057221 */ /* 0x000fc80000010100 */
[----:B------:R-:W-:-:S07]  /*2e950*/  FFMA R34, R34, R5, R34 ;  /* 0x0000000522227223 */ /* 0x000fce0000000022 */
.L_x_832:
[----:B------:R-:W-:Y:S05]  /*2e960*/  BSYNC B1 ;  /* 0x0000000000017941 */ /* 0x000fea0003800000 */
.L_x_830:
        /* <DEDUP_REMOVED lines=10> */
.L_x_834:
[----:B------:R-:W1:Y:S02]  /*2ea10*/  MUFU.RCP R37, R38 ;  /* 0x0000002600257308 */ /* 0x000e640000001000 */
[----:B-1----:R-:W-:-:S04]  /*2ea20*/  FFMA R4, R38, R37, -1 ;  /* 0xbf80000026047423 */ /* 0x002fc80000000025 */
[----:B------:R-:W-:-:S04]  /*2ea30*/  FADD.FTZ R4, -R4, -RZ ;  /* 0x800000ff04047221 */ /* 0x000fc80000010100 */
[----:B------:R-:W-:-:S07]  /*2ea40*/  FFMA R37, R37, R4, R37 ;  /* 0x0000000425257223 */ /* 0x000fce0000000025 */
.L_x_835:
[----:B------:R-:W-:Y:S05]  /*2ea50*/  BSYNC B1 ;  /* 0x0000000000017941 */ /* 0x000fea0003800000 */
.L_x_833:
        /* <DEDUP_REMOVED lines=10> */
.L_x_837:
[----:B------:R-:W1:Y:S02]  /*2eb00*/  MUFU.RCP R36, R43 ;  /* 0x0000002b00247308 */ /* 0x000e640000001000 */
[----:B-1----:R-:W-:-:S04]  /*2eb10*/  FFMA R4, R43, R36, -1 ;  /* 0xbf8000002b047423 */ /* 0x002fc80000000024 */
[----:B------:R-:W-:-:S04]  /*2eb20*/  FADD.FTZ R5, -R4, -RZ ;  /* 0x800000ff04057221 */ /* 0x000fc80000010100 */
[----:B------:R-:W-:-:S07]  /*2eb30*/  FFMA R36, R36, R5, R36 ;  /* 0x0000000524247223 */ /* 0x000fce0000000024 */
.L_x_838:
[----:B------:R-:W-:Y:S05]  /*2eb40*/  BSYNC B1 ;  /* 0x0000000000017941 */ /* 0x000fea0003800000 */
.L_x_836:
        /* <DEDUP_REMOVED lines=10> */
.L_x_840:
[----:B------:R-:W1:Y:S02]  /*2ebf0*/  MUFU.RCP R39, R44 ;  /* 0x0000002c00277308 */ /* 0x000e640000001000 */
[----:B-1----:R-:W-:-:S04]  /*2ec00*/  FFMA R4, R44, R39, -1 ;  /* 0xbf8000002c047423 */ /* 0x002fc80000000027 */
[----:B------:R-:W-:-:S04]  /*2ec10*/  FADD.FTZ R4, -R4, -RZ ;  /* 0x800000ff04047221 */ /* 0x000fc80000010100 */
[----:B------:R-:W-:-:S07]  /*2ec20*/  FFMA R39, R39, R4, R39 ;  /* 0x0000000427277223 */ /* 0x000fce0000000027 */
.L_x_841:
[----:B------:R-:W-:Y:S05]  /*2ec30*/  BSYNC B1 ;  /* 0x0000000000017941 */ /* 0x000fea0003800000 */
.L_x_839:
        /* <DEDUP_REMOVED lines=10> */
.L_x_843:
[----:B------:R-:W1:Y:S02]  /*2ece0*/  MUFU.RCP R38, R47 ;  /* 0x0000002f00267308 */ /* 0x000e640000001000 */
[----:B-1----:R-:W-:-:S04]  /*2ecf0*/  FFMA R4, R47, R38, -1 ;  /* 0xbf8000002f047423 */ /* 0x002fc80000000026 */
[----:B------:R-:W-:-:S04]  /*2ed00*/  FADD.FTZ R5, -R4, -RZ ;  /* 0x800000ff04057221 */ /* 0x000fc80000010100 */
[----:B------:R-:W-:-:S07]  /*2ed10*/  FFMA R38, R38, R5, R38 ;  /* 0x0000000526267223 */ /* 0x000fce0000000026 */
.L_x_844:
[----:B------:R-:W-:Y:S05]  /*2ed20*/  BSYNC B1 ;  /* 0x0000000000017941 */ /* 0x000fea0003800000 */
.L_x_842:
        /* <DEDUP_REMOVED lines=10> */
.L_x_846:
[----:B------:R-:W1:Y:S02]  /*2edd0*/  MUFU.RCP R41, R48 ;  /* 0x0000003000297308 */ /* 0x000e640000001000 */
[----:B-1----:R-:W-:-:S04]  /*2ede0*/  FFMA R4, R48, R41, -1 ;  /* 0xbf80000030047423 */ /* 0x002fc80000000029 */
[----:B------:R-:W-:-:S04]  /*2edf0*/  FADD.FTZ R4, -R4, -RZ ;  /* 0x800000ff04047221 */ /* 0x000fc80000010100 */
[----:B------:R-:W-:-:S07]  /*2ee00*/  FFMA R41, R41, R4, R41 ;  /* 0x0000000429297223 */ /* 0x000fce0000000029 */
.L_x_847:
[----:B------:R-:W-:Y:S05]  /*2ee10*/  BSYNC B1 ;  /* 0x0000000000017941 */ /* 0x000fea0003800000 */
.L_x_845:
        /* <DEDUP_REMOVED lines=10> */
.L_x_849:
[----:B------:R-:W1:Y:S02]  /*2eec0*/  MUFU.RCP R40, R49 ;  /* 0x0000003100287308 */ /* 0x000e640000001000 */
[----:B-1----:R-:W-:-:S04]  /*2eed0*/  FFMA R4, R49, R40, -1 ;  /* 0xbf80000031047423 */ /* 0x002fc80000000028 */
[----:B------:R-:W-:-:S04]  /*2eee0*/  FADD.FTZ R5, -R4, -RZ ;  /* 0x800000ff04057221 */ /* 0x000fc80000010100 */
[----:B------:R-:W-:-:S07]  /*2eef0*/  FFMA R40, R40, R5, R40 ;  /* 0x0000000528287223 */ /* 0x000fce0000000028 */
.L_x_850:
[----:B------:R-:W-:Y:S05]  /*2ef00*/  BSYNC B1 ;  /* 0x0000000000017941 */ /* 0x000fea0003800000 */
.L_x_848:
        /* <DEDUP_REMOVED lines=10> */
.L_x_852:
[----:B------:R-:W1:Y:S02]  /*2efb0*/  MUFU.RCP R43, R50 ;  /* 0x00000032002b7308 */ /* 0x000e640000001000 */
[----:B-1----:R-:W-:-:S04]  /*2efc0*/  FFMA R4, R50, R43, -1 ;  /* 0xbf80000032047423 */ /* 0x002fc8000000002b */
[----:B------:R-:W-:-:S04]  /*2efd0*/  FADD.FTZ R4, -R4, -RZ ;  /* 0x800000ff04047221 */ /* 0x000fc80000010100 */
[----:B------:R-:W-:-:S07]  /*2efe0*/  FFMA R43, R43, R4, R43 ;  /* 0x000000042b2b7223 */ /* 0x000fce000000002b */
.L_x_853:
[----:B------:R-:W-:Y:S05]  /*2eff0*/  BSYNC B1 ;  /* 0x0000000000017941 */ /* 0x000fea0003800000 */
.L_x_851:
        /* <DEDUP_REMOVED lines=10> */
.L_x_855:
[----:B------:R-:W1:Y:S02]  /*2f0a0*/  MUFU.RCP R42, R53 ;  /* 0x00000035002a7308 */ /* 0x000e640000001000 */
[----:B-1----:R-:W-:-:S04]  /*2f0b0*/  FFMA R4, R53, R42, -1 ;  /* 0xbf80000035047423 */ /* 0x002fc8000000002a */
[----:B------:R-:W-:-:S04]  /*2f0c0*/  FADD.FTZ R5, -R4, -RZ ;  /* 0x800000ff04057221 */ /* 0x000fc80000010100 */
[----:B------:R-:W-:-:S07]  /*2f0d0*/  FFMA R42, R42, R5, R42 ;  /* 0x000000052a2a7223 */ /* 0x000fce000000002a */
.L_x_856:
[----:B------:R-:W-:Y:S05]  /*2f0e0*/  BSYNC B1 ;  /* 0x0000000000017941 */ /* 0x000fea0003800000 */
.L_x_854:
        /* <DEDUP_REMOVED lines=10> */
.L_x_858:
[----:B------:R-:W1:Y:S02]  /*2f190*/  MUFU.RCP R45, R54 ;  /* 0x00000036002d7308 */ /* 0x000e640000001000 */
[----:B-1----:R-:W-:-:S04]  /*2f1a0*/  FFMA R4, R54, R45, -1 ;  /* 0xbf80000036047423 */ /* 0x002fc8000000002d */
[----:B------:R-:W-:-:S04]  /*2f1b0*/  FADD.FTZ R4, -R4, -RZ ;  /* 0x800000ff04047221 */ /* 0x000fc80000010100 */
[----:B------:R-:W-:-:S07]  /*2f1c0*/  FFMA R45, R45, R4, R45 ;  /* 0x000000042d2d7223 */ /* 0x000fce000000002d */
.L_x_859:
[----:B------:R-:W-:Y:S05]  /*2f1d0*/  BSYNC B1 ;  /* 0x0000000000017941 */ /* 0x000fea0003800000 */
.L_x_857:
        /* <DEDUP_REMOVED lines=10> */
.L_x_861:
[----:B------:R-:W1:Y:S02]  /*2f280*/  MUFU.RCP R44, R51 ;  /* 0x00000033002c7308 */ /* 0x000e640000001000 */
[----:B-1----:R-:W-:-:S04]  /*2f290*/  FFMA R4, R51, R44, -1 ;  /* 0xbf80000033047423 */ /* 0x002fc8000000002c */
[----:B------:R-:W-:-:S04]  /*2f2a0*/  FADD.FTZ R5, -R4, -RZ ;  /* 0x800000ff04057221 */ /* 0x000fc80000010100 */
[----:B------:R-:W-:-:S07]  /*2f2b0*/  FFMA R44, R44, R5, R44 ;  /* 0x000000052c2c7223 */ /* 0x000fce000000002c */
.L_x_862:
[----:B------:R-:W-:Y:S05]  /*2f2c0*/  BSYNC B1 ;  /* 0x0000000000017941 */ /* 0x000fea0003800000 */
.L_x_860:
        /* <DEDUP_REMOVED lines=10> */
.L_x_864:
[----:B------:R-:W1:Y:S02]  /*2f370*/  MUFU.RCP R47, R46 ;  /* 0x0000002e002f7308 */ /* 0x000e640000001000 */
[----:B-1----:R-:W-:-:S04]  /*2f380*/  FFMA R4, R46, R47, -1 ;  /* 0xbf8000002e047423 */ /* 0x002fc8000000002f */
[----:B------:R-:W-:-:S04]  /*2f390*/  FADD.FTZ R4, -R4, -RZ ;  /* 0x800000ff04047221 */ /* 0x000fc80000010100 */
[----:B------:R-:W-:-:S07]  /*2f3a0*/  FFMA R47, R47, R4, R47 ;  /* 0x000000042f2f7223 */ /* 0x000fce000000002f */
.L_x_865:
[----:B------:R-:W-:Y:S05]  /*2f3b0*/  BSYNC B1 ;  /* 0x0000000000017941 */ /* 0x000fea0003800000 */
.L_x_863:
        /* <DEDUP_REMOVED lines=9> */
.L_x_867:
[----:B------:R-:W1:Y:S02]  /*2f450*/  MUFU.RCP R8, R63 ;  /* 0x0000003f00087308 */ /* 0x000e640000001000 */
[----:B-1----:R-:W-:-:S04]  /*2f460*/  FFMA R4, R63, R8, -1 ;  /* 0xbf8000003f047423 */ /* 0x002fc80000000008 */
[----:B------:R-:W-:-:S04]  /*2f470*/  FADD.FTZ R5, -R4, -RZ ;  /* 0x800000ff04057221 */ /* 0x000fc80000010100 */
[----:B------:R-:W-:-:S07]  /*2f480*/  FFMA R8, R8, R5, R8 ;  /* 0x0000000508087223 */ /* 0x000fce0000000008 */
.L_x_868:
[----:B------:R-:W-:Y:S05]  /*2f490*/  BSYNC B1 ;  /* 0x0000000000017941 */ /* 0x000fea0003800000 */
.L_x_866:
        /* <DEDUP_REMOVED lines=26> */
.L_x_869:
        /* <DEDUP_REMOVED lines=27> */
.L_x_871:
[----:B------:R-:W-:Y:S05]  /*2f7f0*/  BSYNC B0 ;  /* 0x0000000000007941 */ /* 0x000fea0003800000 */
.L_x_870:
[----:B------:R-:W-:Y:S04]  /*2f800*/  BSSY B0, `(.L_x_872) ;  /* 0x000003a000007945 */ /* 0x000fe80003800000 */
[----:B------:R-:W-:Y:S05]  /*2f810*/  @P0 BRA `(.L_x_873) ;  /* 0x0000000000e00947 */ /* 0x000fea0003800000 */
[----:B------:R-:W-:-:S04]  /*2f820*/  MOV R4, UR44 ;  /* 0x0000002c00047c02 */ /* 0x000fc80008000f00 */
[----:B------:R-:W-:-:S13]  /*2f830*/  ISETP.NE.AND P3, PT, R4, 0x3, PT ;  /* 0x000000030400780c */ /* 0x000fda0003f65270 */
[----:B------:R-:W-:Y:S05]  /*2f840*/  @!P3 BRA `(.L_x_874) ;  /* 0x000000000004b947 */ /* 0x000fea0003800000 */
[----:B------:R-:W-:Y:S01]  /*2f850*/  BPT.TRAP 0x1 ;  /* 0x000000040000795c */ /* 0x000fe20000300000 */
.L_x_874:
[----:B------:R-:W-:Y:S01]  /*2f860*/  LEA R4, R18, UR48, 0x3 ;  /* 0x0000003012047c11 */ /* 0x000fe2000f8e18ff */
[----:B------:R-:W-:Y:S01]  /*2f870*/  BSSY B1, `(.L_x_875) ;  /* 0x0000004000017945 */ /* 0x000fe20003800000 */
[----:B------:R-:W-:-:S04]  /*2f880*/  SHF.L.U32 R5, R19, 0x1f, RZ ;  /* 0x0000001f13057819 */ /* 0x000fc800000006ff */
[----:B------:R-:W1:Y:S02]  /*2f890*/  SYNCS.PHASECHK.TRANS64.TRYWAIT P2, [R4+URZ+0x60], R5 ;  /* 0x00006005040075a7 */ /* 0x000e64000804017f */
[----:B-1----:R-:W-:Y:S05]  /*2f8a0*/  @!P2 BRA `(.L_x_876) ;  /* 0x0000008c005ca947 */ /* 0x002fea0003800000 */
.L_x_1154:
[----:B------:R-:W-:Y:S05]  /*2f8b0*/  BSYNC B1 ;  /* 0x0000000000017941 */ /* 0x000fea0003800000 */
.L_x_875:
        /* <DEDUP_REMOVED lines=22> */
.L_x_878:
[----:B------:R-:W-:Y:S05]  /*2fa20*/  BSYNC B1 ;  /* 0x0000000000017941 */ /* 0x000fea0003800000 */
.L_x_877:
        /* <DEDUP_REMOVED lines=8> */
.L_x_879:
        /* <DEDUP_REMOVED lines=15> */
.L_x_873:
[----:B------:R-:W-:Y:S05]  /*2fba0*/  BSYNC B0 ;  /* 0x0000000000007941 */ /* 0x000fea0003800000 */
.L_x_872:
        /* <DEDUP_REMOVED lines=212> */
.L_x_881:
[----:B------:R-:W1:Y:S02]  /*308f0*/  MUFU.RCP R33, R60 ;  /* 0x0000003c00217308 */ /* 0x000e640000001000 */
[----:B-1----:R-:W-:-:S04]  /*30900*/  FFMA R4, R60, R33, -1 ;  /* 0xbf8000003c047423 */ /* 0x002fc80000000021 */
[----:B------:R-:W-:-:S04]  /*30910*/  FADD.FTZ R4, -R4, -RZ ;  /* 0x800000ff04047221 */ /* 0x000fc80000010100 */
[----:B------:R-:W-:-:S07]  /*30920*/  FFMA R33, R33, R4, R33 ;  /* 0x0000000421217223 */ /* 0x000fce0000000021 */
.L_x_882:
[----:B------:R-:W-:Y:S05]  /*30930*/  BSYNC B1 ;  /* 0x0000000000017941 */ /* 0x000fea0003800000 */
.L_x_880:
        /* <DEDUP_REMOVED lines=10> */
.L_x_884:
[----:B------:R-:W1:Y:S02]  /*309e0*/  MUFU.RCP R32, R61 ;  /* 0x0000003d00207308 */ /* 0x000e640000001000 */
[----:B-1----:R-:W-:-:S04]  /*309f0*/  FFMA R4, R61, R32, -1 ;  /* 0xbf8000003d047423 */ /* 0x002fc80000000020 */
[----:B------:R-:W-:-:S04]  /*30a00*/  FADD.FTZ R5, -R4, -RZ ;  /* 0x800000ff04057221 */ /* 0x000fc80000010100 */
[----:B------:R-:W-:-:S07]  /*30a10*/  FFMA R32, R32, R5, R32 ;  /* 0x0000000520207223 */ /* 0x000fce0000000020 */
.L_x_885:
[----:B------:R-:W-:Y:S05]  /*30a20*/  BSYNC B1 ;  /* 0x0000000000017941 */ /* 0x000fea0003800000 */
.L_x_883:
        /* <DEDUP_REMOVED lines=10> */
.L_x_887:
[----:B------:R-:W1:Y:S02]  /*30ad0*/  MUFU.RCP R35, R42 ;  /* 0x0000002a00237308 */ /* 0x000e640000001000 */
[----:B-1----:R-:W-:-:S04]  /*30ae0*/  FFMA R4, R42, R35, -1 ;  /* 0xbf8000002a047423 */ /* 0x002fc80000000023 */
[----:B------:R-:W-:-:S04]  /*30af0*/  FADD.FTZ R4, -R4, -RZ ;  /* 0x800000ff04047221 */ /* 0x000fc80000010100 */
[----:B------:R-:W-:-:S07]  /*30b00*/  FFMA R35, R35, R4, R35 ;  /* 0x0000000423237223 */ /* 0x000fce0000000023 */
.L_x_888:
[----:B------:R-:W-:Y:S05]  /*30b10*/  BSYNC B1 ;  /* 0x0000000000017941 */ /* 0x000fea0003800000 */
.L_x_886:
        /* <DEDUP_REMOVED lines=10> */
.L_x_890:
[----:B------:R-:W1:Y:S02]  /*30bc0*/  MUFU.RCP R34, R39 ;  /* 0x0000002700227308 */ /* 0x000e640000001000 */
[----:B-1----:R-:W-:-:S04]  /*30bd0*/  FFMA R4, R39, R34, -1 ;  /* 0xbf80000027047423 */ /* 0x002fc80000000022 */
[----:B------:R-:W-:-:S04]  /*30be0*/  FADD.FTZ R5, -R4, -RZ ;  /* 0x800000ff04057221 */ /* 0x000fc80000010100 */
[----:B------:R-:W-:-:S07]  /*30bf0*/  FFMA R34, R34, R5, R34 ;  /* 0x0000000522227223 */ /* 0x000fce0000000022 */
.L_x_891:
[----:B------:R-:W-:Y:S05]  /*30c00*/  BSYNC B1 ;  /* 0x0000000000017941 */ /* 0x000fea0003800000 */
.L_x_889:
        /* <DEDUP_REMOVED lines=10> */
.L_x_893:
[----:B------:R-:W1:Y:S02]  /*30cb0*/  MUFU.RCP R37, R38 ;  /* 0x0000002600257308 */ /* 0x000e640000001000 */
[----:B-1----:R-:W-:-:S04]  /*30cc0*/  FFMA R4, R38, R37, -1 ;  /* 0xbf80000026047423 */ /* 0x002fc80000000025 */
[----:B------:R-:W-:-:S04]  /*30cd0*/  FADD.FTZ R4, -R4, -RZ ;  /* 0x800000ff04047221 */ /* 0x000fc80000010100 */
[----:B------:R-:W-:-:S07]  /*30ce0*/  FFMA R37, R37, R4, R37 ;  /* 0x0000000425257223 */ /* 0x000fce0000000025 */
.L_x_894:
[----:B------:R-:W-:Y:S05]  /*30cf0*/  BSYNC B1 ;  /* 0x0000000000017941 */ /* 0x000fea0003800000 */
.L_x_892:
        /* <DEDUP_REMOVED lines=10> */
.L_x_896:
[----:B------:R-:W1:Y:S02]  /*30da0*/  MUFU.RCP R36, R43 ;  /* 0x0000002b00247308 */ /* 0x000e640000001000 */
[----:B-1----:R-:W-:-:S04]  /*30db0*/  FFMA R4, R43, R36, -1 ;  /* 0xbf8000002b047423 */ /* 0x002fc80000000024 */
[----:B------:R-:W-:-:S04]  /*30dc0*/  FADD.FTZ R5, -R4, -RZ ;  /* 0x800000ff04057221 */ /* 0x000fc80000010100 */
[----:B------:R-:W-:-:S07]  /*30dd0*/  FFMA R36, R36, R5, R36 ;  /* 0x0000000524247223 */ /* 0x000fce0000000024 */
.L_x_897:
[----:B------:R-:W-:Y:S05]  /*30de0*/  BSYNC B1 ;  /* 0x0000000000017941 */ /* 0x000fea0003800000 */
.L_x_895:
        /* <DEDUP_REMOVED lines=10> */
.L_x_899:
[----:B------:R-:W1:Y:S02]  /*30e90*/  MUFU.RCP R39, R44 ;  /* 0x0000002c00277308 */ /* 0x000e640000001000 */
[----:B-1----:R-:W-:-:S04]  /*30ea0*/  FFMA R4, R44, R39, -1 ;  /* 0xbf8000002c047423 */ /* 0x002fc80000000027 */
[----:B------:R-:W-:-:S04]  /*30eb0*/  FADD.FTZ R4, -R4, -RZ ;  /* 0x800000ff04047221 */ /* 0x000fc80000010100 */
[----:B------:R-:W-:-:S07]  /*30ec0*/  FFMA R39, R39, R4, R39 ;  /* 0x0000000427277223 */ /* 0x000fce0000000027 */
.L_x_900:
[----:B------:R-:W-:Y:S05]  /*30ed0*/  BSYNC B1 ;  /* 0x0000000000017941 */ /* 0x000fea0003800000 */
.L_x_898:
        /* <DEDUP_REMOVED lines=10> */
.L_x_902:
[----:B------:R-:W1:Y:S02]  /*30f80*/  MUFU.RCP R38, R47 ;  /* 0x0000002f00267308 */ /* 0x000e640000001000 */
[----:B-1----:R-:W-:-:S04]  /*30f90*/  FFMA R4, R47, R38, -1 ;  /* 0xbf8000002f047423 */ /* 0x002fc80000000026 */
[----:B------:R-:W-:-:S04]  /*30fa0*/  FADD.FTZ R5, -R4, -RZ ;  /* 0x800000ff04057221 */ /* 0x000fc80000010100 */
[----:B------:R-:W-:-:S07]  /*30fb0*/  FFMA R38, R38, R5, R38 ;  /* 0x0000000526267223 */ /* 0x000fce0000000026 */
.L_x_903:
[----:B------:R-:W-:Y:S05]  /*30fc0*/  BSYNC B1 ;  /* 0x0000000000017941 */ /* 0x000fea0003800000 */
.L_x_901:
        /* <DEDUP_REMOVED lines=10> */
.L_x_905:
[----:B------:R-:W1:Y:S02]  /*31070*/  MUFU.RCP R41, R48 ;  /* 0x0000003000297308 */ /* 0x000e640000001000 */
[----:B-1----:R-:W-:-:S04]  /*31080*/  FFMA R4, R48, R41, -1 ;  /* 0xbf80000030047423 */ /* 0x002fc80000000029 */
[----:B------:R-:W-:-:S04]  /*31090*/  FADD.FTZ R4, -R4, -RZ ;  /* 0x800000ff04047221 */ /* 0x000fc80000010100 */
[----:B------:R-:W-:-:S07]  /*310a0*/  FFMA R41, R41, R4, R41 ;  /* 0x0000000429297223 */ /* 0x000fce0000000029 */
.L_x_906:
[----:B------:R-:W-:Y:S05]  /*310b0*/  BSYNC B1 ;  /* 0x0000000000017941 */ /* 0x000fea0003800000 */
.L_x_904:
        /* <DEDUP_REMOVED lines=10> */
.L_x_908:
[----:B------:R-:W1:Y:S02]  /*31160*/  MUFU.RCP R40, R49 ;  /* 0x0000003100287308 */ /* 0x000e640000001000 */
[----:B-1----:R-:W-:-:S04]  /*31170*/  FFMA R4, R49, R40, -1 ;  /* 0xbf80000031047423 */ /* 0x002fc80000000028 */
[----:B------:R-:W-:-:S04]  /*31180*/  FADD.FTZ R5, -R4, -RZ ;  /* 0x800000ff04057221 */ /* 0x000fc80000010100 */
[----:B------:R-:W-:-:S07]  /*31190*/  FFMA R40, R40, R5, R40 ;  /* 0x0000000528287223 */ /* 0x000fce0000000028 */
.L_x_909:
[----:B------:R-:W-:Y:S05]  /*311a0*/  BSYNC B1 ;  /* 0x0000000000017941 */ /* 0x000fea0003800000 */
.L_x_907:
        /* <DEDUP_REMOVED lines=10> */
.L_x_911:
[----:B------:R-:W1:Y:S02]  /*31250*/  MUFU.RCP R43, R50 ;  /* 0x00000032002b7308 */ /* 0x000e640000001000 */
[----:B-1----:R-:W-:-:S04]  /*31260*/  FFMA R4, R50, R43, -1 ;  /* 0xbf80000032047423 */ /* 0x002fc8000000002b */
[----:B------:R-:W-:-:S04]  /*31270*/  FADD.FTZ R4, -R4, -RZ ;  /* 0x800000ff04047221 */ /* 0x000fc80000010100 */
[----:B------:R-:W-:-:S07]  /*31280*/  FFMA R43, R43, R4, R43 ;  /* 0x000000042b2b7223 */ /* 0x000fce000000002b */
.L_x_912:
[----:B------:R-:W-:Y:S05]  /*31290*/  BSYNC B1 ;  /* 0x0000000000017941 */ /* 0x000fea0003800000 */
.L_x_910:
        /* <DEDUP_REMOVED lines=10> */
.L_x_914:
[----:B------:R-:W1:Y:S02]  /*31340*/  MUFU.RCP R42, R53 ;  /* 0x00000035002a7308 */ /* 0x000e640000001000 */
[----:B-1----:R-:W-:-:S04]  /*31350*/  FFMA R4, R53, R42, -1 ;  /* 0xbf80000035047423 */ /* 0x002fc8000000002a */
[----:B------:R-:W-:-:S04]  /*31360*/  FADD.FTZ R5, -R4, -RZ ;  /* 0x800000ff04057221 */ /* 0x000fc80000010100 */
[----:B------:R-:W-:-:S07]  /*31370*/  FFMA R42, R42, R5, R42 ;  /* 0x000000052a2a7223 */ /* 0x000fce000000002a */
.L_x_915:
[----:B------:R-:W-:Y:S05]  /*31380*/  BSYNC B1 ;  /* 0x0000000000017941 */ /* 0x000fea0003800000 */
.L_x_913:
        /* <DEDUP_REMOVED lines=10> */
.L_x_917:
[----:B------:R-:W1:Y:S02]  /*31430*/  MUFU.RCP R45, R54 ;  /* 0x00000036002d7308 */ /* 0x000e640000001000 */
[----:B-1----:R-:W-:-:S04]  /*31440*/  FFMA R4, R54, R45, -1 ;  /* 0xbf80000036047423 */ /* 0x002fc8000000002d */
[----:B------:R-:W-:-:S04]  /*31450*/  FADD.FTZ R4, -R4, -RZ ;  /* 0x800000ff04047221 */ /* 0x000fc80000010100 */
[----:B------:R-:W-:-:S07]  /*31460*/  FFMA R45, R45, R4, R45 ;  /* 0x000000042d2d7223 */ /* 0x000fce000000002d */
.L_x_918:
[----:B------:R-:W-:Y:S05]  /*31470*/  BSYNC B1 ;  /* 0x0000000000017941 */ /* 0x000fea0003800000 */
.L_x_916:
        /* <DEDUP_REMOVED lines=10> */
.L_x_920:
[----:B------:R-:W1:Y:S02]  /*31520*/  MUFU.RCP R44, R51 ;  /* 0x00000033002c7308 */ /* 0x000e640000001000 */
[----:B-1----:R-:W-:-:S04]  /*31530*/  FFMA R4, R51, R44, -1 ;  /* 0xbf80000033047423 */ /* 0x002fc8000000002c */
[----:B------:R-:W-:-:S04]  /*31540*/  FADD.FTZ R5, -R4, -RZ ;  /* 0x800000ff04057221 */ /* 0x000fc80000010100 */
[----:B------:R-:W-:-:S07]  /*31550*/  FFMA R44, R44, R5, R44 ;  /* 0x000000052c2c7223 */ /* 0x000fce000000002c */
.L_x_921:
[----:B------:R-:W-:Y:S05]  /*31560*/  BSYNC B1 ;  /* 0x0000000000017941 */ /* 0x000fea0003800000 */
.L_x_919:
        /* <DEDUP_REMOVED lines=10> */
.L_x_923:
[----:B------:R-:W1:Y:S02]  /*31610*/  MUFU.RCP R47, R46 ;  /* 0x0000002e002f7308 */ /* 0x000e640000001000 */
[----:B-1----:R-:W-:-:S04]  /*31620*/  FFMA R4, R46, R47, -1 ;  /* 0xbf8000002e047423 */ /* 0x002fc8000000002f */
[----:B------:R-:W-:-:S04]  /*31630*/  FADD.FTZ R4, -R4, -RZ ;  /* 0x800000ff04047221 */ /* 0x000fc80000010100 */
[----:B------:R-:W-:-:S07]  /*31640*/  FFMA R47, R47, R4, R47 ;  /* 0x000000042f2f7223 */ /* 0x000fce000000002f */
.L_x_924:
[----:B------:R-:W-:Y:S05]  /*31650*/  BSYNC B1 ;  /* 0x0000000000017941 */ /* 0x000fea0003800000 */
.L_x_922:
        /* <DEDUP_REMOVED lines=9> */
.L_x_926:
[----:B------:R-:W1:Y:S02]  /*316f0*/  MUFU.RCP R8, R63 ;  /* 0x0000003f00087308 */ /* 0x000e640000001000 */
[----:B-1----:R-:W-:-:S04]  /*31700*/  FFMA R4, R63, R8, -1 ;  /* 0xbf8000003f047423 */ /* 0x002fc80000000008 */
[----:B------:R-:W-:-:S04]  /*31710*/  FADD.FTZ R5, -R4, -RZ ;  /* 0x800000ff04057221 */ /* 0x000fc80000010100 */
[----:B------:R-:W-:-:S07]  /*31720*/  FFMA R8, R8, R5, R8 ;  /* 0x0000000508087223 */ /* 0x000fce0000000008 */
.L_x_927:
[----:B------:R-:W-:Y:S05]  /*31730*/  BSYNC B1 ;  /* 0x0000000000017941 */ /* 0x000fea0003800000 */
.L_x_925:
        /* <DEDUP_REMOVED lines=26> */
.L_x_928:
        /* <DEDUP_REMOVED lines=27> */
.L_x_930:
[----:B------:R-:W-:Y:S05]  /*31a90*/  BSYNC B0 ;  /* 0x0000000000007941 */ /* 0x000fea0003800000 */
.L_x_929:
[----:B------:R-:W-:Y:S04]  /*31aa0*/  BSSY B0, `(.L_x_931) ;  /* 0x0000035000007945 */ /* 0x000fe80003800000 */
[----:B------:R-:W-:Y:S05]  /*31ab0*/  @P0 BRA `(.L_x_932) ;  /* 0x0000000000cc0947 */ /* 0x000fea0003800000 */
[----:B------:R-:W-:-:S04]  /*31ac0*/  MOV R4, UR44 ;  /* 0x0000002c00047c02 */ /* 0x000fc80008000f00 */
[----:B------:R-:W-:-:S13]  /*31ad0*/  ISETP.NE.AND P2, PT, R4, 0x3, PT ;  /* 0x000000030400780c */ /* 0x000fda0003f45270 */
[----:B------:R-:W-:Y:S05]  /*31ae0*/  @!P2 BRA `(.L_x_933) ;  /* 0x000000000004a947 */ /* 0x000fea0003800000 */
[----:B------:R-:W-:Y:S01]  /*31af0*/  BPT.TRAP 0x1 ;  /* 0x000000040000795c */ /* 0x000fe20000300000 */
.L_x_933:
[----:B------:R-:W-:Y:S01]  /*31b00*/  SHF.L.U32 R4, R19, 0x1f, RZ ;  /* 0x0000001f13047819 */ /* 0x000fe200000006ff */
[----:B------:R-:W-:Y:S01]  /*31b10*/  BSSY B1, `(.L_x_934) ;  /* 0x0000004000017945 */ /* 0x000fe20003800000 */
[----:B------:R-:W-:-:S04]  /*31b20*/  LEA R5, R18, UR48, 0x3 ;  /* 0x0000003012057c11 */ /* 0x000fc8000f8e18ff */
[----:B------:R-:W1:Y:S02]  /*31b30*/  SYNCS.PHASECHK.TRANS64.TRYWAIT P0, [R5+URZ+0x60], R4 ;  /* 0x00006004050075a7 */ /* 0x000e64000800017f */
[----:B-1----:R-:W-:Y:S05]  /*31b40*/  @!P0 BRA `(.L_x_935) ;  /* 0x0000006800c88947 */ /* 0x002fea0003800000 */
.L_x_1155:
[----:B------:R-:W-:Y:S05]  /*31b50*/  BSYNC B1 ;  /* 0x0000000000017941 */ /* 0x000fea0003800000 */
.L_x_934:
[----:B------:R-:W-:Y:S04]  /*31b60*/  BSSY B1, `(.L_x_936) ;  /* 0x0000016000017945 */ /* 0x000fe80003800000 */
[----:B------:R-:W-:Y:S05]  /*31b70*/  @P1 BRA `(.L_x_937) ;  /* 0x0000000000501947 */ /* 0x000fea0003800000 */
[----:B------:R-:W2:Y:S01]  /*31b80*/  S2R R8, SR_TID.X ;  /* 0x0000000000087919 */ /* 0x000ea20000002100 */
[----:B------:R-:W-:-:S04]  /*31b90*/  LEA R0, R18, R17, 0xc ;  /* 0x0000001112007211 */ /* 0x000fc800078e60ff */
[----:B------:R-:W-:Y:S01]  /*31ba0*/  IADD3 R3, R0, UR48, RZ ;  /* 0x0000003000037c10 */ /* 0x000fe2000fffe0ff */
[----:B------:R-:W-:Y:S04]  /*31bb0*/  LDS.U16 R6, [R0+UR48+0x208] ;  /* 0x0002083000067984 */ /* 0x000fe80008000400 */
[----:B------:R-:W-:Y:S04]  /*31bc0*/  LDS.U16 R7, [R0+UR48+0x200] ;  /* 0x0002003000077984 */ /* 0x000fe80008000400 */
[----:B-1----:R-:W1:Y:S01]  /*31bd0*/  LDS.U16 R4, [R0+UR48+0x100] ;  /* 0x0001003000047984 */ /* 0x002e620008000400 */
[----:B--2---:R-:W-:-:S04]  /*31be0*/  SHF.R.U32.HI R8, RZ, 0x4, R8 ;  /* 0x00000004ff087819 */ /* 0x004fc80000011608 */
[----:B------:R-:W-:Y:S02]  /*31bf0*/  LOP3.LUT P0, RZ, R8, 0x1, RZ, 0xc0, !PT ;  /* 0x0000000108ff7812 */ /* 0x000fe4000780c0ff */
[----:B------:R-:W-:-:S04]  /*31c00*/  MOV R8, 0x8 ;  /* 0x0000000800087802 */ /* 0x000fc80000000f00 */
[----:B------:R-:W-:-:S04]  /*31c10*/  SEL R8, R8, 0xfffffff8, !P0 ;  /* 0xfffffff808087807 */ /* 0x000fc80004000000 */
[----:B------:R-:W-:Y:S02]  /*31c20*/  LEA R14, R8, R3, 0x1 ;  /* 0x00000003080e7211 */ /* 0x000fe400078e08ff */
[----:B------:R-:W2:Y:S04]  /*31c30*/  LDS.U16 R3, [R0+UR48+0x108] ;  /* 0x0001083000037984 */ /* 0x000ea80008000400 */
[----:B------:R-:W-:Y:S01]  /*31c40*/  LDS.U16 R5, [R14+0x200] ;  /* 0x000200000e057984 */ /* 0x000fe20000000400 */
[----:B-1----:R-:W-:-:S03]  /*31c50*/  PRMT R7, R4, 0x5410, R7 ;  /* 0x0000541004077816 */ /* 0x002fc60000000007 */
[----:B------:R-:W1:Y:S04]  /*31c60*/  LDS.U16 R8, [R14+0x100] ;  /* 0x000100000e087984 */ /* 0x000e680000000400 */
[----:B------:R-:W-:Y:S04]  /*31c70*/  LDS.U16 R12, [R14+0x208] ;  /* 0x000208000e0c7984 */ /* 0x000fe80000000400 */
[----:B------:R-:W3:Y:S01]  /*31c80*/  LDS.U16 R13, [R14+0x108] ;  /* 0x000108000e0d7984 */ /* 0x000ee20000000400 */
[----:B--2---:R-:W-:Y:S02]  /*31c90*/  PRMT R6, R3, 0x5410, R6 ;  /* 0x0000541003067816 */ /* 0x004fe40000000006 */
[----:B-1----:R-:W-:-:S02]  /*31ca0*/  PRMT R3, R8, 0x5410, R5 ;  /* 0x0000541008037816 */ /* 0x002fc40000000005 */
[----:B---3--:R-:W-:-:S07]  /*31cb0*/  PRMT R0, R13, 0x5410, R12 ;  /* 0x000054100d007816 */ /* 0x008fce000000000c */
.L_x_937:
[----:B------:R-:W-:Y:S05]  /*31cc0*/  BSYNC B1 ;  /* 0x0000000000017941 */ /* 0x000fea0003800000 */
.L_x_936:
        /* <DEDUP_REMOVED lines=8> */
.L_x_938:
[----:B-1----:R-:W1:Y:S01]  /*31d50*/  S2R R5, SR_CgaCtaId ;  /* 0x0000000000057919 */ /* 0x002e620000008800 */
[C---:B------:R-:W-:Y:S02]  /*31d60*/  LEA R4, R10.reuse, UR48, 0x3 ;  /* 0x000000300a047c11 */ /* 0x040fe4000f8e18ff */
[----:B------:R-:W-:Y:S02]  /*31d70*/  IADD3 R10, R10, 0x1, RZ ;  /* 0x000000010a0a7810 */ /* 0x000fe40007ffe0ff */
[----:B------:R-:W-:Y:S02]  /*31d80*/  IADD3 R4, R4, 0x80, RZ ;  /* 0x0000008004047810 */ /* 0x000fe40007ffe0ff */
[----:B------:R-:W-:-:S04]  /*31d90*/  ISETP.NE.AND P0, PT, R10, 0x4, PT ;  /* 0x000000040a00780c */ /* 0x000fc80003f05270 */
[----:B------:R-:W-:Y:S02]  /*31da0*/  SEL R10, R10, RZ, P0 ;  /* 0x000000ff0a0a7207 */ /* 0x000fe40000000000 */
[----:B-1----:R-:W-:-:S04]  /*31db0*/  PRMT R4, R5, 0x654, R4 ;  /* 0x0000065405047816 */ /* 0x002fc80000000004 */
[----:B--2---:R1:W-:Y:S02]  /*31dc0*/  SYNCS.ARRIVE.TRANS64.RED.A1T0 RZ, [R4+URZ], RZ ;  /* 0x000000ff04ff79a7 */ /* 0x0043e4000810043f */
[----:B-1----:R-:W-:-:S04]  /*31dd0*/  SEL R4, RZ, 0x1, P0 ;  /* 0x00000001ff047807 */ /* 0x002fc80000000000 */
[----:B------:R-:W-:-:S07]  /*31de0*/  LOP3.LUT R11, R11, R4, RZ, 0x3c, !PT ;  /* 0x000000040b0b7212 */ /* 0x000fce00078e3cff */
.L_x_932:
[----:B------:R-:W-:Y:S05]  /*31df0*/  BSYNC B0 ;  /* 0x0000000000007941 */ /* 0x000fea0003800000 */
.L_x_931:
[----:B------:R-:W2:Y:S04]  /*31e00*/  LDL.LU R5, [R1+0x460] ;  /* 0x0004600001057983 */ /* 0x000ea80000300800 */
[----:B------:R-:W3:Y:S04]  /*31e10*/  LDL.LU R12, [R1+0x464] ;  /* 0x00046400010c7983 */ /* 0x000ee80000300800 */
[----:B------:R-:W4:Y:S04]  /*31e20*/  LDL.LU R21, [R1+0x468] ;  /* 0x0004680001157983 */ /* 0x000f280000300800 */
[----:B------:R-:W5:Y:S04]  /*31e30*/  LDL.LU R25, [R1+0x46c] ;  /* 0x00046c0001197983 */ /* 0x000f680000300800 */
[----:B------:R-:W4:Y:S04]  /*31e40*/  LDL.LU R14, [R1+0x470] ;  /* 0x00047000010e7983 */ /* 0x000f280000300800 */
[----:B------:R-:W4:Y:S04]  /*31e50*/  LDL.LU R18, [R1+0x474] ;  /* 0x0004740001127983 */ /* 0x000f280000300800 */
[----:B------:R-:W4:Y:S04]  /*31e60*/  LDL.LU R24, [R1+0x478] ;  /* 0x0004780001187983 */ /* 0x000f280000300800 */
[----:B------:R-:W4:Y:S01]  /*31e70*/  LDL.LU R23, [R1+0x47c] ;  /* 0x00047c0001177983 */ /* 0x000f220000300800 */
[----:B------:R-:W-:-:S03]  /*31e80*/  F2FP.F16.E4M3.UNPACK_B R4, R7 ;  /* 0x00000007ff04723e */ /* 0x000fc600020006ff */
[----:B------:R-:W4:Y:S01]  /*31e90*/  LDL.LU R22, [R1+0x480] ;  /* 0x0004800001167983 */ /* 0x000f220000300800 */
[----:B------:R-:W-:Y:S01]  /*31ea0*/  F2FP.F16.E4M3.UNPACK_B R8, R6 ;  /* 0x00000006ff08723e */ /* 0x000fe200020006ff */
[----:B------:R-:W-:Y:S02]  /*31eb0*/  HADD2.F32 R13, -RZ, R4.H1_H1 ;  /* 0x30000004ff0d7230 */ /* 0x000fe40000004100 */
[----:B------:R-:W4:Y:S02]  /*31ec0*/  LDL.LU R20, [R1+0x484] ;  /* 0x0004840001147983 */ /* 0x000f240000300800 */
[----:B------:R-:W-:Y:S02]  /*31ed0*/  HADD2.F32 R19, -RZ, R8.H1_H1 ;  /* 0x30000008ff137230 */ /* 0x000fe40000004100 */
[C---:B--2---:R-:W-:Y:S01]  /*31ee0*/  FMUL R15, R16.reuse, R5 ;  /* 0x00000005100f7220 */ /* 0x044fe20000400000 */
[----:B------:R-:W-:Y:S01]  /*31ef0*/  HADD2.F32 R5, -RZ, R4.H0_H0 ;  /* 0x20000004ff057230 */ /* 0x000fe20000004100 */
[----:B------:R-:W-:Y:S01]  /*31f00*/  F2FP.F16.E4M3.UNPACK_B R4, R7.H1 ;  /* 0x00000007ff04723e */ /* 0x000fe200030006ff */
[----:B---3--:R-:W-:-:S03]  /*31f10*/  FMUL R12, R16, R12 ;  /* 0x0000000c100c7220 */ /* 0x008fc60000400000 */
[----:B------:R-:W-:Y:S01]  /*31f20*/  FFMA R7, R2, R5, R15 ;  /* 0x0000000502077223 */ /* 0x000fe2000000000f */
[----:B------:R-:W-:Y:S02]  /*31f30*/  HADD2.F32 R15, -RZ, R8.H0_H0 ;  /* 0x20000008ff0f7230 */ /* 0x000fe40000004100 */
[----:B-----5:R-:W-:Y:S02]  /*31f40*/  FMUL R8, R16, R25 ;  /* 0x0000001910087220 */ /* 0x020fe40000400000 */
[----:B------:R-:W2:Y:S04]  /*31f50*/  LDL.LU R25, [R1+0x488] ;  /* 0x0004880001197983 */ /* 0x000ea80000300800 */
[----:B------:R-:W3:Y:S04]  /*31f60*/  LDL.LU R31, [R1+0x48c] ;  /* 0x00048c00011f7983 */ /* 0x000ee80000300800 */
[----:B------:R-:W5:Y:S04]  /*31f70*/  LDL.LU R37, [R1+0x490] ;  /* 0x0004900001257983 */ /* 0x000f680000300800 */
[----:B------:R-:W5:Y:S04]  /*31f80*/  LDL.LU R39, [R1+0x494] ;  /* 0x0004940001277983 */ /* 0x000f680000300800 */
[----:B------:R-:W5:Y:S04]  /*31f90*/  LDL.LU R43, [R1+0x498] ;  /* 0x00049800012b7983 */ /* 0x000f680000300800 */
[----:B------:R-:W5:Y:S01]  /*31fa0*/  LDL.LU R48, [R1+0x49c] ;  /* 0x00049c0001307983 */ /* 0x000f620000300800 */
[----:B------:R-:W-:Y:S01]  /*31fb0*/  FFMA R12, R2, R13, R12 ;  /* 0x0000000d020c7223 */ /* 0x000fe2000000000c */
[----:B------:R-:W-:-:S02]  /*31fc0*/  HADD2.F32 R5, -RZ, R4.H0_H0 ;  /* 0x20000004ff057230 */ /* 0x000fc40000004100 */
[C---:B----4-:R-:W-:Y:S01]  /*31fd0*/  FMUL R14, R16.reuse, R14 ;  /* 0x0000000e100e7220 */ /* 0x050fe20000400000 */
[----:B------:R-:W-:Y:S02]  /*31fe0*/  HADD2.F32 R13, -RZ, R4.H1_H1 ;  /* 0x30000004ff0d7230 */ /* 0x000fe40000004100 */
[C---:B------:R-:W-:Y:S01]  /*31ff0*/  FMUL R18, R16.reuse, R18 ;  /* 0x0000001210127220 */ /* 0x040fe20000400000 */
[----:B------:R-:W-:Y:S01]  /*32000*/  F2FP.F16.E4M3.UNPACK_B R4, R6.H1 ;  /* 0x00000006ff04723e */ /* 0x000fe200030006ff */
[----:B------:R-:W-:Y:S01]  /*32010*/  FMUL R21, R16, R21 ;  /* 0x0000001510157220 */ /* 0x000fe20000400000 */
[C---:B------:R-:W-:Y:S01]  /*32020*/  FFMA R14, R2.reuse, R15, R14 ;  /* 0x0000000f020e7223 */ /* 0x040fe2000000000e */
[C---:B------:R-:W-:Y:S01]  /*32030*/  FFMA R15, R2.reuse, R19, R18 ;  /* 0x00000013020f7223 */ /* 0x040fe20000000012 */
[----:B------:R-:W-:Y:S01]  /*32040*/  FFMA R13, R2, R13, R8 ;  /* 0x0000000d020d7223 */ /* 0x000fe20000000008 */
[--C-:B------:R-:W-:Y:S02]  /*32050*/  HADD2.F32 R19, -RZ, R4.reuse.H1_H1 ;  /* 0x30000004ff137230 */ /* 0x100fe40000004100 */
[----:B------:R-:W-:Y:S01]  /*32060*/  FMUL R8, R16, R23 ;  /* 0x0000001710087220 */ /* 0x000fe20000400000 */
[----:B------:R-:W-:Y:S01]  /*32070*/  MOV R53, 0x3bbb989d ;  /* 0x3bbb989d00357802 */ /* 0x000fe20000000f00 */
[----:B------:R-:W-:Y:S01]  /*32080*/  FFMA R6, R2, R5, R21 ;  /* 0x0000000502067223 */ /* 0x000fe20000000015 */
[----:B------:R-:W-:-:S02]  /*32090*/  HADD2.F32 R5, -RZ, R4.H0_H0 ;  /* 0x20000004ff057230 */ /* 0x000fc40000004100 */
[----:B------:R-:W-:Y:S01]  /*320a0*/  FMUL R21, R16, R24 ;  /* 0x0000001810157220 */ /* 0x000fe20000400000 */
[----:B------:R-:W-:Y:S01]  /*320b0*/  F2FP.F16.E4M3.UNPACK_B R4, R3 ;  /* 0x00000003ff04723e */ /* 0x000fe200020006ff */
[----:B------:R-:W-:Y:S01]  /*320c0*/  FFMA R19, R2, R19, R8 ;  /* 0x0000001302137223 */ /* 0x000fe20000000008 */
[----:B------:R-:W-:Y:S01]  /*320d0*/  MOV R54, 0x437c0000 ;  /* 0x437c000000367802 */ /* 0x000fe20000000f00 */
[CC--:B------:R-:W-:Y:S01]  /*320e0*/  FFMA.SAT R8, -R7.reuse, R53.reuse, 0.5 ;  /* 0x3f00000007087423 */ /* 0x0c0fe20000002135 */
[----:B------:R-:W-:Y:S01]  /*320f0*/  FFMA.SAT R24, -R12, R53, 0.5 ;  /* 0x3f0000000c187423 */ /* 0x000fe20000002135 */
[----:B------:R-:W-:Y:S01]  /*32100*/  FFMA R18, R2, R5, R21 ;  /* 0x0000000502127223 */ /* 0x000fe20000000015 */
[--C-:B------:R-:W-:Y:S02]  /*32110*/  HADD2.F32 R5, -RZ, R4.reuse.H0_H0 ;  /* 0x20000004ff057230 */ /* 0x100fe40000004100 */
[----:B------:R-:W-:Y:S01]  /*32120*/  FMUL R23, R16, R22 ;  /* 0x0000001610177220 */ /* 0x000fe20000400000 */
[-C--:B------:R-:W-:Y:S01]  /*32130*/  FFMA.RM R8, R8, R54.reuse, 12582913 ;  /* 0x4b40000108087423 */ /* 0x080fe20000004036 */
[----:B------:R-:W-:Y:S01]  /*32140*/  FFMA.RM R26, R24, R54, 12582913 ;  /* 0x4b400001181a7423 */ /* 0x000fe20000004036 */
[----:B------:R-:W-:Y:S01]  /*32150*/  HADD2.F32 R21, -RZ, R4.H1_H1 ;  /* 0x30000004ff157230 */ /* 0x000fe20000004100 */
[----:B------:R-:W-:Y:S01]  /*32160*/  F2FP.F16.E4M3.UNPACK_B R4, R3.H1 ;  /* 0x00000003ff04723e */ /* 0x000fe200030006ff */
[----:B------:R-:W-:Y:S01]  /*32170*/  FADD R22, R8, -12583039 ;  /* 0xcb40007f08167421 */ /* 0x000fe20000000000 */
[----:B------:R-:W-:Y:S01]  /*32180*/  FFMA R3, R2, R5, R23 ;  /* 0x0000000502037223 */ /* 0x000fe20000000017 */
[----:B------:R-:W-:Y:S01]  /*32190*/  FADD R23, R26, -12583039 ;  /* 0xcb40007f1a177421 */ /* 0x000fe20000000000 */
[----:B------:R-:W-:Y:S01]  /*321a0*/  FMUL R20, R16, R20 ;  /* 0x0000001410147220 */ /* 0x000fe20000400000 */
[----:B------:R-:W-:Y:S01]  /*321b0*/  FFMA R22, -R7, 1.4426950216293334961, -R22 ;  /* 0x3fb8aa3b07167823 */ /* 0x000fe20000000916 */
[-C--:B------:R-:W-:Y:S01]  /*321c0*/  FFMA.SAT R24, -R6, R53.reuse, 0.5 ;  /* 0x3f00000006187423 */ /* 0x080fe20000002135 */
[----:B------:R-:W-:Y:S01]  /*321d0*/  FFMA R23, -R12, 1.4426950216293334961, -R23 ;  /* 0x3fb8aa3b0c177823 */ /* 0x000fe20000000917 */
[----:B------:R-:W-:Y:S01]  /*321e0*/  FFMA.SAT R29, -R13, R53, 0.5 ;  /* 0x3f0000000d1d7423 */ /* 0x000fe20000002135 */
[----:B------:R-:W-:Y:S01]  /*321f0*/  FFMA R20, R2, R21, R20 ;  /* 0x0000001502147223 */ /* 0x000fe20000000014 */
[----:B------:R-:W-:-:S02]  /*32200*/  HADD2.F32 R21, -RZ, R4.H0_H0 ;  /* 0x20000004ff157230 */ /* 0x000fc40000004100 */
[----:B------:R-:W-:Y:S01]  /*32210*/  FFMA R22, -R7, 1.925963033500011079e-08, R22 ;  /* 0x32a5706007167823 */ /* 0x000fe20000000116 */
[-C--:B------:R-:W-:Y:S01]  /*32220*/  FFMA.RM R28, R24, R54.reuse, 12582913 ;  /* 0x4b400001181c7423 */ /* 0x080fe20000004036 */
[----:B------:R-:W-:Y:S01]  /*32230*/  FFMA R24, -R12, 1.925963033500011079e-08, R23 ;  /* 0x32a570600c187823 */ /* 0x000fe20000000117 */
[----:B------:R-:W-:Y:S01]  /*32240*/  FFMA.RM R30, R29, R54, 12582913 ;  /* 0x4b4000011d1e7423 */ /* 0x000fe20000004036 */
[----:B------:R1:W4:Y:S01]  /*32250*/  MUFU.EX2 R27, R22 ;  /* 0x00000016001b7308 */ /* 0x0003220000000800 */
[----:B------:R-:W-:Y:S02]  /*32260*/  FFMA.SAT R33, -R15, R53, 0.5 ;  /* 0x3f0000000f217423 */ /* 0x000fe40000002135 */
[----:B-1----:R-:W-:-:S04]  /*32270*/  FADD R22, R30, -12583039 ;  /* 0xcb40007f1e167421 */ /* 0x002fc80000000000 */
[----:B------:R-:W-:Y:S01]  /*32280*/  FFMA R32, -R13, 1.4426950216293334961, -R22 ;  /* 0x3fb8aa3b0d207823 */ /* 0x000fe20000000916 */
[----:B------:R-:W-:Y:S01]  /*32290*/  FFMA.RM R36, R33, R54, 12582913 ;  /* 0x4b40000121247423 */ /* 0x000fe20000004036 */
[----:B------:R1:W-:Y:S02]  /*322a0*/  MUFU.EX2 R29, R24 ;  /* 0x00000018001d7308 */ /* 0x0003e40000000800 */
[----:B------:R-:W-:Y:S01]  /*322b0*/  FFMA R32, -R13, 1.925963033500011079e-08, R32 ;  /* 0x32a570600d207823 */ /* 0x000fe20000000120 */
[----:B------:R-:W-:Y:S01]  /*322c0*/  FFMA.SAT R41, -R3, R53, 0.5 ;  /* 0x3f00000003297423 */ /* 0x000fe20000002135 */
[----:B-1----:R-:W-:-:S04]  /*322d0*/  FADD R24, R36, -12583039 ;  /* 0xcb40007f24187421 */ /* 0x002fc80000000000 */
[----:B------:R-:W1:Y:S01]  /*322e0*/  MUFU.EX2 R33, R32 ;  /* 0x0000002000217308 */ /* 0x000e620000000800 */
[----:B------:R-:W-:Y:S01]  /*322f0*/  FFMA R24, -R15, 1.4426950216293334961, -R24 ;  /* 0x3fb8aa3b0f187823 */ /* 0x000fe20000000918 */
[----:B------:R-:W-:-:S03]  /*32300*/  FFMA.RM R42, R41, R54, 12582913 ;  /* 0x4b400001292a7423 */ /* 0x000fc60000004036 */
[----:B------:R-:W-:Y:S01]  /*32310*/  FFMA R24, -R15, 1.925963033500011079e-08, R24 ;  /* 0x32a570600f187823 */ /* 0x000fe20000000118 */
[----:B------:R-:W-:-:S04]  /*32320*/  FFMA.SAT R41, -R20, R53, 0.5 ;  /* 0x3f00000014297423 */ /* 0x000fc80000002135 */
[----:B------:R-:W-:Y:S01]  /*32330*/  FFMA.RM R45, R41, R54, 12582913 ;  /* 0x4b400001292d7423 */ /* 0x000fe20000004036 */
[----:B------:R-:W-:Y:S02]  /*32340*/  SHF.L.U32 R26, R26, 0x17, RZ ;  /* 0x000000171a1a7819 */ /* 0x000fe400000006ff */
[----:B------:R-:W-:-:S05]  /*32350*/  SHF.L.U32 R8, R8, 0x17, RZ ;  /* 0x0000001708087819 */ /* 0x000fca00000006ff */
[----:B----4-:R-:W-:Y:S01]  /*32360*/  FFMA R55, R8, R27, 1 ;  /* 0x3f80000008377423 */ /* 0x010fe2000000001b */
[----:B------:R-:W-:Y:S02]  /*32370*/  SHF.L.U32 R36, R36, 0x17, RZ ;  /* 0x0000001724247819 */ /* 0x000fe400000006ff */
[----:B------:R-:W-:Y:S01]  /*32380*/  SHF.L.U32 R30, R30, 0x17, RZ ;  /* 0x000000171e1e7819 */ /* 0x000fe200000006ff */
[----:B------:R-:W-:Y:S04]  /*32390*/  BSSY B1, `(.L_x_939) ;  /* 0x000007f000017945 */ /* 0x000fe80003800000 */
[----:B-1----:R-:W-:Y:S01]  /*323a0*/  FFMA R33, R30, R33, 1 ;  /* 0x3f8000001e217423 */ /* 0x002fe20000000021 */
[C---:B--2---:R-:W-:Y:S01]  /*323b0*/  FMUL R5, R16.reuse, R25 ;  /* 0x0000001910057220 */ /* 0x044fe20000400000 */
[----:B---3--:R-:W-:Y:S01]  /*323c0*/  FMUL R23, R16, R31 ;  /* 0x0000001f10177220 */ /* 0x008fe20000400000 */
[----:B------:R-:W-:-:S02]  /*323d0*/  FFMA.SAT R31, -R14, R53, 0.5 ;  /* 0x3f0000000e1f7423 */ /* 0x000fc40000002135 */
[C---:B------:R-:W-:Y:S01]  /*323e0*/  FFMA R21, R2.reuse, R21, R5 ;  /* 0x0000001502157223 */ /* 0x040fe20000000005 */
[----:B------:R-:W-:Y:S02]  /*323f0*/  HADD2.F32 R5, -RZ, R4.H1_H1 ;  /* 0x30000004ff057230 */ /* 0x000fe40000004100 */
[----:B------:R-:W-:Y:S01]  /*32400*/  FFMA.RM R34, R31, R54, 12582913 ;  /* 0x4b4000011f227423 */ /* 0x000fe20000004036 */
[----:B------:R-:W-:Y:S02]  /*32410*/  F2FP.F16.E4M3.UNPACK_B R4, R0 ;  /* 0x00000000ff04723e */ /* 0x000fe400020006ff */
[----:B------:R-:W-:Y:S01]  /*32420*/  FFMA R22, R2, R5, R23 ;  /* 0x0000000502167223 */ /* 0x000fe20000000017 */
[----:B------:R-:W-:Y:S01]  /*32430*/  FADD R5, R34, -12583039 ;  /* 0xcb40007f22057421 */ /* 0x000fe20000000000 */
[----:B------:R-:W-:Y:S01]  /*32440*/  FADD R25, R28, -12583039 ;  /* 0xcb40007f1c197421 */ /* 0x000fe20000000000 */
[----:B------:R-:W-:Y:S02]  /*32450*/  HADD2.F32 R23, -RZ, R4.H0_H0 ;  /* 0x20000004ff177230 */ /* 0x000fe40000004100 */
[----:B------:R-:W-:Y:S01]  /*32460*/  FFMA R35, -R14, 1.4426950216293334961, -R5 ;  /* 0x3fb8aa3b0e237823 */ /* 0x000fe20000000905 */
[----:B-----5:R-:W-:Y:S01]  /*32470*/  FMUL R5, R16, R37 ;  /* 0x0000002510057220 */ /* 0x020fe20000400000 */
[----:B------:R-:W-:Y:S01]  /*32480*/  FFMA.SAT R37, -R18, R53, 0.5 ;  /* 0x3f00000012257423 */ /* 0x000fe20000002135 */
[----:B------:R-:W-:-:S02]  /*32490*/  FFMA R25, -R6, 1.4426950216293334961, -R25 ;  /* 0x3fb8aa3b06197823 */ /* 0x000fc40000000919 */
[----:B------:R-:W-:Y:S01]  /*324a0*/  FFMA R23, R2, R23, R5 ;  /* 0x0000001702177223 */ /* 0x000fe20000000005 */
[-C--:B------:R-:W-:Y:S01]  /*324b0*/  FFMA.RM R38, R37, R54.reuse, 12582913 ;  /* 0x4b40000125267423 */ /* 0x080fe20000004036 */
[----:B------:R-:W-:Y:S02]  /*324c0*/  HADD2.F32 R5, -RZ, R4.H1_H1 ;  /* 0x30000004ff057230 */ /* 0x000fe40000004100 */
[----:B------:R-:W-:Y:S01]  /*324d0*/  FFMA R25, -R6, 1.925963033500011079e-08, R25 ;  /* 0x32a5706006197823 */ /* 0x000fe20000000119 */
[----:B------:R-:W-:Y:S01]  /*324e0*/  FFMA.SAT R4, -R19, R53, 0.5 ;  /* 0x3f00000013047423 */ /* 0x000fe20000002135 */
[----:B------:R-:W-:Y:S02]  /*324f0*/  FADD R37, R38, -12583039 ;  /* 0xcb40007f26257421 */ /* 0x000fe40000000000 */
[----:B------:R1:W2:Y:S01]  /*32500*/  MUFU.EX2 R31, R25 ;  /* 0x00000019001f7308 */ /* 0x0002a20000000800 */
[----:B------:R-:W-:Y:S01]  /*32510*/  FFMA.RM R32, R4, R54, 12582913 ;  /* 0x4b40000104207423 */ /* 0x000fe20000004036 */
[----:B------:R-:W-:Y:S01]  /*32520*/  F2FP.F16.E4M3.UNPACK_B R4, R0.H1 ;  /* 0x00000000ff04723e */ /* 0x000fe200030006ff */
[----:B-1----:R-:W-:Y:S01]  /*32530*/  FMUL R25, R16, R39 ;  /* 0x0000002710197220 */ /* 0x002fe20000400000 */
[----:B------:R-:W-:-:S04]  /*32540*/  FFMA R39, -R18, 1.4426950216293334961, -R37 ;  /* 0x3fb8aa3b12277823 */ /* 0x000fc80000000925 */
[----:B------:R1:W3:Y:S01]  /*32550*/  MUFU.EX2 R37, R24 ;  /* 0x0000001800257308 */ /* 0x0002e20000000800 */
[----:B------:R-:W-:Y:S01]  /*32560*/  FFMA R0, R2, R5, R25 ;  /* 0x0000000502007223 */ /* 0x000fe20000000019 */
[----:B------:R-:W-:Y:S02]  /*32570*/  HADD2.F32 R5, -RZ, R4.H0_H0 ;  /* 0x20000004ff057230 */ /* 0x000fe40000004100 */
[----:B------:R-:W-:Y:S01]  /*32580*/  FMUL R25, R16, R43 ;  /* 0x0000002b10197220 */ /* 0x000fe20000400000 */
[----:B------:R-:W-:Y:S01]  /*32590*/  FADD R40, R32, -12583039 ;  /* 0xcb40007f20287421 */ /* 0x000fe20000000000 */
[----:B-1----:R-:W-:Y:S01]  /*325a0*/  FADD R24, R42, -12583039 ;  /* 0xcb40007f2a187421 */ /* 0x002fe20000000000 */
[----:B------:R-:W-:-:S03]  /*325b0*/  FFMA.SAT R43, -R21, R53, 0.5 ;  /* 0x3f000000152b7423 */ /* 0x000fc60000002135 */
[----:B------:R-:W-:Y:S01]  /*325c0*/  FFMA R44, -R3, 1.4426950216293334961, -R24 ;  /* 0x3fb8aa3b032c7823 */ /* 0x000fe20000000918 */
[----:B------:R-:W-:Y:S01]  /*325d0*/  FFMA R24, R2, R5, R25 ;  /* 0x0000000502187223 */ /* 0x000fe20000000019 */
[----:B------:R-:W-:Y:S01]  /*325e0*/  FADD R5, R45, -12583039 ;  /* 0xcb40007f2d057421 */ /* 0x000fe20000000000 */
[----:B------:R-:W-:Y:S01]  /*325f0*/  FFMA R40, -R19, 1.4426950216293334961, -R40 ;  /* 0x3fb8aa3b13287823 */ /* 0x000fe20000000928 */
[----:B------:R-:W-:Y:S01]  /*32600*/  FFMA.RM R46, R43, R54, 12582913 ;  /* 0x4b4000012b2e7423 */ /* 0x000fe20000004036 */
[----:B------:R-:W-:Y:S02]  /*32610*/  HADD2.F32 R25, -RZ, R4.H1_H1 ;  /* 0x30000004ff197230 */ /* 0x000fe40000004100 */
[----:B------:R-:W-:Y:S01]  /*32620*/  FFMA R47, -R20, 1.4426950216293334961, -R5 ;  /* 0x3fb8aa3b142f7823 */ /* 0x000fe20000000905 */
[----:B------:R-:W-:Y:S01]  /*32630*/  FMUL R5, R16, R48 ;  /* 0x0000003010057220 */ /* 0x000fe20000400000 */
[----:B------:R-:W-:Y:S01]  /*32640*/  FFMA.SAT R48, -R22, R53, 0.5 ;  /* 0x3f00000016307423 */ /* 0x000fe20000002135 */
[----:B------:R-:W-:Y:S01]  /*32650*/  FFMA R40, -R19, 1.925963033500011079e-08, R40 ;  /* 0x32a5706013287823 */ /* 0x000fe20000000128 */
[----:B------:R-:W-:Y:S01]  /*32660*/  FADD R4, R46, -12583039 ;  /* 0xcb40007f2e047421 */ /* 0x000fe20000000000 */
[----:B------:R-:W-:Y:S01]  /*32670*/  FFMA R25, R2, R25, R5 ;  /* 0x0000001902197223 */ /* 0x000fe20000000005 */
[-C--:B------:R-:W-:Y:S01]  /*32680*/  FFMA.RM R48, R48, R54.reuse, 12582913 ;  /* 0x4b40000130307423 */ /* 0x080fe20000004036 */
[----:B------:R1:W-:Y:S01]  /*32690*/  MUFU.EX2 R41, R40 ;  /* 0x0000002800297308 */ /* 0x0003e20000000800 */
[----:B------:R-:W-:Y:S01]  /*326a0*/  FFMA R44, -R3, 1.925963033500011079e-08, R44 ;  /* 0x32a57060032c7823 */ /* 0x000fe2000000012c */
[-C--:B------:R-:W-:Y:S01]  /*326b0*/  FFMA.SAT R49, -R23, R53.reuse, 0.5 ;  /* 0x3f00000017317423 */ /* 0x080fe20000002135 */
[-C--:B------:R-:W-:Y:S01]  /*326c0*/  FFMA.SAT R50, -R0, R53.reuse, 0.5 ;  /* 0x3f00000000327423 */ /* 0x080fe20000002135 */
[-C--:B------:R-:W-:Y:S01]  /*326d0*/  FFMA.SAT R52, -R24, R53.reuse, 0.5 ;  /* 0x3f00000018347423 */ /* 0x080fe20000002135 */
[----:B------:R-:W-:Y:S01]  /*326e0*/  FADD R5, R48, -12583039 ;  /* 0xcb40007f30057421 */ /* 0x000fe20000000000 */
[----:B------:R-:W-:Y:S01]  /*326f0*/  FFMA.SAT R53, -R25, R53, 0.5 ;  /* 0x3f00000019357423 */ /* 0x000fe20000002135 */
[----:B-1----:R-:W-:Y:S01]  /*32700*/  FFMA R40, -R21, 1.4426950216293334961, -R4 ;  /* 0x3fb8aa3b15287823 */ /* 0x002fe20000000904 */
[----:B------:R1:W-:Y:S01]  /*32710*/  MUFU.EX2 R43, R44 ;  /* 0x0000002c002b7308 */ /* 0x0003e20000000800 */
[----:B------:R-:W-:-:S02]  /*32720*/  FFMA.RM R52, R52, R54, 12582913 ;  /* 0x4b40000134347423 */ /* 0x000fc40000004036 */
[----:B------:R-:W-:Y:S01]  /*32730*/  FFMA R40, -R21, 1.925963033500011079e-08, R40 ;  /* 0x32a5706015287823 */ /* 0x000fe20000000128 */
[-C--:B------:R-:W-:Y:S01]  /*32740*/  FFMA.RM R53, R53, R54.reuse, 12582913 ;  /* 0x4b40000135357423 */ /* 0x080fe20000004036 */
[-C--:B------:R-:W-:Y:S01]  /*32750*/  FFMA.RM R51, R50, R54.reuse, 12582913 ;  /* 0x4b40000132337423 */ /* 0x080fe20000004036 */
[----:B-1----:R-:W-:Y:S01]  /*32760*/  FFMA.RM R44, R49, R54, 12582913 ;  /* 0x4b400001312c7423 */ /* 0x002fe20000004036 */
[----:B------:R-:W-:Y:S02]  /*32770*/  FFMA R49, -R22, 1.4426950216293334961, -R5 ;  /* 0x3fb8aa3b16317823 */ /* 0x000fe40000000905 */
[----:B------:R1:W-:Y:S01]  /*32780*/  MUFU.EX2 R5, R40 ;  /* 0x0000002800057308 */ /* 0x0003e20000000800 */
[----:B------:R-:W-:Y:S01]  /*32790*/  FFMA R47, -R20, 1.925963033500011079e-08, R47 ;  /* 0x32a57060142f7823 */ /* 0x000fe2000000012f */
[----:B------:R-:W-:Y:S01]  /*327a0*/  FADD R50, R44, -12583039 ;  /* 0xcb40007f2c327421 */ /* 0x000fe20000000000 */
[----:B------:R-:W-:Y:S01]  /*327b0*/  FADD R27, R51, -12583039 ;  /* 0xcb40007f331b7421 */ /* 0x000fe20000000000 */
[----:B------:R-:W-:Y:S01]  /*327c0*/  SHF.L.U32 R28, R28, 0x17, RZ ;  /* 0x000000171c1c7819 */ /* 0x000fe200000006ff */
[----:B-1----:R-:W-:Y:S01]  /*327d0*/  FFMA R40, R26, R29, 1 ;  /* 0x3f8000001a287423 */ /* 0x002fe2000000001d */
[----:B------:R-:W-:Y:S01]  /*327e0*/  FADD R29, R52, -12583039 ;  /* 0xcb40007f341d7421 */ /* 0x000fe20000000000 */
[----:B------:R-:W-:Y:S01]  /*327f0*/  FADD R26, R53, -12583039 ;  /* 0xcb40007f351a7421 */ /* 0x000fe20000000000 */
[----:B------:R1:W-:Y:S02]  /*32800*/  MUFU.EX2 R4, R47 ;  /* 0x0000002f00047308 */ /* 0x0003e40000000800 */
[----:B------:R-:W-:Y:S01]  /*32810*/  FFMA R29, -R24, 1.4426950216293334961, -R29 ;  /* 0x3fb8aa3b181d7823 */ /* 0x000fe2000000091d */
[----:B------:R-:W-:Y:S01]  /*32820*/  FFMA R26, -R25, 1.4426950216293334961, -R26 ;  /* 0x3fb8aa3b191a7823 */ /* 0x000fe2000000091a */
[----:B------:R-:W-:Y:S01]  /*32830*/  FFMA R50, -R23, 1.4426950216293334961, -R50 ;  /* 0x3fb8aa3b17327823 */ /* 0x000fe20000000932 */
[----:B------:R-:W-:Y:S01]  /*32840*/  FFMA R39, -R18, 1.925963033500011079e-08, R39 ;  /* 0x32a5706012277823 */ /* 0x000fe20000000127 */
[----:B--2---:R-:W-:Y:S01]  /*32850*/  FFMA R54, R28, R31, 1 ;  /* 0x3f8000001c367423 */ /* 0x004fe2000000001f */
[----:B------:R-:W-:Y:S01]  /*32860*/  FFMA R35, -R14, 1.925963033500011079e-08, R35 ;  /* 0x32a570600e237823 */ /* 0x000fe20000000123 */
[----:B-1----:R-:W-:Y:S01]  /*32870*/  FFMA R47, -R0, 1.4426950216293334961, -R27 ;  /* 0x3fb8aa3b002f7823 */ /* 0x002fe2000000091b */
[----:B------:R-:W-:Y:S01]  /*32880*/  FFMA R49, -R22, 1.925963033500011079e-08, R49 ;  /* 0x32a5706016317823 */ /* 0x000fe20000000131 */
[----:B------:R-:W-:Y:S01]  /*32890*/  FFMA R29, -R24, 1.925963033500011079e-08, R29 ;  /* 0x32a57060181d7823 */ /* 0x000fe2000000011d */
[----:B------:R-:W-:Y:S01]  /*328a0*/  FFMA R26, -R25, 1.925963033500011079e-08, R26 ;  /* 0x32a57060191a7823 */ /* 0x000fe2000000011a */
[----:B------:R-:W-:Y:S01]  /*328b0*/  IADD3 R28, R55, 0x1800000, RZ ;  /* 0x01800000371c7810 */ /* 0x000fe20007ffe0ff */
[----:B------:R-:W-:Y:S01]  /*328c0*/  FFMA R50, -R23, 1.925963033500011079e-08, R50 ;  /* 0x32a5706017327823 */ /* 0x000fe20000000132 */
[----:B------:R-:W-:Y:S01]  /*328d0*/  FFMA R47, -R0, 1.925963033500011079e-08, R47 ;  /* 0x32a57060002f7823 */ /* 0x000fe2000000012f */
[----:B------:R-:W1:Y:S01]  /*328e0*/  MUFU.EX2 R39, R39 ;  /* 0x0000002700277308 */ /* 0x000e620000000800 */
[----:B------:R-:W-:-:S04]  /*328f0*/  LOP3.LUT R28, R28, 0x7f800000, RZ, 0xc0, !PT ;  /* 0x7f8000001c1c7812 */ /* 0x000fc800078ec0ff */
[----:B------:R-:W-:-:S03]  /*32900*/  ISETP.GT.U32.AND P0, PT, R28, 0x1ffffff, PT ;  /* 0x01ffffff1c00780c */ /* 0x000fc60003f04070 */
[----:B------:R-:W2:Y:S08]  /*32910*/  MUFU.EX2 R35, R35 ;  /* 0x0000002300237308 */ /* 0x000eb00000000800 */
[----:B------:R-:W4:Y:S08]  /*32920*/  MUFU.EX2 R49, R49 ;  /* 0x0000003100317308 */ /* 0x000f300000000800 */
[----:B------:R-:W5:Y:S08]  /*32930*/  MUFU.EX2 R27, R50 ;  /* 0x00000032001b7308 */ /* 0x000f700000000800 */
        /* <DEDUP_REMOVED lines=18> */
[----:B--2---:R-:W-:Y:S01]  /*32a60*/  FFMA R34, R34, R35, 1 ;  /* 0x3f80000022227423 */ /* 0x004fe20000000023 */
[----:B------:R-:W-:Y:S01]  /*32a70*/  FFMA R41, R32, R41, 1 ;  /* 0x3f80000020297423 */ /* 0x000fe20000000029 */
[----:B------:R-:W-:Y:S01]  /*32a80*/  FFMA R39, R46, R5, 1 ;  /* 0x3f8000002e277423 */ /* 0x000fe20000000005 */
[----:B----4-:R-:W-:Y:S01]  /*32a90*/  FFMA R48, R48, R49, 1 ;  /* 0x3f80000030307423 */ /* 0x010fe20000000031 */
        /* <DEDUP_REMOVED lines=10> */
.L_x_940:
[----:B------:R-:W1:Y:S02]  /*32b40*/  MUFU.RCP R26, R55 ;  /* 0x00000037001a7308 */ /* 0x000e640000001000 */
[----:B-1----:R-:W-:-:S04]  /*32b50*/  FFMA R4, R55, R26, -1 ;  /* 0xbf80000037047423 */ /* 0x002fc8000000001a */
[----:B------:R-:W-:-:S04]  /*32b60*/  FADD.FTZ R5, -R4, -RZ ;  /* 0x800000ff04057221 */ /* 0x000fc80000010100 */
[----:B------:R-:W-:-:S07]  /*32b70*/  FFMA R26, R26, R5, R26 ;  /* 0x000000051a1a7223 */ /* 0x000fce000000001a */
.L_x_941:
[----:B------:R-:W-:Y:S05]  /*32b80*/  BSYNC B1 ;  /* 0x0000000000017941 */ /* 0x000fea0003800000 */
.L_x_939:
        /* <DEDUP_REMOVED lines=10> */
.L_x_943:
[----:B------:R-:W1:Y:S02]  /*32c30*/  MUFU.RCP R27, R40 ;  /* 0x00000028001b7308 */ /* 0x000e640000001000 */
[----:B-1----:R-:W-:-:S04]  /*32c40*/  FFMA R4, R40, R27, -1 ;  /* 0xbf80000028047423 */ /* 0x002fc8000000001b */
[----:B------:R-:W-:-:S04]  /*32c50*/  FADD.FTZ R4, -R4, -RZ ;  /* 0x800000ff04047221 */ /* 0x000fc80000010100 */
[----:B------:R-:W-:-:S07]  /*32c60*/  FFMA R27, R27, R4, R27 ;  /* 0x000000041b1b7223 */ /* 0x000fce000000001b */
.L_x_944:
[----:B------:R-:W-:Y:S05]  /*32c70*/  BSYNC B1 ;  /* 0x0000000000017941 */ /* 0x000fea0003800000 */
.L_x_942:
        /* <DEDUP_REMOVED lines=10> */
.L_x_946:
[----:B------:R-:W1:Y:S02]  /*32d20*/  MUFU.RCP R29, R54 ;  /* 0x00000036001d7308 */ /* 0x000e640000001000 */
[----:B-1----:R-:W-:-:S04]  /*32d30*/  FFMA R4, R54, R29, -1 ;  /* 0xbf80000036047423 */ /* 0x002fc8000000001d */
[----:B------:R-:W-:-:S04]  /*32d40*/  FADD.FTZ R4, -R4, -RZ ;  /* 0x800000ff04047221 */ /* 0x000fc80000010100 */
[----:B------:R-:W-:-:S07]  /*32d50*/  FFMA R29, R29, R4, R29 ;  /* 0x000000041d1d7223 */ /* 0x000fce000000001d */
.L_x_947:
[----:B------:R-:W-:Y:S05]  /*32d60*/  BSYNC B1 ;  /* 0x0000000000017941 */ /* 0x000fea0003800000 */
.L_x_945:
        /* <DEDUP_REMOVED lines=10> */
.L_x_949:
[----:B------:R-:W1:Y:S02]  /*32e10*/  MUFU.RCP R28, R33 ;  /* 0x00000021001c7308 */ /* 0x000e640000001000 */
[----:B-1----:R-:W-:-:S04]  /*32e20*/  FFMA R4, R33, R28, -1 ;  /* 0xbf80000021047423 */ /* 0x002fc8000000001c */
[----:B------:R-:W-:-:S04]  /*32e30*/  FADD.FTZ R5, -R4, -RZ ;  /* 0x800000ff04057221 */ /* 0x000fc80000010100 */
[----:B------:R-:W-:-:S07]  /*32e40*/  FFMA R28, R28, R5, R28 ;  /* 0x000000051c1c7223 */ /* 0x000fce000000001c */
.L_x_950:
[----:B------:R-:W-:Y:S05]  /*32e50*/  BSYNC B1 ;  /* 0x0000000000017941 */ /* 0x000fea0003800000 */
.L_x_948:
        /* <DEDUP_REMOVED lines=10> */
.L_x_952:
[----:B------:R-:W1:Y:S02]  /*32f00*/  MUFU.RCP R31, R34 ;  /* 0x00000022001f7308 */ /* 0x000e640000001000 */
[----:B-1----:R-:W-:-:S04]  /*32f10*/  FFMA R4, R34, R31, -1 ;  /* 0xbf80000022047423 */ /* 0x002fc8000000001f */
[----:B------:R-:W-:-:S04]  /*32f20*/  FADD.FTZ R4, -R4, -RZ ;  /* 0x800000ff04047221 */ /* 0x000fc80000010100 */
[----:B------:R-:W-:-:S07]  /*32f30*/  FFMA R31, R31, R4, R31 ;  /* 0x000000041f1f7223 */ /* 0x000fce000000001f */
.L_x_953:
[----:B------:R-:W-:Y:S05]  /*32f40*/  BSYNC B1 ;  /* 0x0000000000017941 */ /* 0x000fea0003800000 */
.L_x_951:
        /* <DEDUP_REMOVED lines=10> */
.L_x_955:
[----:B------:R-:W1:Y:S02]  /*32ff0*/  MUFU.RCP R30, R37 ;  /* 0x00000025001e7308 */ /* 0x000e640000001000 */
[----:B-1----:R-:W-:-:S04]  /*33000*/  FFMA R4, R37, R30, -1 ;  /* 0xbf80000025047423 */ /* 0x002fc8000000001e */
[----:B------:R-:W-:-:S04]  /*33010*/  FADD.FTZ R5, -R4, -RZ ;  /* 0x800000ff04057221 */ /* 0x000fc80000010100 */
[----:B------:R-:W-:-:S07]  /*33020*/  FFMA R30, R30, R5, R30 ;  /* 0x000000051e1e7223 */ /* 0x000fce000000001e */
.L_x_956:
[----:B------:R-:W-:Y:S05]  /*33030*/  BSYNC B1 ;  /* 0x0000000000017941 */ /* 0x000fea0003800000 */
.L_x_954:
        /* <DEDUP_REMOVED lines=10> */
.L_x_958:
[----:B------:R-:W1:Y:S02]  /*330e0*/  MUFU.RCP R33, R38 ;  /* 0x0000002600217308 */ /* 0x000e640000001000 */
[----:B-1----:R-:W-:-:S04]  /*330f0*/  FFMA R4, R38, R33, -1 ;  /* 0xbf80000026047423 */ /* 0x002fc80000000021 */
[----:B------:R-:W-:-:S04]  /*33100*/  FADD.FTZ R4, -R4, -RZ ;  /* 0x800000ff04047221 */ /* 0x000fc80000010100 */
[----:B------:R-:W-:-:S07]  /*33110*/  FFMA R33, R33, R4, R33 ;  /* 0x0000000421217223 */ /* 0x000fce0000000021 */
.L_x_959:
[----:B------:R-:W-:Y:S05]  /*33120*/  BSYNC B1 ;  /* 0x0000000000017941 */ /* 0x000fea0003800000 */
.L_x_957:
        /* <DEDUP_REMOVED lines=10> */
.L_x_961:
[----:B------:R-:W1:Y:S02]  /*331d0*/  MUFU.RCP R32, R41 ;  /* 0x0000002900207308 */ /* 0x000e640000001000 */
[----:B-1----:R-:W-:-:S04]  /*331e0*/  FFMA R4, R41, R32, -1 ;  /* 0xbf80000029047423 */ /* 0x002fc80000000020 */
[----:B------:R-:W-:-:S04]  /*331f0*/  FADD.FTZ R5, -R4, -RZ ;  /* 0x800000ff04057221 */ /* 0x000fc80000010100 */
[----:B------:R-:W-:-:S07]  /*33200*/  FFMA R32, R32, R5, R32 ;  /* 0x0000000520207223 */ /* 0x000fce0000000020 */
.L_x_962:
[----:B------:R-:W-:Y:S05]  /*33210*/  BSYNC B1 ;  /* 0x0000000000017941 */ /* 0x000fea0003800000 */
.L_x_960:
        /* <DEDUP_REMOVED lines=10> */
.L_x_964:
[----:B------:R-:W1:Y:S02]  /*332c0*/  MUFU.RCP R34, R43 ;  /* 0x0000002b00227308 */ /* 0x000e640000001000 */
[----:B-1----:R-:W-:-:S04]  /*332d0*/  FFMA R4, R43, R34, -1 ;  /* 0xbf8000002b047423 */ /* 0x002fc80000000022 */
[----:B------:R-:W-:-:S04]  /*332e0*/  FADD.FTZ R5, -R4, -RZ ;  /* 0x800000ff04057221 */ /* 0x000fc80000010100 */
[----:B------:R-:W-:-:S07]  /*332f0*/  FFMA R34, R34, R5, R34 ;  /* 0x0000000522227223 */ /* 0x000fce0000000022 */
.L_x_965:
[----:B------:R-:W-:Y:S05]  /*33300*/  BSYNC B1 ;  /* 0x0000000000017941 */ /* 0x000fea0003800000 */
.L_x_963:
        /* <DEDUP_REMOVED lines=10> */
.L_x_967:
[----:B------:R-:W1:Y:S02]  /*333b0*/  MUFU.RCP R35, R36 ;  /* 0x0000002400237308 */ /* 0x000e640000001000 */
[----:B-1----:R-:W-:-:S04]  /*333c0*/  FFMA R4, R36, R35, -1 ;  /* 0xbf80000024047423 */ /* 0x002fc80000000023 */
[----:B------:R-:W-:-:S04]  /*333d0*/  FADD.FTZ R4, -R4, -RZ ;  /* 0x800000ff04047221 */ /* 0x000fc80000010100 */
[----:B------:R-:W-:-:S07]  /*333e0*/  FFMA R35, R35, R4, R35 ;  /* 0x0000000423237223 */ /* 0x000fce0000000023 */
.L_x_968:
[----:B------:R-:W-:Y:S05]  /*333f0*/  BSYNC B1 ;  /* 0x0000000000017941 */ /* 0x000fea0003800000 */
.L_x_966:
        /* <DEDUP_REMOVED lines=10> */
.L_x_970:
[----:B------:R-:W1:Y:S02]  /*334a0*/  MUFU.RCP R36, R39 ;  /* 0x0000002700247308 */ /* 0x000e640000001000 */
[----:B-1----:R-:W-:-:S04]  /*334b0*/  FFMA R4, R39, R36, -1 ;  /* 0xbf80000027047423 */ /* 0x002fc80000000024 */
[----:B------:R-:W-:-:S04]  /*334c0*/  FADD.FTZ R5, -R4, -RZ ;  /* 0x800000ff04057221 */ /* 0x000fc80000010100 */
[----:B------:R-:W-:-:S07]  /*334d0*/  FFMA R36, R36, R5, R36 ;  /* 0x0000000524247223 */ /* 0x000fce0000000024 */
.L_x_971:
[----:B------:R-:W-:Y:S05]  /*334e0*/  BSYNC B1 ;  /* 0x0000000000017941 */ /* 0x000fea0003800000 */
.L_x_969:
        /* <DEDUP_REMOVED lines=10> */
.L_x_973:
[----:B------:R-:W1:Y:S02]  /*33590*/  MUFU.RCP R37, R48 ;  /* 0x0000003000257308 */ /* 0x000e640000001000 */
[----:B-1----:R-:W-:-:S04]  /*335a0*/  FFMA R4, R48, R37, -1 ;  /* 0xbf80000030047423 */ /* 0x002fc80000000025 */
[----:B------:R-:W-:-:S04]  /*335b0*/  FADD.FTZ R4, -R4, -RZ ;  /* 0x800000ff04047221 */ /* 0x000fc80000010100 */
[----:B------:R-:W-:-:S07]  /*335c0*/  FFMA R37, R37, R4, R37 ;  /* 0x0000000425257223 */ /* 0x000fce0000000025 */
.L_x_974:
[----:B------:R-:W-:Y:S05]  /*335d0*/  BSYNC B1 ;  /* 0x0000000000017941 */ /* 0x000fea0003800000 */
.L_x_972:
        /* <DEDUP_REMOVED lines=10> */
.L_x_976:
[----:B------:R-:W1:Y:S02]  /*33680*/  MUFU.RCP R38, R45 ;  /* 0x0000002d00267308 */ /* 0x000e640000001000 */
[----:B-1----:R-:W-:-:S04]  /*33690*/  FFMA R4, R45, R38, -1 ;  /* 0xbf8000002d047423 */ /* 0x002fc80000000026 */
[----:B------:R-:W-:-:S04]  /*336a0*/  FADD.FTZ R5, -R4, -RZ ;  /* 0x800000ff04057221 */ /* 0x000fc80000010100 */
[----:B------:R-:W-:-:S07]  /*336b0*/  FFMA R38, R38, R5, R38 ;  /* 0x0000000526267223 */ /* 0x000fce0000000026 */
.L_x_977:
[----:B------:R-:W-:Y:S05]  /*336c0*/  BSYNC B1 ;  /* 0x0000000000017941 */ /* 0x000fea0003800000 */
.L_x_975:
        /* <DEDUP_REMOVED lines=10> */
.L_x_979:
[----:B------:R-:W1:Y:S02]  /*33770*/  MUFU.RCP R39, R42 ;  /* 0x0000002a00277308 */ /* 0x000e640000001000 */
[----:B-1----:R-:W-:-:S04]  /*33780*/  FFMA R4, R42, R39, -1 ;  /* 0xbf8000002a047423 */ /* 0x002fc80000000027 */
[----:B------:R-:W-:-:S04]  /*33790*/  FADD.FTZ R4, -R4, -RZ ;  /* 0x800000ff04047221 */ /* 0x000fc80000010100 */
[----:B------:R-:W-:-:S07]  /*337a0*/  FFMA R39, R39, R4, R39 ;  /* 0x0000000427277223 */ /* 0x000fce0000000027 */
.L_x_980:
[----:B------:R-:W-:Y:S05]  /*337b0*/  BSYNC B1 ;  /* 0x0000000000017941 */ /* 0x000fea0003800000 */
.L_x_978:
        /* <DEDUP_REMOVED lines=10> */
.L_x_982:
[----:B------:R-:W1:Y:S02]  /*33860*/  MUFU.RCP R41, R52 ;  /* 0x0000003400297308 */ /* 0x000e640000001000 */
[----:B-1----:R-:W-:-:S04]  /*33870*/  FFMA R4, R52, R41, -1 ;  /* 0xbf80000034047423 */ /* 0x002fc80000000029 */
[----:B------:R-:W-:-:S04]  /*33880*/  FADD.FTZ R4, -R4, -RZ ;  /* 0x800000ff04047221 */ /* 0x000fc80000010100 */
[----:B------:R-:W-:-:S07]  /*33890*/  FFMA R41, R41, R4, R41 ;  /* 0x0000000429297223 */ /* 0x000fce0000000029 */
.L_x_983:
[----:B------:R-:W-:Y:S05]  /*338a0*/  BSYNC B1 ;  /* 0x0000000000017941 */ /* 0x000fea0003800000 */
.L_x_981:
        /* <DEDUP_REMOVED lines=9> */
.L_x_985:
[----:B------:R-:W1:Y:S02]  /*33940*/  MUFU.RCP R8, R53 ;  /* 0x0000003500087308 */ /* 0x000e640000001000 */
[----:B-1----:R-:W-:-:S04]  /*33950*/  FFMA R4, R53, R8, -1 ;  /* 0xbf80000035047423 */ /* 0x002fc80000000008 */
[----:B------:R-:W-:-:S04]  /*33960*/  FADD.FTZ R5, -R4, -RZ ;  /* 0x800000ff04057221 */ /* 0x000fc80000010100 */
[----:B------:R-:W-:-:S07]  /*33970*/  FFMA R8, R8, R5, R8 ;  /* 0x0000000508087223 */ /* 0x000fce0000000008 */
.L_x_986:
[----:B------:R-:W-:Y:S05]  /*33980*/  BSYNC B1 ;  /* 0x0000000000017941 */ /* 0x000fea0003800000 */
.L_x_984:
        /* <DEDUP_REMOVED lines=26> */
.L_x_987:
[----:B------:R-:W2:Y:S01]  /*33b30*/  LDL.LU R27, [R1+0x4a4] ;  /* 0x0004a400011b7983 */ /* 0x000ea20000300800 */
        /* <DEDUP_REMOVED lines=17> */
[----:B---3--:R-:W-:Y:S01]  /*33c50*/  BAR.SYNC.DEFER_BLOCKING 0x1, 0x100 ;  /* 0x0044000000007b1d */ /* 0x008fe20000010000 */
[----:B--2---:R-:W-:-:S05]  /*33c60*/  IADD3 R27, P0, R27, UR54, RZ ;  /* 0x000000361b1b7c10 */ /* 0x004fca000ff1e0ff */
[----:B------:R1:W-:Y:S01]  /*33c70*/  STL [R1+0x4a4], R27 ;  /* 0x0004a41b01007387 */ /* 0x0003e20000100800 */
[----:B------:R-:W-:Y:S07]  /*33c80*/  @P5 BRA `(.L_x_989) ;  /* 0x0000000000205947 */ /* 0x000fee0003800000 */
[----:B------:R-:W-:Y:S02]  /*33c90*/  UIADD3 UR8, UP0, UR58, 0x4f0, URZ ;  /* 0x000004f03a087890 */ /* 0x000fe4000ff1e03f */
[----:B------:R-:W-:Y:S02]  /*33ca0*/  UIADD3 UR6, UR42, 0x80, URZ ;  /* 0x000000802a067890 */ /* 0x000fe4000fffe03f */
[----:B------:R-:W-:Y:S02]  /*33cb0*/  UIADD3 UR5, UR41, 0xe0, URZ ;  /* 0x000000e029057890 */ /* 0x000fe4000fffe03f */
[----:B------:R-:W-:Y:S02]  /*33cc0*/  UIADD3 UR4, UR48, 0x5100, URZ ;  /* 0x0000510030047890 */ /* 0x000fe4000fffe03f */
[----:B------:R-:W-:Y:S01]  /*33cd0*/  UIADD3.X UR9, URZ, UR59, URZ, UP0, !UPT ;  /* 0x0000003b3f097290 */ /* 0x000fe200087fe43f */
[----:B------:R-:W-:-:S08]  /*33ce0*/  UMOV UR7, UR43 ;  /* 0x0000002b00077c82 */ /* 0x000fd00008000000 */
[----:B------:R2:W-:Y:S02]  /*33cf0*/  UTMASTG.3D [UR4], [UR8] ;  /* 0x00000004080073b5 */ /* 0x0005e40008010000 */
[----:B--2---:R0:W-:Y:S02]  /*33d00*/  UTMACMDFLUSH ;  /* 0x00000000000079b7 */ /* 0x0041e40000000000 */
.L_x_989:
[----:B------:R-:W-:Y:S05]  /*33d10*/  BSYNC B0 ;  /* 0x0000000000007941 */ /* 0x000fea0003800000 */
.L_x_988:
[----:B-1----:R-:W2:Y:S01]  /*33d20*/  LDL.LU R26, [R1+0x4a8] ;  /* 0x0004a800011a7983 */ /* 0x002ea20000300800 */
[----:B------:R-:W-:Y:S01]  /*33d30*/  ULDC.64 UR4, c[0x0][0x8f8] ;  /* 0x00023e0000047ab9 */ /* 0x000fe20000000a00 */
[----:B------:R-:W-:Y:S01]  /*33d40*/  UMOV UR41, 0xffffffff ;  /* 0xffffffff00297882 */ /* 0x000fe20000000000 */
[----:B------:R-:W-:Y:S01]  /*33d50*/  UMOV UR43, 0xffffffff ;  /* 0xffffffff002b7882 */ /* 0x000fe20000000000 */
[----:B------:R-:W-:Y:S02]  /*33d60*/  PRMT R0, RZ, 0x7610, R0 ;  /* 0x00007610ff007816 */ /* 0x000fe40000000000 */
[----:B------:R-:W-:Y:S02]  /*33d70*/  MOV R5, 0xffffffff ;  /* 0xffffffff00057802 */ /* 0x000fe40000000f00 */
[----:B--2---:R-:W-:Y:S02]  /*33d80*/  IADD3.X R26, R26, UR38, RZ, P0, !PT ;  /* 0x000000261a1a7c10 */ /* 0x004fe400087fe4ff */
[----:B------:R-:W-:-:S03]  /*33d90*/  ISETP.GE.U32.AND P0, PT, R27, UR4, PT ;  /* 0x000000041b007c0c */ /* 0x000fc6000bf06070 */
[----:B------:R1:W-:Y:S01]  /*33da0*/  STL [R1+0x4a8], R26 ;  /* 0x0004a81a01007387 */ /* 0x0003e20000100800 */
[----:B------:R-:W-:-:S13]  /*33db0*/  ISETP.GE.U32.AND.EX P0, PT, R26, UR5, PT, P0 ;  /* 0x000000051a007c0c */ /* 0x000fda000bf06100 */
[----:B-1----:R-:W-:Y:S05]  /*33dc0*/  @P0 BRA `(.L_x_990) ;  /* 0x0000000400780947 */ /* 0x002fea0003800000 */
[----:B------:R-:W1:Y:S01]  /*33dd0*/  S2R R22, SR_CTAID.X ;  /* 0x0000000000167919 */ /* 0x000e620000002500 */
[----:B------:R-:W2:Y:S01]  /*33de0*/  LDC.64 R12, c[0x0][0x8d0] ;  /* 0x00023400ff0c7b82 */ /* 0x000ea20000000a00 */
[----:B------:R-:W-:Y:S01]  /*33df0*/  ULDC UR4, c[0x0][0x150] ;  /* 0x0000540000047ab9 */ /* 0x000fe20000000800 */
[----:B------:R-:W-:Y:S01]  /*33e00*/  MOV R8, R27 ;  /* 0x0000001b00087202 */ /* 0x000fe20000000f00 */
[----:B------:R-:W3:Y:S01]  /*33e10*/  S2R R24, SR_CTAID.Y ;  /* 0x0000000000187919 */ /* 0x000ee20000002600 */
[----:B------:R-:W-:-:S04]  /*33e20*/  MOV R9, R26 ;  /* 0x0000001a00097202 */ /* 0x000fc80000000f00 */
[----:B------:R-:W4:Y:S08]  /*33e30*/  LDC R25, c[0x0][0x144] ;  /* 0x00005100ff197b82 */ /* 0x000f300000000800 */
[----:B------:R-:W3:Y:S08]  /*33e40*/  LDC R14, c[0x0][0x8d8] ;  /* 0x00023600ff0e7b82 */ /* 0x000ef00000000800 */
[----:B------:R-:W3:Y:S01]  /*33e50*/  LDC.64 R18, c[0x0][0x8c8] ;  /* 0x00023200ff127b82 */ /* 0x000ee20000000a00 */
[----:B--2---:R-:W-:-:S04]  /*33e60*/  ISETP.NE.U32.AND P0, PT, R12, RZ, PT ;  /* 0x000000ff0c00720c */ /* 0x004fc80003f05070 */
[----:B------:R-:W-:Y:S02]  /*33e70*/  ISETP.NE.AND.EX P0, PT, R13, RZ, PT, P0 ;  /* 0x000000ff0d00720c */ /* 0x000fe40003f05300 */
[----:B-1----:R-:W-:-:S05]  /*33e80*/  I2FP.F32.U32 R0, R22 ;  /* 0x0000001600007245 */ /* 0x002fca0000201000 */
[----:B------:R-:W-:-:S04]  /*33e90*/  FMUL R0, R0, UR4 ;  /* 0x0000000400007c20 */ /* 0x000fc80008400000 */
[----:B------:R1:W2:Y:S02]  /*33ea0*/  F2I.U32.TRUNC.NTZ R23, R0 ;  /* 0x0000000000177305 */ /* 0x0002a4000020f000 */
[----:B----4-:R-:W-:Y:S05]  /*33eb0*/  @!P0 BRA `(.L_x_991) ;  /* 0x0000000000288947 */ /* 0x010fea0003800000 */
[----:B-1----:R-:W1:Y:S02]  /*33ec0*/  LDC R0, c[0x0][0x8dc] ;  /* 0x00023700ff007b82 */ /* 0x002e640000000800 */
        /* <DEDUP_REMOVED lines=9> */
.L_x_991:
[-CC-:B---3--:R-:W-:Y:S01]  /*33f60*/  SHF.R.U64 R30, R8, R14.reuse, R9.reuse ;  /* 0x0000000e081e7219 */ /* 0x188fe20000001209 */
[----:B------:R-:W3:Y:S01]  /*33f70*/  LDC.64 R20, c[0x0][0x8e8] ;  /* 0x00023a00ff147b82 */ /* 0x000ee20000000a00 */
[----:B-1----:R-:W-:Y:S01]  /*33f80*/  SHF.R.U32.HI R0, RZ, R14, R9 ;  /* 0x0000000eff007219 */ /* 0x002fe20000011609 */
[----:B------:R-:W-:Y:S01]  /*33f90*/  ULDC UR4, c[0x0][0x154] ;  /* 0x0000550000047ab9 */ /* 0x000fe20000000800 */
[----:B------:R-:W-:Y:S02]  /*33fa0*/  IADD3 R3, P0, RZ, -R30, RZ ;  /* 0x8000001eff037210 */ /* 0x000fe40007f1e0ff */
[----:B------:R-:W-:Y:S02]  /*33fb0*/  MOV R4, R27 ;  /* 0x0000001b00047202 */ /* 0x000fe40000000f00 */
[----:B------:R-:W-:Y:S01]  /*33fc0*/  IADD3.X R5, RZ, ~R0, RZ, P0, !PT ;  /* 0x80000000ff057210 */ /* 0x000fe200007fe4ff */
[----:B------:R-:W1:Y:S01]  /*33fd0*/  LDC R6, c[0x0][0x8c0] ;  /* 0x00023000ff067b82 */ /* 0x000e620000000800 */
[----:B--2---:R-:W-:-:S02]  /*33fe0*/  IADD3 R23, -R23, RZ, RZ ;  /* 0x000000ff17177210 */ /* 0x004fc40007ffe1ff */
[----:B------:R-:W-:Y:S01]  /*33ff0*/  MOV R7, 0x1 ;  /* 0x0000000100077802 */ /* 0x000fe20000000f00 */
[----:B------:R-:W-:Y:S01]  /*34000*/  IMAD R0, R5, R18, RZ ;  /* 0x0000001205007224 */ /* 0x000fe200078e02ff */
[----:B------:R-:W-:Y:S01]  /*34010*/  MOV R5, R26 ;  /* 0x0000001a00057202 */ /* 0x000fe20000000f00 */
[----:B------:R-:W-:Y:S02]  /*34020*/  IMAD R26, R25, R23, R22 ;  /* 0x00000017191a7224 */ /* 0x000fe400078e0216 */
[----:B------:R-:W2:Y:S01]  /*34030*/  LDC R8, c[0x0][0x8b0] ;  /* 0x00022c00ff087b82 */ /* 0x000ea20000000800 */
[----:B------:R-:W-:-:S04]  /*34040*/  IMAD.WIDE.U32 R4, R3, R18, R4 ;  /* 0x0000001203047225 */ /* 0x000fc800078e0004 */
[----:B------:R-:W-:Y:S01]  /*34050*/  IMAD R3, R3, R19, R0 ;  /* 0x0000001303037224 */ /* 0x000fe200078e0200 */
[----:B------:R-:W-:Y:S02]  /*34060*/  I2FP.F32.U32 R0, R24 ;  /* 0x0000001800007245 */ /* 0x000fe40000201000 */
[----:B------:R-:W4:Y:S01]  /*34070*/  LDC R28, c[0x0][0x900] ;  /* 0x00024000ff1c7b82 */ /* 0x000f220000000800 */
[----:B---3--:R-:W-:Y:S02]  /*34080*/  ISETP.NE.U32.AND P0, PT, R20, RZ, PT ;  /* 0x000000ff1400720c */ /* 0x008fe40003f05070 */
[----:B------:R-:W-:Y:S01]  /*34090*/  IADD3 R3, R5, R3, RZ ;  /* 0x0000000305037210 */ /* 0x000fe20007ffe0ff */
[----:B------:R-:W-:Y:S01]  /*340a0*/  FMUL R0, R0, UR4 ;  /* 0x0000000400007c20 */ /* 0x000fe20008400000 */
[----:B------:R-:W-:Y:S02]  /*340b0*/  ISETP.NE.AND.EX P0, PT, R21, RZ, PT, P0 ;  /* 0x000000ff1500720c */ /* 0x000fe40003f05300 */
[----:B------:R-:W-:Y:S01]  /*340c0*/  MOV R5, 0xffffffff ;  /* 0xffffffff00057802 */ /* 0x000fe20000000f00 */
[----:B------:R-:W3:Y:S01]  /*340d0*/  LDC R19, c[0x0][0x148] ;  /* 0x00005200ff137b82 */ /* 0x000ee20000000800 */
[-CC-:B-1----:R-:W-:Y:S01]  /*340e0*/  SHF.R.U64 R14, R4, R6.reuse, R3.reuse ;  /* 0x00000006040e7219 */ /* 0x182fe20000001203 */
[----:B------:R1:W1:Y:S01]  /*340f0*/  F2I.U32.TRUNC.NTZ R15, R0 ;  /* 0x00000000000f7305 */ /* 0x000262000020f000 */
[----:B------:R-:W-:-:S05]  /*34100*/  SHF.R.U32.HI R3, RZ, R6, R3 ;  /* 0x00000006ff037219 */ /* 0x000fca0000011603 */
[----:B------:R-:W1:Y:S01]  /*34110*/  LDC R22, c[0x0][0x8a8] ;  /* 0x00022a00ff167b82 */ /* 0x000e620000000800 */
[-CC-:B--2---:R-:W-:Y:S02]  /*34120*/  SHF.R.U64 R12, R14, R8.reuse, R3.reuse ;  /* 0x000000080e0c7219 */ /* 0x184fe40000001203 */
[----:B------:R-:W-:-:S05]  /*34130*/  SHF.R.U32.HI R3, RZ, R8, R3 ;  /* 0x00000008ff037219 */ /* 0x000fca0000011603 */
[----:B------:R-:W2:Y:S01]  /*34140*/  LDC R25, c[0x0][0x8f0] ;  /* 0x00023c00ff197b82 */ /* 0x000ea20000000800 */
[-C--:B----4-:R-:W-:Y:S02]  /*34150*/  SHF.L.U32 R4, R5, R28.reuse, RZ ;  /* 0x0000001c05047219 */ /* 0x090fe400000006ff */
[-CC-:B------:R-:W-:Y:S02]  /*34160*/  SHF.R.U64 R18, R12, R28.reuse, R3.reuse ;  /* 0x0000001c0c127219 */ /* 0x180fe40000001203 */
[----:B------:R-:W-:Y:S02]  /*34170*/  SHF.R.U32.HI R5, RZ, R28, R3 ;  /* 0x0000001cff057219 */ /* 0x000fe40000011603 */
[----:B------:R-:W-:Y:S01]  /*34180*/  LOP3.LUT R23, RZ, R4, RZ, 0x33, !PT ;  /* 0x00000004ff177212 */ /* 0x000fe200078e33ff */
[----:B------:R-:W4:Y:S01]  /*34190*/  LDC R27, c[0x0][0x8e0] ;  /* 0x00023800ff1b7b82 */ /* 0x000f220000000800 */
[----:B------:R-:W-:Y:S02]  /*341a0*/  SHF.L.U32 R28, R7, R28, RZ ;  /* 0x0000001c071c7219 */ /* 0x000fe400000006ff */
[----:B------:R-:W-:-:S05]  /*341b0*/  MOV R4, R18 ;  /* 0x0000001200047202 */ /* 0x000fca0000000f00 */
[----:B------:R-:W1:Y:S01]  /*341c0*/  LDC R29, c[0x0][0x8b8] ;  /* 0x00022e00ff1d7b82 */ /* 0x000e620000000800 */
[----:B------:R-:W-:Y:S05]  /*341d0*/  @!P0 BRA `(.L_x_992) ;  /* 0x0000000000288947 */ /* 0x000fea0003800000 */
[----:B------:R-:W5:Y:S02]  /*341e0*/  LDC R3, c[0x0][0x8f4] ;  /* 0x00023d00ff037b82 */ /* 0x000f640000000800 */
[----:B-----5:R-:W-:-:S04]  /*341f0*/  IADD3 R3, P0, R18, R3, RZ ;  /* 0x0000000312037210 */ /* 0x020fc80007f1e0ff */
        /* <DEDUP_REMOVED lines=8> */
.L_x_992:
[----:B------:R-:W5:Y:S01]  /*34280*/  LDC R3, c[0x0][0x904] ;  /* 0x00024100ff037b82 */ /* 0x000f620000000800 */
[----:B-12---:R-:W-:Y:S02]  /*34290*/  SHF.R.U64 R0, R4, R25, R5 ;  /* 0x0000001904007219 */ /* 0x006fe40000001205 */
[----:B------:R-:W-:Y:S02]  /*342a0*/  LOP3.LUT R5, R12, R23, RZ, 0xc0, !PT ;  /* 0x000000170c057212 */ /* 0x000fe400078ec0ff */
[----:B------:R-:W-:Y:S02]  /*342b0*/  IADD3 R15, -R15, RZ, RZ ;  /* 0x000000ff0f0f7210 */ /* 0x000fe40007ffe1ff */
[----:B------:R-:W-:Y:S01]  /*342c0*/  IADD3 R7, R22, -0x1, RZ ;  /* 0xffffffff16077810 */ /* 0x000fe20007ffe0ff */
[----:B------:R-:W-:Y:S01]  /*342d0*/  IMAD R5, R28, R0, R5 ;  /* 0x000000001c057224 */ /* 0x000fe200078e0205 */
[----:B------:R-:W-:Y:S02]  /*342e0*/  R2UR UR43, R30 ;  /* 0x000000001e2b72ca */ /* 0x000fe400000e0000 */
[----:B------:R-:W-:-:S02]  /*342f0*/  LOP3.LUT R7, R14, R7, RZ, 0xc0, !PT ;  /* 0x000000070e077212 */ /* 0x000fc400078ec0ff */
[----:B-----5:R-:W-:Y:S02]  /*34300*/  ISETP.NE.AND P0, PT, R3, 0x1, PT ;  /* 0x000000010300780c */ /* 0x020fe40003f05270 */
[----:B------:R-:W-:-:S05]  /*34310*/  IADD3 R3, -R0, RZ, RZ ;  /* 0x000000ff00037210 */ /* 0x000fca0007ffe1ff */
[----:B----4-:R-:W-:-:S04]  /*34320*/  IMAD R0, R3, R27, R18 ;  /* 0x0000001b03007224 */ /* 0x010fc800078e0212 */
[----:B------:R-:W-:Y:S02]  /*34330*/  IMAD R0, R0, R22, R7 ;  /* 0x0000001600007224 */ /* 0x000fe400078e0207 */
[----:B---3--:R-:W-:-:S04]  /*34340*/  @P0 IMAD R26, R19, R15, R24 ;  /* 0x0000000f131a0224 */ /* 0x008fc800078e0218 */
[----:B------:R-:W-:-:S05]  /*34350*/  IMAD R5, R5, R29, R26 ;  /* 0x0000001d05057224 */ /* 0x000fca00078e021a */
[----:B------:R-:W-:Y:S02]  /*34360*/  SEL R3, R0, R5, !P0 ;  /* 0x0000000500037207 */ /* 0x000fe40004000000 */
[----:B------:R-:W-:Y:S02]  /*34370*/  SEL R5, R5, R0, !P0 ;  /* 0x0000000005057207 */ /* 0x000fe40004000000 */
[----:B------:R-:W-:Y:S02]  /*34380*/  R2UR UR41, R3 ;  /* 0x00000000032972ca */ /* 0x000fe400000e0000 */
[----:B------:R-:W-:-:S04]  /*34390*/  MOV R3, 0x1 ;  /* 0x0000000100037802 */ /* 0x000fc80000000f00 */
[----:B------:R-:W-:-:S09]  /*343a0*/  PRMT R0, R3, 0x7610, R0 ;  /* 0x0000761003007816 */ /* 0x000fd20000000000 */
.L_x_990:
[----:B------:R-:W-:Y:S01]  /*343b0*/  LOP3.LUT P0, RZ, R0, 0xff, RZ, 0xc0, !PT ;  /* 0x000000ff00ff7812 */ /* 0x000fe2000780c0ff */
[----:B------:R-:W-:Y:S01]  /*343c0*/  UIMAD.WIDE.U32 UR4, UR51, -0x55555555, URZ ;  /* 0xaaaaaaab330478a5 */ /* 0x000fe2000f8e003f */
[----:B------:R-:W-:Y:S02]  /*343d0*/  MOV R19, R11 ;  /* 0x0000000b00137202 */ /* 0x000fe40000000f00 */
[----:B------:R-:W-:Y:S01]  /*343e0*/  MOV R18, R10 ;  /* 0x0000000a00127202 */ /* 0x000fe20000000f00 */
[----:B------:R-:W-:-:S04]  /*343f0*/  USHF.R.U32.HI UR4, URZ, 0x2, UR5 ;  /* 0x000000023f047899 */ /* 0x000fc80008011605 */
[----:B------:R-:W-:-:S04]  /*34400*/  UIMAD UR51, UR4, -0x6, UR51 ;  /* 0xfffffffa043378a4 */ /* 0x000fc8000f8e0233 */
[----:B------:R-:W-:Y:S08]  /*34410*/  @P0 BRA `(.L_x_993) ;  /* 0xfffffcd0008c0947 */ /* 0x000ff0000383ffff */
[----:B------:R-:W-:-:S04]  /*34420*/  DEPBAR.LE SB0, 0x0 ;  /* 0x000080000000791a */ /* 0x000fc80000000000 */
[----:B------:R-:W-:Y:S05]  /*34430*/  EXIT ;  /* 0x000000000000794d */ /* 0x000fea0003800000 */
.L_x_8:
[----:B------:R-:W2:Y:S01]  /*34440*/  LDL R17, [R1+0x4a4] ;  /* 0x0004a40001117983 */ /* 0x000ea20000100800 */
[----:B------:R-:W-:-:S03]  /*34450*/  ULDC.64 UR4, c[0x0][0x8f8] ;  /* 0x00023e0000047ab9 */ /* 0x000fc60000000a00 */
[----:B------:R-:W3:Y:S01]  /*34460*/  LDL R18, [R1+0x4a8] ;  /* 0x0004a80001127983 */ /* 0x000ee20000100800 */
[----:B------:R-:W-:Y:S02]  /*34470*/  PRMT R4, RZ, 0x7610, R4 ;  /* 0x00007610ff047816 */ /* 0x000fe40000000004 */
[----:B------:R-:W-:Y:S02]  /*34480*/  MOV R2, 0xffffffff ;  /* 0xffffffff00027802 */ /* 0x000fe40000000f00 */
[----:B------:R-:W-:Y:S02]  /*34490*/  MOV R3, 0xffffffff ;  /* 0xffffffff00037802 */ /* 0x000fe40000000f00 */
[----:B------:R-:W-:Y:S02]  /*344a0*/  MOV R10, 0xffffffff ;  /* 0xffffffff000a7802 */ /* 0x000fe40000000f00 */
[----:B--2---:R-:W-:-:S04]  /*344b0*/  ISETP.GE.U32.AND P0, PT, R17, UR4, PT ;  /* 0x0000000411007c0c */ /* 0x004fc8000bf06070 */
[----:B---3--:R-:W-:-:S13]  /*344c0*/  ISETP.GE.U32.AND.EX P0, PT, R18, UR5, PT, P0 ;  /* 0x0000000512007c0c */ /* 0x008fda000bf06100 */
[----:B------:R-:W-:Y:S05]  /*344d0*/  @P0 BRA `(.L_x_994) ;  /* 0x0000000400640947 */ /* 0x000fea0003800000 */
        /* <DEDUP_REMOVED lines=18> */
.L_x_995:
[--C-:B------:R-:W-:Y:S01]  /*34600*/  SHF.R.U64 R10, R8, R12, R9.reuse ;  /* 0x0000000c080a7219 */ /* 0x100fe20000001209 */
[----:B------:R-:W1:Y:S01]  /*34610*/  LDC R16, c[0x0][0x8c0] ;  /* 0x00023000ff107b82 */ /* 0x000e620000000800 */
[----:B------:R-:W-:Y:S01]  /*34620*/  I2FP.F32.U32 R4, R6 ;  /* 0x0000000600047245 */ /* 0x000fe20000201000 */
[----:B------:R-:W-:Y:S01]  /*34630*/  ULDC UR4, c[0x0][0x150] ;  /* 0x0000540000047ab9 */ /* 0x000fe20000000800 */
[----:B------:R-:W-:Y:S02]  /*34640*/  MOV R3, R18 ;  /* 0x0000001200037202 */ /* 0x000fe40000000f00 */
[----:B------:R-:W-:Y:S01]  /*34650*/  SHF.R.U32.HI R2, RZ, R12, R9 ;  /* 0x0000000cff027219 */ /* 0x000fe20000011609 */
[----:B------:R-:W-:Y:S01]  /*34660*/  FMUL R9, R4, UR4 ;  /* 0x0000000404097c20 */ /* 0x000fe20008400000 */
[----:B------:R-:W-:Y:S01]  /*34670*/  IADD3 R5, P0, RZ, -R10, RZ ;  /* 0x8000000aff057210 */ /* 0x000fe20007f1e0ff */
[----:B------:R-:W2:Y:S01]  /*34680*/  LDC.64 R18, c[0x0][0x8e8] ;  /* 0x00023a00ff127b82 */ /* 0x000ea20000000a00 */
[----:B------:R-:W-:-:S02]  /*34690*/  ULDC UR4, c[0x0][0x154] ;  /* 0x0000550000047ab9 */ /* 0x000fc40000000800 */
[----:B------:R-:W-:Y:S01]  /*346a0*/  IADD3.X R7, RZ, ~R2, RZ, P0, !PT ;  /* 0x80000002ff077210 */ /* 0x000fe200007fe4ff */
[----:B------:R-:W3:Y:S01]  /*346b0*/  F2I.U32.TRUNC.NTZ R9, R9 ;  /* 0x0000000900097305 */ /* 0x000ee2000020f000 */
[----:B------:R-:W-:-:S03]  /*346c0*/  MOV R2, R17 ;  /* 0x0000001100027202 */ /* 0x000fc60000000f00 */
[----:B------:R-:W4:Y:S01]  /*346d0*/  LDC R11, c[0x0][0x144] ;  /* 0x00005100ff0b7b82 */ /* 0x000f220000000800 */
[-C--:B------:R-:W-:Y:S02]  /*346e0*/  IMAD R4, R7, R14.reuse, RZ ;  /* 0x0000000e07047224 */ /* 0x080fe400078e02ff */
[----:B------:R-:W-:-:S04]  /*346f0*/  IMAD.WIDE.U32 R2, R5, R14, R2 ;  /* 0x0000000e05027225 */ /* 0x000fc800078e0002 */
[----:B------:R-:W-:Y:S01]  /*34700*/  IMAD R5, R5, R15, R4 ;  /* 0x0000000f05057224 */ /* 0x000fe200078e0204 */
[----:B------:R-:W5:Y:S01]  /*34710*/  LDC R12, c[0x0][0x8b0] ;  /* 0x00022c00ff0c7b82 */ /* 0x000f620000000800 */
[----:B------:R-:W-:-:S03]  /*34720*/  I2FP.F32.U32 R4, R0 ;  /* 0x0000000000047245 */ /* 0x000fc60000201000 */
[----:B------:R-:W-:Y:S02]  /*34730*/  IADD3 R3, R3, R5, RZ ;  /* 0x0000000503037210 */ /* 0x000fe40007ffe0ff */
[----:B------:R-:W-:Y:S02]  /*34740*/  FMUL R4, R4, UR4 ;  /* 0x0000000404047c20 */ /* 0x000fe40008400000 */
[----:B------:R-:W5:Y:S01]  /*34750*/  LDC R7, c[0x0][0x900] ;  /* 0x00024000ff077b82 */ /* 0x000f620000000800 */
[-CC-:B-1----:R-:W-:Y:S02]  /*34760*/  SHF.R.U64 R8, R2, R16.reuse, R3.reuse ;  /* 0x0000001002087219 */ /* 0x182fe40000001203 */
[----:B---3--:R-:W-:Y:S02]  /*34770*/  IADD3 R2, -R9, RZ, RZ ;  /* 0x000000ff09027210 */ /* 0x008fe40007ffe1ff */
[----:B--2---:R-:W-:Y:S02]  /*34780*/  ISETP.NE.U32.AND P0, PT, R18, RZ, PT ;  /* 0x000000ff1200720c */ /* 0x004fe40003f05070 */
[----:B------:R-:W-:Y:S01]  /*34790*/  SHF.R.U32.HI R3, RZ, R16, R3 ;  /* 0x00000010ff037219 */ /* 0x000fe20000011603 */
[----:B------:R-:W1:Y:S01]  /*347a0*/  LDC R15, c[0x0][0x148] ;  /* 0x00005200ff0f7b82 */ /* 0x000e620000000800 */
[----:B------:R-:W-:Y:S01]  /*347b0*/  ISETP.NE.AND.EX P0, PT, R19, RZ, PT, P0 ;  /* 0x000000ff1300720c */ /* 0x000fe20003f05300 */
[----:B----4-:R-:W-:Y:S01]  /*347c0*/  IMAD R17, R11, R2, R6 ;  /* 0x000000020b117224 */ /* 0x010fe200078e0206 */
[----:B------:R-:W-:-:S02]  /*347d0*/  MOV R16, 0xffffffff ;  /* 0xffffffff00107802 */ /* 0x000fc40000000f00 */
[----:B------:R-:W-:-:S03]  /*347e0*/  MOV R6, 0x1 ;  /* 0x0000000100067802 */ /* 0x000fc60000000f00 */
[----:B------:R-:W2:Y:S01]  /*347f0*/  LDC R14, c[0x0][0x8a8] ;  /* 0x00022a00ff0e7b82 */ /* 0x000ea20000000800 */
[-CC-:B-----5:R-:W-:Y:S02]  /*34800*/  SHF.R.U64 R11, R8, R12.reuse, R3.reuse ;  /* 0x0000000c080b7219 */ /* 0x1a0fe40000001203 */
[----:B------:R-:W-:Y:S02]  /*34810*/  SHF.R.U32.HI R2, RZ, R12, R3 ;  /* 0x0000000cff027219 */ /* 0x000fe40000011603 */
[----:B------:R3:W4:Y:S03]  /*34820*/  F2I.U32.TRUNC.NTZ R12, R4 ;  /* 0x00000004000c7305 */ /* 0x000726000020f000 */
[----:B------:R-:W1:Y:S01]  /*34830*/  LDC R20, c[0x0][0x8f0] ;  /* 0x00023c00ff147b82 */ /* 0x000e620000000800 */
[-C--:B------:R-:W-:Y:S02]  /*34840*/  SHF.L.U32 R5, R16, R7.reuse, RZ ;  /* 0x0000000710057219 */ /* 0x080fe400000006ff */
[----:B------:R-:W-:-:S02]  /*34850*/  SHF.R.U64 R13, R11, R7, R2 ;  /* 0x000000070b0d7219 */ /* 0x000fc40000001202 */
[-C--:B------:R-:W-:Y:S02]  /*34860*/  SHF.R.U32.HI R3, RZ, R7.reuse, R2 ;  /* 0x00000007ff037219 */ /* 0x080fe40000011602 */
[----:B------:R-:W-:Y:S01]  /*34870*/  SHF.L.U32 R16, R6, R7, RZ ;  /* 0x0000000706107219 */ /* 0x000fe200000006ff */
[----:B------:R-:W1:Y:S01]  /*34880*/  LDC R21, c[0x0][0x8e0] ;  /* 0x00023800ff157b82 */ /* 0x000e620000000800 */
[----:B------:R-:W-:Y:S02]  /*34890*/  LOP3.LUT R22, RZ, R5, RZ, 0x33, !PT ;  /* 0x00000005ff167212 */ /* 0x000fe400078e33ff */
[----:B------:R-:W-:-:S05]  /*348a0*/  MOV R2, R13 ;  /* 0x0000000d00027202 */ /* 0x000fca0000000f00 */
[----:B------:R-:W1:Y:S01]  /*348b0*/  LDC R23, c[0x0][0x8b8] ;  /* 0x00022e00ff177b82 */ /* 0x000e620000000800 */
[----:B---34-:R-:W-:Y:S05]  /*348c0*/  @!P0 BRA `(.L_x_996) ;  /* 0x0000000000288947 */ /* 0x018fea0003800000 */
[----:B------:R-:W3:Y:S02]  /*348d0*/  LDC R2, c[0x0][0x8f4] ;  /* 0x00023d00ff027b82 */ /* 0x000ee40000000800 */
[----:B---3--:R-:W-:-:S04]  /*348e0*/  IADD3 R7, P0, R13, R2, RZ ;  /* 0x000000020d077210 */ /* 0x008fc80007f1e0ff */
        /* <DEDUP_REMOVED lines=8> */
.L_x_996:
[----:B------:R-:W3:Y:S01]  /*34970*/  LDC R4, c[0x0][0x904] ;  /* 0x00024100ff047b82 */ /* 0x000ee20000000800 */
[----:B-1----:R-:W-:Y:S02]  /*34980*/  SHF.R.U64 R3, R2, R20, R3 ;  /* 0x0000001402037219 */ /* 0x002fe40000001203 */
[----:B------:R-:W-:Y:S02]  /*34990*/  IADD3 R12, -R12, RZ, RZ ;  /* 0x000000ff0c0c7210 */ /* 0x000fe40007ffe1ff */
[----:B------:R-:W-:Y:S02]  /*349a0*/  LOP3.LUT R2, R11, R22, RZ, 0xc0, !PT ;  /* 0x000000160b027212 */ /* 0x000fe400078ec0ff */
[----:B--2---:R-:W-:-:S03]  /*349b0*/  IADD3 R5, R14, -0x1, RZ ;  /* 0xffffffff0e057810 */ /* 0x004fc60007ffe0ff */
[----:B------:R-:W-:Y:S01]  /*349c0*/  IMAD R2, R16, R3, R2 ;  /* 0x0000000310027224 */ /* 0x000fe200078e0202 */
[----:B------:R-:W-:Y:S02]  /*349d0*/  LOP3.LUT R5, R8, R5, RZ, 0xc0, !PT ;  /* 0x0000000508057212 */ /* 0x000fe400078ec0ff */
[----:B---3--:R-:W-:Y:S02]  /*349e0*/  ISETP.NE.AND P0, PT, R4, 0x1, PT ;  /* 0x000000010400780c */ /* 0x008fe40003f05270 */
[----:B------:R-:W-:-:S11]  /*349f0*/  IADD3 R4, -R3, RZ, RZ ;  /* 0x000000ff03047210 */ /* 0x000fd60007ffe1ff */
[----:B------:R-:W-:Y:S02]  /*34a00*/  @P0 IMAD R17, R15, R12, R0 ;  /* 0x0000000c0f110224 */ /* 0x000fe400078e0200 */
[----:B------:R-:W-:Y:S01]  /*34a10*/  IMAD R0, R4, R21, R13 ;  /* 0x0000001504007224 */ /* 0x000fe200078e020d */
[----:B------:R-:W-:Y:S01]  /*34a20*/  MOV R4, 0x1 ;  /* 0x0000000100047802 */ /* 0x000fe20000000f00 */
[----:B------:R-:W-:Y:S02]  /*34a30*/  IMAD R2, R2, R23, R17 ;  /* 0x0000001702027224 */ /* 0x000fe400078e0211 */
[----:B------:R-:W-:-:S05]  /*34a40*/  IMAD R5, R0, R14, R5 ;  /* 0x0000000e00057224 */ /* 0x000fca00078e0205 */
[----:B------:R-:W-:Y:S02]  /*34a50*/  SEL R3, R5, R2, !P0 ;  /* 0x0000000205037207 */ /* 0x000fe40004000000 */
[----:B------:R-:W-:-:S07]  /*34a60*/  SEL R2, R2, R5, !P0 ;  /* 0x0000000502027207 */ /* 0x000fce0004000000 */
.L_x_994:
[----:B------:R-:W-:-:S08]  /*34a70*/  NOP ;  /* 0x0000000000007918 */ /* 0x000fd00000000000 */
[----:B------:R-:W1:-:S00]  /*34a80*/  USETMAXREG.DEALLOC.CTAPOOL 0x18 ;  /* 0x00000018000079c8 */ /* 0x000e4000080e0500 */
[----:B------:R-:W-:-:S06]  /*34a90*/  UISETP.NE.AND UP0, UPT, UR46, 0x1, UPT ;  /* 0x000000012e00788c */ /* 0x000fcc000bf05270 */
[----:B------:R-:W-:-:S13]  /*34aa0*/  PLOP3.LUT P0, PT, PT, PT, UP0, 0x80, 0x0 ;  /* 0x000000000000781c */ /* 0x000fda0003f0f008 */
[----:B------:R-:W-:Y:S05]  /*34ab0*/  @!P0 EXIT ;  /* 0x000000000000894d */ /* 0x000fea0003800000 */
[----:B------:R-:W-:-:S06]  /*34ac0*/  UISETP.NE.AND UP0, UPT, UR46, URZ, UPT ;  /* 0x0000003f2e00728c */ /* 0x000fcc000bf05270 */
[----:B------:R-:W-:-:S13]  /*34ad0*/  PLOP3.LUT P0, PT, PT, PT, UP0, 0x80, 0x0 ;  /* 0x000000000000781c */ /* 0x000fda0003f0f008 */
[----:B-1----:R-:W-:Y:S05]  /*34ae0*/  @!P0 BRA `(.L_x_997) ;  /* 0x0000002400388947 */ /* 0x002fea0003800000 */
[----:B------:R-:W-:-:S04]  /*34af0*/  UISETP.NE.AND UP0, UPT, UR53, URZ, UPT ;  /* 0x0000003f3500728c */ /* 0x000fc8000bf05270 */
[----:B------:R-:W-:-:S06]  /*34b00*/  UISETP.NE.OR UP0, UPT, UR46, 0x2, UP0 ;  /* 0x000000022e00788c */ /* 0x000fcc0008705670 */
[----:B------:R-:W-:-:S13]  /*34b10*/  PLOP3.LUT P0, PT, PT, PT, UP0, 0x80, 0x0 ;  /* 0x000000000000781c */ /* 0x000fda0003f0f008 */
[----:B------:R-:W-:Y:S05]  /*34b20*/  @P0 EXIT ;  /* 0x000000000000094d */ /* 0x000fea0003800000 */
[----:B------:R-:W-:-:S13]  /*34b30*/  LOP3.LUT P2, RZ, R4, 0xff, RZ, 0xc0, !PT ;  /* 0x000000ff04ff7812 */ /* 0x000fda000784c0ff */
[----:B------:R-:W-:Y:S05]  /*34b40*/  @!P2 BRA `(.L_x_998) ;  /* 0x000000000018a947 */ /* 0x000fea0003800000 */
[----:B------:R-:W-:Y:S01]  /*34b50*/  UMOV UR4, 0x400 ;  /* 0x0000040000047882 */ /* 0x000fe20000000000 */
[----:B------:R-:W-:Y:S01]  /*34b60*/  MOV R0, RZ ;  /* 0x000000ff00007202 */ /* 0x000fe20000000f00 */
[----:B------:R-:W-:-:S03]  /*34b70*/  ULEA UR4, UR37, UR4, 0x18 ;  /* 0x0000000425047291 */ /* 0x000fc6000f8ec03f */
[----:B------:R-:W-:-:S06]  /*34b80*/  SHF.L.U32 R0, R0, 0x1f, RZ ;  /* 0x0000001f00007819 */ /* 0x000fcc00000006ff */
[----:B------:R-:W1:Y:S02]  /*34b90*/  SYNCS.PHASECHK.TRANS64.TRYWAIT P0, [UR4+0xa8], R0 ;  /* 0x0000a800ff0075a7 */ /* 0x000e640008000144 */
[----:B-1----:R-:W-:Y:S05]  /*34ba0*/  @!P0 BRA `(.L_x_999) ;  /* 0x0000003800c48947 */ /* 0x002fea0003800000 */
.L_x_998:
[----:B-1----:R-:W-:Y:S01]  /*34bb0*/  PRMT R0, RZ, 0x7610, R0 ;  /* 0x00007610ff007816 */ /* 0x002fe20000000000 */
[----:B------:R-:W-:Y:S06]  /*34bc0*/  @P1 BRA `(.L_x_1000) ;  /* 0x0000000000281947 */ /* 0x000fec0003800000 */
[----:B------:R-:W-:Y:S02]  /*34bd0*/  ULDC.64 UR4, c[0x0][0x588] ;  /* 0x0001620000047ab9 */ /* 0x000fe40000000a00 */
[----:B------:R-:W-:-:S04]  /*34be0*/  ISETP.NE.U32.AND P0, PT, RZ, UR4, PT ;  /* 0x00000004ff007c0c */ /* 0x000fc8000bf05070 */
[----:B------:R-:W-:-:S13]  /*34bf0*/  ISETP.NE.AND.EX P0, PT, RZ, UR5, PT, P0 ;  /* 0x00000005ff007c0c */ /* 0x000fda000bf05300 */
[----:B------:R-:W-:Y:S05]  /*34c00*/  @!P0 BRA `(.L_x_1001) ;  /* 0x0000000000108947 */ /* 0x000fea0003800000 */
[----:B------:R-:W1:Y:S02]  /*34c10*/  LDC.64 R6, c[0x0][0x588] ;  /* 0x00016200ff067b82 */ /* 0x000e640000000a00 */
[----:B-1----:R2:W5:Y:S01]  /*34c20*/  LDG.E R6, desc[UR56][R6.64] ;  /* 0x0000003806067981 */ /* 0x002562000c1e1900 */
[----:B------:R-:W-:Y:S01]  /*34c30*/  MOV R0, 0x1 ;  /* 0x0000000100007802 */ /* 0x000fe20000000f00 */
[----:B------:R-:W-:Y:S06]  /*34c40*/  BRA `(.L_x_1000) ;  /* 0x0000000000087947 */ /* 0x000fec0003800000 */
.L_x_1001:
[----:B------:R-:W1:Y:S01]  /*34c50*/  LDC R6, c[0x0][0x580] ;  /* 0x00016000ff067b82 */ /* 0x000e620000000800 */
[----:B------:R-:W-:-:S07]  /*34c60*/  MOV R0, 0x1 ;  /* 0x0000000100007802 */ /* 0x000fce0000000f00 */
.L_x_1000:
[----:B------:R-:W-:Y:S05]  /*34c70*/  @!P2 BRA `(.L_x_1002) ;  /* 0x000000200050a947 */ /* 0x000fea0003800000 */
[----:B------:R-:W3:Y:S01]  /*34c80*/  LDC R16, c[0x0][0x900] ;  /* 0x00024000ff107b82 */ /* 0x000ee20000000800 */
[----:B------:R-:W-:Y:S01]  /*34c90*/  MOV R5, 0xffffffff ;  /* 0xffffffff00057802 */ /* 0x000fe20000000f00 */
[----:B------:R-:W-:Y:S01]  /*34ca0*/  ULOP3.LUT UR21, UR39, 0x2, URZ, 0xfc, !UPT ;  /* 0x0000000227157892 */ /* 0x000fe2000f8efc3f */
[----:B--2---:R-:W-:Y:S01]  /*34cb0*/  MOV R7, 0x1 ;  /* 0x0000000100077802 */ /* 0x004fe20000000f00 */
[----:B------:R-:W-:Y:S01]  /*34cc0*/  ULDC.64 UR58, c[0x0][0x198] ;  /* 0x00006600003a7ab9 */ /* 0x000fe20000000a00 */
[----:B------:R-:W-:Y:S01]  /*34cd0*/  ULDC.64 UR6, c[0x0][0x588] ;  /* 0x0001620000067ab9 */ /* 0x000fe20000000a00 */
[----:B------:R-:W-:Y:S01]  /*34ce0*/  ULDC.64 UR4, c[0x0][0x8f8] ;  /* 0x00023e0000047ab9 */ /* 0x000fe20000000a00 */
[----:B------:R-:W-:Y:S01]  /*34cf0*/  ULDC.64 UR14, c[0x0][0x590] ;  /* 0x00016400000e7ab9 */ /* 0x000fe20000000a00 */
[----:B------:R-:W2:Y:S01]  /*34d00*/  LDC R17, c[0x0][0x8a8] ;  /* 0x00022a00ff117b82 */ /* 0x000ea20000000800 */
[-C--:B---3--:R-:W-:Y:S02]  /*34d10*/  SHF.L.U32 R5, R5, R16.reuse, RZ ;  /* 0x0000001005057219 */ /* 0x088fe400000006ff */
[----:B------:R-:W-:-:S02]  /*34d20*/  SHF.L.U32 R16, R7, R16, RZ ;  /* 0x0000001007107219 */ /* 0x000fc400000006ff */
[----:B------:R-:W-:Y:S02]  /*34d30*/  LOP3.LUT R14, RZ, R5, RZ, 0x33, !PT ;  /* 0x00000005ff0e7212 */ /* 0x000fe400078e33ff */
[----:B--2---:R-:W-:-:S07]  /*34d40*/  IADD3 R17, R17, -0x1, RZ ;  /* 0xffffffff11117810 */ /* 0x004fce0007ffe0ff */
.L_x_1106:
[----:B------:R-:W-:Y:S02]  /*34d50*/  ISETP.NE.U32.AND P0, PT, RZ, UR14, PT ;  /* 0x0000000eff007c0c */ /* 0x000fe4000bf05070 */
[----:B------:R-:W-:Y:S02]  /*34d60*/  R2UR UR51, R2 ;  /* 0x00000000023372ca */ /* 0x000fe400000e0000 */
[----:B------:R-:W-:Y:S02]  /*34d70*/  R2UR UR50, R3 ;  /* 0x00000000033272ca */ /* 0x000fe400000e0000 */
[----:B------:R-:W-:-:S09]  /*34d80*/  ISETP.NE.AND.EX P0, PT, RZ, UR15, PT, P0 ;  /* 0x0000000fff007c0c */ /* 0x000fd2000bf05300 */
[----:B------:R-:W-:Y:S02]  /*34d90*/  USHF.L.U32 UR51, UR51, 0x8, URZ ;  /* 0x0000000833337899 */ /* 0x000fe4000800063f */
[----:B------:R-:W-:Y:S02]  /*34da0*/  USHF.L.U32 UR50, UR50, 0x8, URZ ;  /* 0x0000000832327899 */ /* 0x000fe4000800063f */
[----:B------:R-:W-:Y:S10]  /*34db0*/  @!P0 BRA `(.L_x_1003) ;  /* 0x00000000002c8947 */ /* 0x000ff40003800000 */
[----:B------:R-:W-:-:S04]  /*34dc0*/  ISETP.NE.U32.AND P1, PT, RZ, UR6, PT ;  /* 0x00000006ff007c0c */ /* 0x000fc8000bf25070 */
[----:B------:R-:W-:-:S13]  /*34dd0*/  ISETP.NE.AND.EX P1, PT, RZ, UR7, PT, P1 ;  /* 0x00000007ff007c0c */ /* 0x000fda000bf25310 */
[----:B------:R-:W-:Y:S05]  /*34de0*/  @!P1 BRA `(.L_x_1004) ;  /* 0x0000000000189947 */ /* 0x000fea0003800000 */
[----:B------:R-:W2:Y:S01]  /*34df0*/  LDC.64 R2, c[0x0][0x588] ;  /* 0x00016200ff027b82 */ /* 0x000ea20000000a00 */
[----:B------:R-:W-:-:S04]  /*34e00*/  IMAD R5, R10, UR14, RZ ;  /* 0x0000000e0a057c24 */ /* 0x000fc8000f8e02ff */
[----:B--2---:R-:W-:-:S05]  /*34e10*/  IMAD.WIDE R2, R5, 0x4, R2 ;  /* 0x0000000405027825 */ /* 0x004fca00078e0202 */
[----:B-1---5:R3:W5:Y:S01]  /*34e20*/  LDG.E R6, desc[UR56][R2.64] ;  /* 0x0000003802067981 */ /* 0x022762000c1e1900 */
[----:B------:R-:W-:Y:S01]  /*34e30*/  MOV R0, 0x1 ;  /* 0x0000000100007802 */ /* 0x000fe20000000f00 */
[----:B------:R-:W-:Y:S06]  /*34e40*/  BRA `(.L_x_1003) ;  /* 0x0000000000087947 */ /* 0x000fec0003800000 */
.L_x_1004:
[----:B-1---5:R-:W2:Y:S01]  /*34e50*/  LDC R6, c[0x0][0x580] ;  /* 0x00016000ff067b82 */ /* 0x022ea20000000800 */
[----:B------:R-:W-:-:S07]  /*34e60*/  MOV R0, 0x1 ;  /* 0x0000000100007802 */ /* 0x000fce0000000f00 */
.L_x_1003:
[----:B------:R-:W-:Y:S05]  /*34e70*/  @!P0 BRA `(.L_x_1005) ;  /* 0x00000000001c8947 */ /* 0x000fea0003800000 */
[----:B------:R-:W-:-:S13]  /*34e80*/  LOP3.LUT P2, RZ, R0, 0xff, RZ, 0xc0, !PT ;  /* 0x000000ff00ff7812 */ /* 0x000fda000784c0ff */
[----:B---3--:R-:W3:Y:S02]  /*34e90*/  @!P2 LDC.64 R2, c[0x0][0x588] ;  /* 0x00016200ff02ab82 */ /* 0x008ee40000000a00 */
[----:B---3--:R-:W-:-:S04]  /*34ea0*/  @!P2 ISETP.NE.U32.AND P0, PT, R2, RZ, PT ;  /* 0x000000ff0200a20c */ /* 0x008fc80003f05070 */
[----:B------:R-:W-:Y:S02]  /*34eb0*/  @!P2 ISETP.NE.AND.EX P1, PT, R3, RZ, PT, P0 ;  /* 0x000000ff0300a20c */ /* 0x000fe40003f25300 */
[----:B-12--5:R-:W-:Y:S02]  /*34ec0*/  @P2 FSETP.EQ.AND P0, PT, R6, RZ, PT ;  /* 0x000000ff0600220b */ /* 0x026fe40003f02000 */
[----:B------:R-:W-:Y:S01]  /*34ed0*/  @!P2 PLOP3.LUT P0, PT, P1, PT, PT, 0x8, 0x0 ;  /* 0x000000000000a81c */ /* 0x000fe20000f0e170 */
[----:B------:R-:W-:-:S12]  /*34ee0*/  BRA `(.L_x_1006) ;  /* 0x0000000000047947 */ /* 0x000fd80003800000 */
.L_x_1005:
[----:B-12--5:R-:W-:-:S13]  /*34ef0*/  FSETP.EQ.AND P0, PT, R6, RZ, PT ;  /* 0x000000ff0600720b */ /* 0x026fda0003f02000 */
.L_x_1006:
[----:B------:R-:W-:Y:S01]  /*34f00*/  UISETP.NE.AND UP0, UPT, UR21, 0x3, UPT ;  /* 0x000000031500788c */ /* 0x000fe2000bf05270 */
[----:B------:R-:W-:-:S04]  /*34f10*/  ELECT P1, URZ, PT ;  /* 0x00000000003f782f */ /* 0x000fc80003820000 */
[----:B------:R-:W-:Y:S02]  /*34f20*/  PLOP3.LUT P0, PT, P1, P0, PT, 0x20, 0x0 ;  /* 0x000000000000781c */ /* 0x000fe40000f00470 */
[----:B------:R-:W-:-:S13]  /*34f30*/  PLOP3.LUT P1, PT, PT, PT, UP0, 0x80, 0x0 ;  /* 0x000000000000781c */ /* 0x000fda0003f2f008 */
[----:B------:R-:W-:Y:S05]  /*34f40*/  @!P1 BRA `(.L_x_1007) ;  /* 0x0000000000049947 */ /* 0x000fea0003800000 */
[----:B------:R-:W-:Y:S01]  /*34f50*/  BPT.TRAP 0x1 ;  /* 0x000000040000795c */ /* 0x000fe20000300000 */
.L_x_1007:
[----:B------:R-:W1:Y:S01]  /*34f60*/  S2UR UR37, SR_CgaCtaId ;  /* 0x00000000002579c3 */ /* 0x000e620000008800 */
[----:B------:R-:W-:Y:S01]  /*34f70*/  UMOV UR13, 0x400 ;  /* 0x00000400000d7882 */ /* 0x000fe20000000000 */
[----:B---3--:R-:W-:-:S04]  /*34f80*/  MOV R2, 0x1 ;  /* 0x0000000100027802 */ /* 0x008fc80000000f00 */
[----:B------:R-:W-:Y:S01]  /*34f90*/  SHF.L.U32 R2, R2, 0x1f, RZ ;  /* 0x0000001f02027819 */ /* 0x000fe200000006ff */
[----:B-1----:R-:W-:-:S09]  /*34fa0*/  ULEA UR13, UR37, UR13, 0x18 ;  /* 0x0000000d250d7291 */ /* 0x002fd2000f8ec03f */
[----:B------:R-:W1:Y:S02]  /*34fb0*/  SYNCS.PHASECHK.TRANS64.TRYWAIT P2, [UR13+0x80], R2 ;  /* 0x00008002ff0075a7 */ /* 0x000e64000804014d */
[----:B-1----:R-:W-:Y:S05]  /*34fc0*/  @!P2 BRA `(.L_x_1008) ;  /* 0x0000003400d4a947 */ /* 0x002fea0003800000 */
.L_x_1156:
[----:B------:R-:W-:Y:S04]  /*34fd0*/  BSSY B0, `(.L_x_1009) ;  /* 0x000000e000007945 */ /* 0x000fe80003800000 */
[----:B------:R-:W-:Y:S05]  /*34fe0*/  @!P0 BRA `(.L_x_1010) ;  /* 0x0000000000308947 */ /* 0x000fea0003800000 */
[----:B------:R-:W-:Y:S01]  /*34ff0*/  R2UR UR52, R10 ;  /* 0x000000000a3472ca */ /* 0x000fe200000e0000 */
[----:B------:R-:W-:Y:S02]  /*35000*/  UIADD3 UR8, UP0, UR58, 0x3f0, URZ ;  /* 0x000003f03a087890 */ /* 0x000fe4000ff1e03f */
[----:B------:R-:W-:Y:S02]  /*35010*/  UIADD3 UR48, UR13, 0x100, URZ ;  /* 0x000001000d307890 */ /* 0x000fe4000fffe03f */
[----:B------:R-:W-:Y:S02]  /*35020*/  UIADD3 UR49, UR13, 0x60, URZ ;  /* 0x000000600d317890 */ /* 0x000fe4000fffe03f */
[----:B------:R-:W-:Y:S01]  /*35030*/  UIADD3.X UR9, URZ, UR59, URZ, UP0, !UPT ;  /* 0x0000003b3f097290 */ /* 0x000fe200087fe43f */
[----:B------:R-:W-:Y:S01]  /*35040*/  UMOV UR10, 0x0 ;  /* 0x00000000000a7882 */ /* 0x000fe20000000000 */
[----:B------:R-:W-:-:S07]  /*35050*/  UMOV UR11, 0x10000000 ;  /* 0x10000000000b7882 */ /* 0x000fce0000000000 */
[----:B------:R2:W-:Y:S02]  /*35060*/  UTMALDG.3D [UR48], [UR8], desc[UR10] ;  /* 0x00000a30080075b4 */ /* 0x0005e40008011000 */
[----:B--2---:R-:W-:Y:S05]  /*35070*/  @!P1 BRA `(.L_x_1011) ;  /* 0x0000000000049947 */ /* 0x004fea0003800000 */
[----:B------:R-:W-:Y:S01]  /*35080*/  BPT.TRAP 0x1 ;  /* 0x000000040000795c */ /* 0x000fe20000300000 */
.L_x_1011:
[----:B-1----:R-:W1:Y:S02]  /*35090*/  LDC R3, c[0x0][0x800] ;  /* 0x00020000ff037b82 */ /* 0x002e640000000800 */
[----:B-1----:R2:W-:Y:S02]  /*350a0*/  SYNCS.ARRIVE.TRANS64.RED.A0TR RZ, [UR13+0x60], R3 ;  /* 0x00006003ffff79a7 */ /* 0x0025e4000830040d */
.L_x_1010:
[----:B------:R-:W-:Y:S05]  /*350b0*/  BSYNC B0 ;  /* 0x0000000000007941 */ /* 0x000fea0003800000 */
.L_x_1009:
[----:B------:R-:W-:Y:S05]  /*350c0*/  @!P1 BRA `(.L_x_1012) ;  /* 0x0000000000049947 */ /* 0x000fea0003800000 */
[----:B------:R-:W-:Y:S01]  /*350d0*/  BPT.TRAP 0x1 ;  /* 0x000000040000795c */ /* 0x000fe20000300000 */
.L_x_1012:
[----:B------:R-:W-:-:S04]  /*350e0*/  UIADD3 UR41, UR13, 0x60, URZ ;  /* 0x000000600d297890 */ /* 0x000fc8000fffe03f */
[----:B------:R-:W-:-:S09]  /*350f0*/  UPRMT UR30, UR37, 0x654, UR41 ;  /* 0x00000654251e7896 */ /* 0x000fd20008000029 */
[----:B------:R-:W-:Y:S01]  /*35100*/  SYNCS.ARRIVE.TRANS64.RED.A1T0 RZ, [UR30], RZ ;  /* 0x000000ffffff79a7 */ /* 0x000fe2000810041e */
[----:B------:R-:W-:Y:S05]  /*35110*/  @!P1 BRA `(.L_x_1013) ;  /* 0x0000000000049947 */ /* 0x000fea0003800000 */
[----:B------:R-:W-:Y:S01]  /*35120*/  BPT.TRAP 0x1 ;  /* 0x000000040000795c */ /* 0x000fe20000300000 */
.L_x_1013:
[----:B------:R-:W3:Y:S02]  /*35130*/  SYNCS.PHASECHK.TRANS64.TRYWAIT P2, [UR13+0x88], R2 ;  /* 0x00008802ff0075a7 */ /* 0x000ee4000804014d */
[----:B---3--:R-:W-:Y:S05]  /*35140*/  @!P2 BRA `(.L_x_1014) ;  /* 0x00000034008ca947 */ /* 0x008fea0003800000 */
.L_x_1157:
[----:B------:R-:W-:Y:S04]  /*35150*/  BSSY B0, `(.L_x_1015) ;  /* 0x0000010000007945 */ /* 0x000fe80003800000 */
[----:B------:R-:W-:Y:S05]  /*35160*/  @!P0 BRA `(.L_x_1016) ;  /* 0x0000000000388947 */ /* 0x000fea0003800000 */
[----:B------:R-:W-:Y:S01]  /*35170*/  UIADD3 UR16, UP0, UR58, 0x3f0, URZ ;  /* 0x000003f03a107890 */ /* 0x000fe2000ff1e03f */
[----:B------:R-:W-:Y:S01]  /*35180*/  R2UR UR12, R10 ;  /* 0x000000000a0c72ca */ /* 0x000fe200000e0000 */
[----:B------:R-:W-:Y:S02]  /*35190*/  UIADD3 UR11, UR51, 0x80, URZ ;  /* 0x00000080330b7890 */ /* 0x000fe4000fffe03f */
[----:B------:R-:W-:Y:S02]  /*351a0*/  UIADD3 UR8, UR13, 0x1100, URZ ;  /* 0x000011000d087890 */ /* 0x000fe4000fffe03f */
[----:B------:R-:W-:Y:S02]  /*351b0*/  UIADD3 UR9, UR13, 0x68, URZ ;  /* 0x000000680d097890 */ /* 0x000fe4000fffe03f */
[----:B------:R-:W-:Y:S01]  /*351c0*/  UIADD3.X UR17, URZ, UR59, URZ, UP0, !UPT ;  /* 0x0000003b3f117290 */ /* 0x000fe200087fe43f */
[----:B------:R-:W-:Y:S01]  /*351d0*/  UMOV UR18, 0x0 ;  /* 0x0000000000127882 */ /* 0x000fe20000000000 */
[----:B------:R-:W-:Y:S01]  /*351e0*/  UMOV UR19, 0x10000000 ;  /* 0x1000000000137882 */ /* 0x000fe20000000000 */
[----:B------:R-:W-:-:S06]  /*351f0*/  UMOV UR10, UR50 ;  /* 0x00000032000a7c82 */ /* 0x000fcc0008000000 */
[----:B------:R3:W-:Y:S02]  /*35200*/  UTMALDG.3D [UR8], [UR16], desc[UR18] ;  /* 0x00001208100075b4 */ /* 0x0007e40008011000 */
[----:B---3--:R-:W-:Y:S05]  /*35210*/  @!P1 BRA `(.L_x_1017) ;  /* 0x0000000000049947 */ /* 0x008fea0003800000 */
[----:B------:R-:W-:Y:S01]  /*35220*/  BPT.TRAP 0x1 ;  /* 0x000000040000795c */ /* 0x000fe20000300000 */
.L_x_1017:
[----:B-12---:R-:W1:Y:S02]  /*35230*/  LDC R3, c[0x0][0x800] ;  /* 0x00020000ff037b82 */ /* 0x006e640000000800 */
[----:B-1----:R3:W-:Y:S02]  /*35240*/  SYNCS.ARRIVE.TRANS64.RED.A0TR RZ, [UR13+0x68], R3 ;  /* 0x00006803ffff79a7 */ /* 0x0027e4000830040d */
.L_x_1016:
[----:B------:R-:W-:Y:S05]  /*35250*/  BSYNC B0 ;  /* 0x0000000000007941 */ /* 0x000fea0003800000 */
.L_x_1015:
[----:B------:R-:W-:Y:S05]  /*35260*/  @!P1 BRA `(.L_x_1018) ;  /* 0x0000000000049947 */ /* 0x000fea0003800000 */
[----:B------:R-:W-:Y:S01]  /*35270*/  BPT.TRAP 0x1 ;  /* 0x000000040000795c */ /* 0x000fe20000300000 */
.L_x_1018:
[----:B------:R-:W-:Y:S02]  /*35280*/  UIADD3 UR33, UR13, 0x68, URZ ;  /* 0x000000680d217890 */ /* 0x000fe4000fffe03f */
[----:B------:R-:W-:Y:S02]  /*35290*/  UIADD3 UR10, UR50, 0x20, URZ ;  /* 0x00000020320a7890 */ /* 0x000fe4000fffe03f */
[----:B------:R-:W-:-:S09]  /*352a0*/  UPRMT UR29, UR37, 0x654, UR33 ;  /* 0x00000654251d7896 */ /* 0x000fd20008000021 */
[----:B------:R-:W-:Y:S01]  /*352b0*/  SYNCS.ARRIVE.TRANS64.RED.A1T0 RZ, [UR29], RZ ;  /* 0x000000ffffff79a7 */ /* 0x000fe2000810041d */
[----:B------:R-:W-:Y:S05]  /*352c0*/  @!P1 BRA `(.L_x_1019) ;  /* 0x0000000000049947 */ /* 0x000fea0003800000 */
[----:B------:R-:W-:Y:S01]  /*352d0*/  BPT.TRAP 0x1 ;  /* 0x000000040000795c */ /* 0x000fe20000300000 */
.L_x_1019:
[----:B------:R-:W4:Y:S02]  /*352e0*/  SYNCS.PHASECHK.TRANS64.TRYWAIT P2, [UR13+0x90], R2 ;  /* 0x00009002ff0075a7 */ /* 0x000f24000804014d */
[----:B----4-:R-:W-:Y:S05]  /*352f0*/  @!P2 BRA `(.L_x_1020) ;  /* 0x000000340038a947 */ /* 0x010fea0003800000 */
.L_x_1158:
        /* <DEDUP_REMOVED lines=8> */
[----:B------:R-:W-:Y:S01]  /*35380*/  UMOV UR19, 0x10000000 ;  /* 0x1000000000137882 */ /* 0x000fe20000000000 */
[----:B------:R-:W-:-:S06]  /*35390*/  UMOV UR11, UR51 ;  /* 0x00000033000b7c82 */ /* 0x000fcc0008000000 */
[----:B------:R4:W-:Y:S02]  /*353a0*/  UTMALDG.3D [UR8], [UR16], desc[UR18] ;  /* 0x00001208100075b4 */ /* 0x0009e40008011000 */
[----:B----4-:R-:W-:Y:S05]  /*353b0*/  @!P1 BRA `(.L_x_1023) ;  /* 0x0000000000049947 */ /* 0x010fea0003800000 */
[----:B------:R-:W-:Y:S01]  /*353c0*/  BPT.TRAP 0x1 ;  /* 0x000000040000795c */ /* 0x000fe20000300000 */
.L_x_1023:
[----:B-123--:R-:W1:Y:S02]  /*353d0*/  LDC R3, c[0x0][0x800] ;  /* 0x00020000ff037b82 */ /* 0x00ee640000000800 */
[----:B-1----:R4:W-:Y:S02]  /*353e0*/  SYNCS.ARRIVE.TRANS64.RED.A0TR RZ, [UR13+0x70], R3 ;  /* 0x00007003ffff79a7 */ /* 0x0029e4000830040d */
.L_x_1022:
[----:B------:R-:W-:Y:S05]  /*353f0*/  BSYNC B0 ;  /* 0x0000000000007941 */ /* 0x000fea0003800000 */
.L_x_1021:
[----:B------:R-:W-:Y:S05]  /*35400*/  @!P1 BRA `(.L_x_1024) ;  /* 0x0000000000049947 */ /* 0x000fea0003800000 */
[----:B------:R-:W-:Y:S01]  /*35410*/  BPT.TRAP 0x1 ;  /* 0x000000040000795c */ /* 0x000fe20000300000 */
.L_x_1024:
[----:B------:R-:W-:-:S04]  /*35420*/  UIADD3 UR25, UR13, 0x70, URZ ;  /* 0x000000700d197890 */ /* 0x000fc8000fffe03f */
[----:B------:R-:W-:-:S09]  /*35430*/  UPRMT UR22, UR37, 0x654, UR25 ;  /* 0x0000065425167896 */ /* 0x000fd20008000019 */
[----:B------:R-:W-:Y:S01]  /*35440*/  SYNCS.ARRIVE.TRANS64.RED.A1T0 RZ, [UR22], RZ ;  /* 0x000000ffffff79a7 */ /* 0x000fe20008100416 */
[----:B------:R-:W-:Y:S05]  /*35450*/  @!P1 BRA `(.L_x_1025) ;  /* 0x0000000000049947 */ /* 0x000fea0003800000 */
[----:B------:R-:W-:Y:S01]  /*35460*/  BPT.TRAP 0x1 ;  /* 0x000000040000795c */ /* 0x000fe20000300000 */
.L_x_1025:
[----:B------:R-:W5:Y:S02]  /*35470*/  SYNCS.PHASECHK.TRANS64.TRYWAIT P2, [UR13+0x98], R2 ;  /* 0x00009802ff0075a7 */ /* 0x000f64000804014d */
[----:B-----5:R-:W-:Y:S05]  /*35480*/  @!P2 BRA `(.L_x_1026) ;  /* 0x0000003000eca947 */ /* 0x020fea0003800000 */
.L_x_1159:
        /* <DEDUP_REMOVED lines=9> */
[----:B------:R-:W-:-:S07]  /*35520*/  UMOV UR19, 0x10000000 ;  /* 0x1000000000137882 */ /* 0x000fce0000000000 */
[----:B------:R1:W-:Y:S02]  /*35530*/  UTMALDG.3D [UR8], [UR16], desc[UR18] ;  /* 0x00001208100075b4 */ /* 0x0003e40008011000 */
[----:B-1----:R-:W-:Y:S05]  /*35540*/  @!P1 BRA `(.L_x_1029) ;  /* 0x0000000000049947 */ /* 0x002fea0003800000 */
[----:B------:R-:W-:Y:S01]  /*35550*/  BPT.TRAP 0x1 ;  /* 0x000000040000795c */ /* 0x000fe20000300000 */
.L_x_1029:
[----:B--234-:R-:W1:Y:S02]  /*35560*/  LDC R3, c[0x0][0x800] ;  /* 0x00020000ff037b82 */ /* 0x01ce640000000800 */
[----:B-1----:R1:W-:Y:S02]  /*35570*/  SYNCS.ARRIVE.TRANS64.RED.A0TR RZ, [UR13+0x78], R3 ;  /* 0x00007803ffff79a7 */ /* 0x0023e4000830040d */
.L_x_1028:
[----:B------:R-:W-:Y:S05]  /*35580*/  BSYNC B0 ;  /* 0x0000000000007941 */ /* 0x000fea0003800000 */
.L_x_1027:
[----:B------:R-:W-:Y:S05]  /*35590*/  @!P1 BRA `(.L_x_1030) ;  /* 0x0000000000049947 */ /* 0x000fea0003800000 */
[----:B------:R-:W-:Y:S01]  /*355a0*/  BPT.TRAP 0x1 ;  /* 0x000000040000795c */ /* 0x000fe20000300000 */
.L_x_1030:
[----:B------:R-:W-:Y:S02]  /*355b0*/  UIADD3 UR17, UR13, 0x78, URZ ;  /* 0x000000780d117890 */ /* 0x000fe4000fffe03f */
[----:B------:R-:W-:Y:S02]  /*355c0*/  UIADD3 UR42, UR50, 0x40, URZ ;  /* 0x00000040322a7890 */ /* 0x000fe4000fffe03f */
[----:B------:R-:W-:-:S09]  /*355d0*/  UPRMT UR23, UR37, 0x654, UR17 ;  /* 0x0000065425177896 */ /* 0x000fd20008000011 */
[----:B------:R-:W-:Y:S01]  /*355e0*/  SYNCS.ARRIVE.TRANS64.RED.A1T0 RZ, [UR23], RZ ;  /* 0x000000ffffff79a7 */ /* 0x000fe20008100417 */
[----:B------:R-:W-:Y:S05]  /*355f0*/  @!P1 BRA `(.L_x_1031) ;  /* 0x0000000000049947 */ /* 0x000fea0003800000 */
[----:B------:R-:W-:Y:S01]  /*35600*/  BPT.TRAP 0x1 ;  /* 0x000000040000795c */ /* 0x000fe20000300000 */
.L_x_1031:
[----:B-1234-:R-:W-:-:S04]  /*35610*/  SHF.L.U32 R3, RZ, 0x1f, RZ ;  /* 0x0000001fff037819 */ /* 0x01efc800000006ff */
[----:B------:R-:W1:Y:S02]  /*35620*/  SYNCS.PHASECHK.TRANS64.TRYWAIT P2, [UR13+0x80], R3 ;  /* 0x00008003ff0075a7 */ /* 0x000e64000804014d */
[----:B-1----:R-:W-:Y:S05]  /*35630*/  @!P2 BRA `(.L_x_1032) ;  /* 0x000000300098a947 */ /* 0x002fea0003800000 */
.L_x_1160:
[----:B------:R-:W-:Y:S04]  /*35640*/  BSSY B0, `(.L_x_1033) ;  /* 0x000000e000007945 */ /* 0x000fe80003800000 */
[----:B------:R-:W-:Y:S05]  /*35650*/  @!P0 BRA `(.L_x_1034) ;  /* 0x0000000000308947 */ /* 0x000fea0003800000 */
[----:B------:R-:W-:Y:S01]  /*35660*/  R2UR UR44, R10 ;  /* 0x000000000a2c72ca */ /* 0x000fe200000e0000 */
[----:B------:R-:W-:Y:S02]  /*35670*/  UIADD3 UR8, UP0, UR58, 0x3f0, URZ ;  /* 0x000003f03a087890 */ /* 0x000fe4000ff1e03f */
[----:B------:R-:W-:Y:S02]  /*35680*/  UIADD3 UR40, UR13, 0x100, URZ ;  /* 0x000001000d287890 */ /* 0x000fe4000fffe03f */
[----:B------:R-:W-:Y:S01]  /*35690*/  UIADD3.X UR9, URZ, UR59, URZ, UP0, !UPT ;  /* 0x0000003b3f097290 */ /* 0x000fe200087fe43f */
[----:B------:R-:W-:Y:S01]  /*356a0*/  UMOV UR10, 0x0 ;  /* 0x00000000000a7882 */ /* 0x000fe20000000000 */
[----:B------:R-:W-:Y:S01]  /*356b0*/  UMOV UR11, 0x10000000 ;  /* 0x10000000000b7882 */ /* 0x000fe20000000000 */
[----:B------:R-:W-:-:S06]  /*356c0*/  UMOV UR43, UR51 ;  /* 0x00000033002b7c82 */ /* 0x000fcc0008000000 */
[----:B------:R2:W-:Y:S02]  /*356d0*/  UTMALDG.3D [UR40], [UR8], desc[UR10] ;  /* 0x00000a28080075b4 */ /* 0x0005e40008011000 */
[----:B--2---:R-:W-:Y:S05]  /*356e0*/  @!P1 BRA `(.L_x_1035) ;  /* 0x0000000000049947 */ /* 0x004fea0003800000 */
[----:B------:R-:W-:Y:S01]  /*356f0*/  BPT.TRAP 0x1 ;  /* 0x000000040000795c */ /* 0x000fe20000300000 */
.L_x_1035:
[----:B-1----:R-:W1:Y:S02]  /*35700*/  LDC R4, c[0x0][0x800] ;  /* 0x00020000ff047b82 */ /* 0x002e640000000800 */
[----:B-1----:R2:W-:Y:S02]  /*35710*/  SYNCS.ARRIVE.TRANS64.RED.A0TR RZ, [UR13+0x60], R4 ;  /* 0x00006004ffff79a7 */ /* 0x0025e4000830040d */
.L_x_1034:
[----:B------:R-:W-:Y:S05]  /*35720*/  BSYNC B0 ;  /* 0x0000000000007941 */ /* 0x000fea0003800000 */
.L_x_1033:
[----:B------:R-:W-:Y:S05]  /*35730*/  @!P1 BRA `(.L_x_1036) ;  /* 0x0000000000049947 */ /* 0x000fea0003800000 */
[----:B------:R-:W-:Y:S01]  /*35740*/  BPT.TRAP 0x1 ;  /* 0x000000040000795c */ /* 0x000fe20000300000 */
.L_x_1036:
[----:B------:R-:W-:Y:S01]  /*35750*/  SYNCS.ARRIVE.TRANS64.RED.A1T0 RZ, [UR30], RZ ;  /* 0x000000ffffff79a7 */ /* 0x000fe2000810041e */
[----:B------:R-:W-:Y:S05]  /*35760*/  @!P1 BRA `(.L_x_1037) ;  /* 0x0000000000049947 */ /* 0x000fea0003800000 */
[----:B------:R-:W-:Y:S01]  /*35770*/  BPT.TRAP 0x1 ;  /* 0x000000040000795c */ /* 0x000fe20000300000 */
.L_x_1037:
[----:B------:R-:W3:Y:S02]  /*35780*/  SYNCS.PHASECHK.TRANS64.TRYWAIT P2, [UR13+0x88], R3 ;  /* 0x00008803ff0075a7 */ /* 0x000ee4000804014d */
[----:B---3--:R-:W-:Y:S05]  /*35790*/  @!P2 BRA `(.L_x_1038) ;  /* 0x000000300058a947 */ /* 0x008fea0003800000 */
.L_x_1161:
        /* <DEDUP_REMOVED lines=13> */
.L_x_1041:
[----:B-12---:R-:W1:Y:S02]  /*35870*/  LDC R4, c[0x0][0x800] ;  /* 0x00020000ff047b82 */ /* 0x006e640000000800 */
[----:B-1----:R3:W-:Y:S02]  /*35880*/  SYNCS.ARRIVE.TRANS64.RED.A0TR RZ, [UR13+0x68], R4 ;  /* 0x00006804ffff79a7 */ /* 0x0027e4000830040d */
.L_x_1040:
[----:B------:R-:W-:Y:S05]  /*35890*/  BSYNC B0 ;  /* 0x0000000000007941 */ /* 0x000fea0003800000 */
.L_x_1039:
[----:B------:R-:W-:Y:S05]  /*358a0*/  @!P1 BRA `(.L_x_1042) ;  /* 0x0000000000049947 */ /* 0x000fea0003800000 */
[----:B------:R-:W-:Y:S01]  /*358b0*/  BPT.TRAP 0x1 ;  /* 0x000000040000795c */ /* 0x000fe20000300000 */
.L_x_1042:
[----:B------:R-:W-:Y:S01]  /*358c0*/  SYNCS.ARRIVE.TRANS64.RED.A1T0 RZ, [UR29], RZ ;  /* 0x000000ffffff79a7 */ /* 0x000fe2000810041d */
[----:B------:R-:W-:Y:S01]  /*358d0*/  UIADD3 UR26, UR50, 0x60, URZ ;  /* 0x00000060321a7890 */ /* 0x000fe2000fffe03f */
[----:B------:R-:W-:Y:S11]  /*358e0*/  @!P1 BRA `(.L_x_1043) ;  /* 0x0000000000049947 */ /* 0x000ff60003800000 */
[----:B------:R-:W-:Y:S01]  /*358f0*/  BPT.TRAP 0x1 ;  /* 0x000000040000795c */ /* 0x000fe20000300000 */
.L_x_1043:
[----:B------:R-:W4:Y:S02]  /*35900*/  SYNCS.PHASECHK.TRANS64.TRYWAIT P2, [UR13+0x90], R3 ;  /* 0x00009003ff0075a7 */ /* 0x000f24000804014d */
[----:B----4-:R-:W-:Y:S05]  /*35910*/  @!P2 BRA `(.L_x_1044) ;  /* 0x000000300010a947 */ /* 0x010fea0003800000 */
.L_x_1162:
        /* <DEDUP_REMOVED lines=12> */
.L_x_1047:
[----:B-123--:R-:W1:Y:S02]  /*359e0*/  LDC R4, c[0x0][0x800] ;  /* 0x00020000ff047b82 */ /* 0x00ee640000000800 */
[----:B-1----:R4:W-:Y:S02]  /*359f0*/  SYNCS.ARRIVE.TRANS64.RED.A0TR RZ, [UR13+0x70], R4 ;  /* 0x00007004ffff79a7 */ /* 0x0029e4000830040d */
.L_x_1046:
[----:B------:R-:W-:Y:S05]  /*35a00*/  BSYNC B0 ;  /* 0x0000000000007941 */ /* 0x000fea0003800000 */
.L_x_1045:
[----:B------:R-:W-:Y:S05]  /*35a10*/  @!P1 BRA `(.L_x_1048) ;  /* 0x0000000000049947 */ /* 0x000fea0003800000 */
[----:B------:R-:W-:Y:S01]  /*35a20*/  BPT.TRAP 0x1 ;  /* 0x000000040000795c */ /* 0x000fe20000300000 */
.L_x_1048:
[----:B------:R-:W-:Y:S01]  /*35a30*/  SYNCS.ARRIVE.TRANS64.RED.A1T0 RZ, [UR22], RZ ;  /* 0x000000ffffff79a7 */ /* 0x000fe20008100416 */
[----:B------:R-:W-:Y:S05]  /*35a40*/  @!P1 BRA `(.L_x_1049) ;  /* 0x0000000000049947 */ /* 0x000fea0003800000 */
[----:B------:R-:W-:Y:S01]  /*35a50*/  BPT.TRAP 0x1 ;  /* 0x000000040000795c */ /* 0x000fe20000300000 */
.L_x_1049:
[----:B------:R-:W5:Y:S02]  /*35a60*/  SYNCS.PHASECHK.TRANS64.TRYWAIT P2, [UR13+0x98], R3 ;  /* 0x00009803ff0075a7 */ /* 0x000f64000804014d */
[----:B-----5:R-:W-:Y:S05]  /*35a70*/  @!P2 BRA `(.L_x_1050) ;  /* 0x0000002c00d0a947 */ /* 0x020fea0003800000 */
.L_x_1163:
        /* <DEDUP_REMOVED lines=11> */
[----:B-1----:R-:W-:Y:S05]  /*35b30*/  @!P1 BRA `(.L_x_1053) ;  /* 0x0000000000049947 */ /* 0x002fea0003800000 */
[----:B------:R-:W-:Y:S01]  /*35b40*/  BPT.TRAP 0x1 ;  /* 0x000000040000795c */ /* 0x000fe20000300000 */
.L_x_1053:
[----:B--234-:R-:W1:Y:S02]  /*35b50*/  LDC R4, c[0x0][0x800] ;  /* 0x00020000ff047b82 */ /* 0x01ce640000000800 */
[----:B-1----:R1:W-:Y:S02]  /*35b60*/  SYNCS.ARRIVE.TRANS64.RED.A0TR RZ, [UR13+0x78], R4 ;  /* 0x00007804ffff79a7 */ /* 0x0023e4000830040d */
.L_x_1052:
[----:B------:R-:W-:Y:S05]  /*35b70*/  BSYNC B0 ;  /* 0x0000000000007941 */ /* 0x000fea0003800000 */
.L_x_1051:
[----:B------:R-:W-:Y:S05]  /*35b80*/  @!P1 BRA `(.L_x_1054) ;  /* 0x0000000000049947 */ /* 0x000fea0003800000 */
[----:B------:R-:W-:Y:S01]  /*35b90*/  BPT.TRAP 0x1 ;  /* 0x000000040000795c */ /* 0x000fe20000300000 */
.L_x_1054:
[----:B------:R-:W-:Y:S01]  /*35ba0*/  SYNCS.ARRIVE.TRANS64.RED.A1T0 RZ, [UR23], RZ ;  /* 0x000000ffffff79a7 */ /* 0x000fe20008100417 */
[----:B------:R-:W-:Y:S01]  /*35bb0*/  UIADD3 UR10, UR50, 0x80, URZ ;  /* 0x00000080320a7890 */ /* 0x000fe2000fffe03f */
[----:B------:R-:W-:Y:S11]  /*35bc0*/  @!P1 BRA `(.L_x_1055) ;  /* 0x0000000000049947 */ /* 0x000ff60003800000 */
[----:B------:R-:W-:Y:S01]  /*35bd0*/  BPT.TRAP 0x1 ;  /* 0x000000040000795c */ /* 0x000fe20000300000 */
.L_x_1055:
[----:B------:R-:W5:Y:S02]  /*35be0*/  SYNCS.PHASECHK.TRANS64.TRYWAIT P2, [UR13+0x80], R2 ;  /* 0x00008002ff0075a7 */ /* 0x000f64000804014d */
[----:B-----5:R-:W-:Y:S05]  /*35bf0*/  @!P2 BRA `(.L_x_1056) ;  /* 0x0000002c0088a947 */ /* 0x020fea0003800000 */
.L_x_1164:
        /* <DEDUP_REMOVED lines=8> */
[----:B------:R-:W-:Y:S01]  /*35c80*/  UMOV UR9, UR41 ;  /* 0x0000002900097c82 */ /* 0x000fe20008000000 */
[----:B------:R-:W-:-:S05]  /*35c90*/  UMOV UR11, UR51 ;  /* 0x00000033000b7c82 */ /* 0x000fca0008000000 */
[----:B------:R1:W-:Y:S02]  /*35ca0*/  UTMALDG.3D [UR8], [UR18], desc[UR26] ;  /* 0x00001a08120075b4 */ /* 0x0003e40008011000 */
[----:B-1----:R-:W-:Y:S05]  /*35cb0*/  @!P1 BRA `(.L_x_1059) ;  /* 0x0000000000049947 */ /* 0x002fea0003800000 */
[----:B------:R-:W-:Y:S01]  /*35cc0*/  BPT.TRAP 0x1 ;  /* 0x000000040000795c */ /* 0x000fe20000300000 */
.L_x_1059:
[----:B--234-:R-:W1:Y:S02]  /*35cd0*/  LDC R4, c[0x0][0x800] ;  /* 0x00020000ff047b82 */ /* 0x01ce640000000800 */
[----:B-1----:R1:W-:Y:S02]  /*35ce0*/  SYNCS.ARRIVE.TRANS64.RED.A0TR RZ, [UR13+0x60], R4 ;  /* 0x00006004ffff79a7 */ /* 0x0023e4000830040d */
.L_x_1058:
[----:B------:R-:W-:Y:S05]  /*35cf0*/  BSYNC B0 ;  /* 0x0000000000007941 */ /* 0x000fea0003800000 */
.L_x_1057:
[----:B------:R-:W-:Y:S05]  /*35d00*/  @!P1 BRA `(.L_x_1060) ;  /* 0x0000000000049947 */ /* 0x000fea0003800000 */
[----:B------:R-:W-:Y:S01]  /*35d10*/  BPT.TRAP 0x1 ;  /* 0x000000040000795c */ /* 0x000fe20000300000 */
.L_x_1060:
[----:B------:R-:W-:Y:S01]  /*35d20*/  SYNCS.ARRIVE.TRANS64.RED.A1T0 RZ, [UR30], RZ ;  /* 0x000000ffffff79a7 */ /* 0x000fe2000810041e */
[----:B------:R-:W-:Y:S05]  /*35d30*/  @!P1 BRA `(.L_x_1061) ;  /* 0x0000000000049947 */ /* 0x000fea0003800000 */
[----:B------:R-:W-:Y:S01]  /*35d40*/  BPT.TRAP 0x1 ;  /* 0x000000040000795c */ /* 0x000fe20000300000 */
.L_x_1061:
[----:B------:R-:W5:Y:S02]  /*35d50*/  SYNCS.PHASECHK.TRANS64.TRYWAIT P2, [UR13+0x88], R2 ;  /* 0x00008802ff0075a7 */ /* 0x000f64000804014d */
[----:B-----5:R-:W-:Y:S05]  /*35d60*/  @!P2 BRA `(.L_x_1062) ;  /* 0x0000002c0044a947 */ /* 0x020fea0003800000 */
.L_x_1165:
        /* <DEDUP_REMOVED lines=13> */
.L_x_1065:
[----:B--234-:R-:W1:Y:S02]  /*35e40*/  LDC R4, c[0x0][0x800] ;  /* 0x00020000ff047b82 */ /* 0x01ce640000000800 */
[----:B-1----:R1:W-:Y:S02]  /*35e50*/  SYNCS.ARRIVE.TRANS64.RED.A0TR RZ, [UR13+0x68], R4 ;  /* 0x00006804ffff79a7 */ /* 0x0023e4000830040d */
.L_x_1064:
[----:B------:R-:W-:Y:S05]  /*35e60*/  BSYNC B0 ;  /* 0x0000000000007941 */ /* 0x000fea0003800000 */
.L_x_1063:
[----:B------:R-:W-:Y:S05]  /*35e70*/  @!P1 BRA `(.L_x_1066) ;  /* 0x0000000000049947 */ /* 0x000fea0003800000 */
[----:B------:R-:W-:Y:S01]  /*35e80*/  BPT.TRAP 0x1 ;  /* 0x000000040000795c */ /* 0x000fe20000300000 */
.L_x_1066:
[----:B------:R-:W-:Y:S01]  /*35e90*/  SYNCS.ARRIVE.TRANS64.RED.A1T0 RZ, [UR29], RZ ;  /* 0x000000ffffff79a7 */ /* 0x000fe2000810041d */
[----:B------:R-:W-:Y:S01]  /*35ea0*/  UIADD3 UR10, UR50, 0xa0, URZ ;  /* 0x000000a0320a7890 */ /* 0x000fe2000fffe03f */
[----:B------:R-:W-:Y:S11]  /*35eb0*/  @!P1 BRA `(.L_x_1067) ;  /* 0x0000000000049947 */ /* 0x000ff60003800000 */
[----:B------:R-:W-:Y:S01]  /*35ec0*/  BPT.TRAP 0x1 ;  /* 0x000000040000795c */ /* 0x000fe20000300000 */
.L_x_1067:
[----:B------:R-:W5:Y:S02]  /*35ed0*/  SYNCS.PHASECHK.TRANS64.TRYWAIT P2, [UR13+0x90], R2 ;  /* 0x00009002ff0075a7 */ /* 0x000f64000804014d */
[----:B-----5:R-:W-:Y:S05]  /*35ee0*/  @!P2 BRA `(.L_x_1068) ;  /* 0x0000002800fca947 */ /* 0x020fea0003800000 */
.L_x_1166:
        /* <DEDUP_REMOVED lines=13> */
.L_x_1071:
[----:B--234-:R-:W1:Y:S02]  /*35fc0*/  LDC R4, c[0x0][0x800] ;  /* 0x00020000ff047b82 */ /* 0x01ce640000000800 */
[----:B-1----:R1:W-:Y:S02]  /*35fd0*/  SYNCS.ARRIVE.TRANS64.RED.A0TR RZ, [UR13+0x70], R4 ;  /* 0x00007004ffff79a7 */ /* 0x0023e4000830040d */
.L_x_1070:
[----:B------:R-:W-:Y:S05]  /*35fe0*/  BSYNC B0 ;  /* 0x0000000000007941 */ /* 0x000fea0003800000 */
.L_x_1069:
[----:B------:R-:W-:Y:S05]  /*35ff0*/  @!P1 BRA `(.L_x_1072) ;  /* 0x0000000000049947 */ /* 0x000fea0003800000 */
[----:B------:R-:W-:Y:S01]  /*36000*/  BPT.TRAP 0x1 ;  /* 0x000000040000795c */ /* 0x000fe20000300000 */
.L_x_1072:
[----:B------:R-:W-:Y:S01]  /*36010*/  SYNCS.ARRIVE.TRANS64.RED.A1T0 RZ, [UR22], RZ ;  /* 0x000000ffffff79a7 */ /* 0x000fe20008100416 */
[----:B------:R-:W-:Y:S05]  /*36020*/  @!P1 BRA `(.L_x_1073) ;  /* 0x0000000000049947 */ /* 0x000fea0003800000 */
[----:B------:R-:W-:Y:S01]  /*36030*/  BPT.TRAP 0x1 ;  /* 0x000000040000795c */ /* 0x000fe20000300000 */
.L_x_1073:
[----:B------:R-:W5:Y:S02]  /*36040*/  SYNCS.PHASECHK.TRANS64.TRYWAIT P2, [UR13+0x98], R2 ;  /* 0x00009802ff0075a7 */ /* 0x000f64000804014d */
[----:B-----5:R-:W-:Y:S05]  /*36050*/  @!P2 BRA `(.L_x_1074) ;  /* 0x0000002800b8a947 */ /* 0x020fea0003800000 */
.L_x_1167:
        /* <DEDUP_REMOVED lines=13> */
.L_x_1077:
[----:B------:R-:W1:Y:S02]  /*36130*/  LDC R2, c[0x0][0x800] ;  /* 0x00020000ff027b82 */ /* 0x000e640000000800 */
[----:B-1----:R1:W-:Y:S02]  /*36140*/  SYNCS.ARRIVE.TRANS64.RED.A0TR RZ, [UR13+0x78], R2 ;  /* 0x00007802ffff79a7 */ /* 0x0023e4000830040d */
.L_x_1076:
[----:B------:R-:W-:Y:S05]  /*36150*/  BSYNC B0 ;  /* 0x0000000000007941 */ /* 0x000fea0003800000 */
.L_x_1075:
[----:B------:R-:W-:Y:S05]  /*36160*/  @!P1 BRA `(.L_x_1078) ;  /* 0x0000000000049947 */ /* 0x000fea0003800000 */
[----:B------:R-:W-:Y:S01]  /*36170*/  BPT.TRAP 0x1 ;  /* 0x000000040000795c */ /* 0x000fe20000300000 */
.L_x_1078:
[----:B------:R-:W-:Y:S01]  /*36180*/  SYNCS.ARRIVE.TRANS64.RED.A1T0 RZ, [UR23], RZ ;  /* 0x000000ffffff79a7 */ /* 0x000fe20008100417 */
[----:B------:R-:W-:Y:S01]  /*36190*/  UIADD3 UR10, UR50, 0xc0, URZ ;  /* 0x000000c0320a7890 */ /* 0x000fe2000fffe03f */
[----:B------:R-:W-:Y:S11]  /*361a0*/  @!P1 BRA `(.L_x_1079) ;  /* 0x0000000000049947 */ /* 0x000ff60003800000 */
[----:B------:R-:W-:Y:S01]  /*361b0*/  BPT.TRAP 0x1 ;  /* 0x000000040000795c */ /* 0x000fe20000300000 */
.L_x_1079:
[----:B------:R-:W5:Y:S02]  /*361c0*/  SYNCS.PHASECHK.TRANS64.TRYWAIT P2, [UR13+0x80], R3 ;  /* 0x00008003ff0075a7 */ /* 0x000f64000804014d */
[----:B-----5:R-:W-:Y:S05]  /*361d0*/  @!P2 BRA `(.L_x_1080) ;  /* 0x000000280070a947 */ /* 0x020fea0003800000 */
.L_x_1168:
        /* <DEDUP_REMOVED lines=13> */
.L_x_1083:
[----:B------:R-:W1:Y:S02]  /*362b0*/  LDC R2, c[0x0][0x800] ;  /* 0x00020000ff027b82 */ /* 0x000e640000000800 */
[----:B-1----:R1:W-:Y:S02]  /*362c0*/  SYNCS.ARRIVE.TRANS64.RED.A0TR RZ, [UR13+0x60], R2 ;  /* 0x00006002ffff79a7 */ /* 0x0023e4000830040d */
.L_x_1082:
[----:B------:R-:W-:Y:S05]  /*362d0*/  BSYNC B0 ;  /* 0x0000000000007941 */ /* 0x000fea0003800000 */
.L_x_1081:
[----:B------:R-:W-:Y:S05]  /*362e0*/  @!P1 BRA `(.L_x_1084) ;  /* 0x0000000000049947 */ /* 0x000fea0003800000 */
[----:B------:R-:W-:Y:S01]  /*362f0*/  BPT.TRAP 0x1 ;  /* 0x000000040000795c */ /* 0x000fe20000300000 */
.L_x_1084:
[----:B------:R-:W-:Y:S01]  /*36300*/  SYNCS.ARRIVE.TRANS64.RED.A1T0 RZ, [UR30], RZ ;  /* 0x000000ffffff79a7 */ /* 0x000fe2000810041e */
[----:B------:R-:W-:Y:S05]  /*36310*/  @!P1 BRA `(.L_x_1085) ;  /* 0x0000000000049947 */ /* 0x000fea0003800000 */
[----:B------:R-:W-:Y:S01]  /*36320*/  BPT.TRAP 0x1 ;  /* 0x000000040000795c */ /* 0x000fe20000300000 */
.L_x_1085:
[----:B------:R-:W5:Y:S02]  /*36330*/  SYNCS.PHASECHK.TRANS64.TRYWAIT P2, [UR13+0x88], R3 ;  /* 0x00008803ff0075a7 */ /* 0x000f64000804014d */
[----:B-----5:R-:W-:Y:S05]  /*36340*/  @!P2 BRA `(.L_x_1086) ;  /* 0x00000028002ca947 */ /* 0x020fea0003800000 */
.L_x_1169:
        /* <DEDUP_REMOVED lines=13> */
.L_x_1089:
[----:B------:R-:W1:Y:S02]  /*36420*/  LDC R2, c[0x0][0x800] ;  /* 0x00020000ff027b82 */ /* 0x000e640000000800 */
[----:B-1----:R1:W-:Y:S02]  /*36430*/  SYNCS.ARRIVE.TRANS64.RED.A0TR RZ, [UR13+0x68], R2 ;  /* 0x00006802ffff79a7 */ /* 0x0023e4000830040d */
.L_x_1088:
[----:B------:R-:W-:Y:S05]  /*36440*/  BSYNC B0 ;  /* 0x0000000000007941 */ /* 0x000fea0003800000 */
.L_x_1087:
[----:B------:R-:W-:Y:S05]  /*36450*/  @!P1 BRA `(.L_x_1090) ;  /* 0x0000000000049947 */ /* 0x000fea0003800000 */
[----:B------:R-:W-:Y:S01]  /*36460*/  BPT.TRAP 0x1 ;  /* 0x000000040000795c */ /* 0x000fe20000300000 */
.L_x_1090:
[----:B------:R-:W-:Y:S01]  /*36470*/  SYNCS.ARRIVE.TRANS64.RED.A1T0 RZ, [UR29], RZ ;  /* 0x000000ffffff79a7 */ /* 0x000fe2000810041d */
[----:B------:R-:W-:Y:S01]  /*36480*/  UIADD3 UR10, UR50, 0xe0, URZ ;  /* 0x000000e0320a7890 */ /* 0x000fe2000fffe03f */
[----:B------:R-:W-:Y:S11]  /*36490*/  @!P1 BRA `(.L_x_1091) ;  /* 0x0000000000049947 */ /* 0x000ff60003800000 */
[----:B------:R-:W-:Y:S01]  /*364a0*/  BPT.TRAP 0x1 ;  /* 0x000000040000795c */ /* 0x000fe20000300000 */
.L_x_1091:
[----:B------:R-:W5:Y:S02]  /*364b0*/  SYNCS.PHASECHK.TRANS64.TRYWAIT P2, [UR13+0x90], R3 ;  /* 0x00009003ff0075a7 */ /* 0x000f64000804014d */
[----:B-----5:R-:W-:Y:S05]  /*364c0*/  @!P2 BRA `(.L_x_1092) ;  /* 0x0000002400e4a947 */ /* 0x020fea0003800000 */
.L_x_1170:
        /* <DEDUP_REMOVED lines=13> */
.L_x_1095:
[----:B------:R-:W1:Y:S02]  /*365a0*/  LDC R2, c[0x0][0x800] ;  /* 0x00020000ff027b82 */ /* 0x000e640000000800 */
[----:B-1----:R1:W-:Y:S02]  /*365b0*/  SYNCS.ARRIVE.TRANS64.RED.A0TR RZ, [UR13+0x70], R2 ;  /* 0x00007002ffff79a7 */ /* 0x0023e4000830040d */
.L_x_1094:
[----:B------:R-:W-:Y:S05]  /*365c0*/  BSYNC B0 ;  /* 0x0000000000007941 */ /* 0x000fea0003800000 */
.L_x_1093:
[----:B------:R-:W-:Y:S05]  /*365d0*/  @!P1 BRA `(.L_x_1096) ;  /* 0x0000000000049947 */ /* 0x000fea0003800000 */
[----:B------:R-:W-:Y:S01]  /*365e0*/  BPT.TRAP 0x1 ;  /* 0x000000040000795c */ /* 0x000fe20000300000 */
.L_x_1096:
[----:B------:R-:W-:Y:S01]  /*365f0*/  SYNCS.ARRIVE.TRANS64.RED.A1T0 RZ, [UR22], RZ ;  /* 0x000000ffffff79a7 */ /* 0x000fe20008100416 */
[----:B------:R-:W-:Y:S05]  /*36600*/  @!P1 BRA `(.L_x_1097) ;  /* 0x0000000000049947 */ /* 0x000fea0003800000 */
[----:B------:R-:W-:Y:S01]  /*36610*/  BPT.TRAP 0x1 ;  /* 0x000000040000795c */ /* 0x000fe20000300000 */
.L_x_1097:
[----:B------:R-:W5:Y:S02]  /*36620*/  SYNCS.PHASECHK.TRANS64.TRYWAIT P2, [UR13+0x98], R3 ;  /* 0x00009803ff0075a7 */ /* 0x000f64000804014d */
[----:B-----5:R-:W-:Y:S05]  /*36630*/  @!P2 BRA `(.L_x_1098) ;  /* 0x0000002400a0a947 */ /* 0x020fea0003800000 */
.L_x_1171:
        /* <DEDUP_REMOVED lines=13> */
.L_x_1101:
[----:B------:R-:W1:Y:S02]  /*36710*/  LDC R2, c[0x0][0x800] ;  /* 0x00020000ff027b82 */ /* 0x000e640000000800 */
[----:B-1----:R1:W-:Y:S02]  /*36720*/  SYNCS.ARRIVE.TRANS64.RED.A0TR RZ, [UR13+0x78], R2 ;  /* 0x00007802ffff79a7 */ /* 0x0023e4000830040d */
.L_x_1100:
[----:B------:R-:W-:Y:S05]  /*36730*/  BSYNC B0 ;  /* 0x0000000000007941 */ /* 0x000fea0003800000 */
.L_x_1099:
[----:B------:R-:W-:Y:S05]  /*36740*/  @!P1 BRA `(.L_x_1102) ;  /* 0x0000000000049947 */ /* 0x000fea0003800000 */
[----:B------:R-:W-:Y:S01]  /*36750*/  BPT.TRAP 0x1 ;  /* 0x000000040000795c */ /* 0x000fe20000300000 */
.L_x_1102:
[----:B------:R-:W5:Y:S01]  /*36760*/  LDL.LU R15, [R1+0x4a8] ;  /* 0x0004a800010f7983 */ /* 0x000f620000300800 */
[----:B------:R-:W-:Y:S03]  /*36770*/  SYNCS.ARRIVE.TRANS64.RED.A1T0 RZ, [UR23], RZ ;  /* 0x000000ffffff79a7 */ /* 0x000fe60008100417 */
[----:B------:R-:W5:Y:S01]  /*36780*/  LDL.LU R12, [R1+0x4a4] ;  /* 0x0004a400010c7983 */ /* 0x000f620000300800 */
[----:B-1234-:R-:W-:Y:S02]  /*36790*/  PRMT R4, RZ, 0x7610, R4 ;  /* 0x00007610ff047816 */ /* 0x01efe40000000004 */
[----:B------:R-:W-:Y:S02]  /*367a0*/  MOV R2, 0xffffffff ;  /* 0xffffffff00027802 */ /* 0x000fe40000000f00 */
[----:B------:R-:W-:Y:S02]  /*367b0*/  MOV R3, 0xffffffff ;  /* 0xffffffff00037802 */ /* 0x000fe40000000f00 */
[----:B------:R-:W-:-:S02]  /*367c0*/  MOV R10, 0xffffffff ;  /* 0xffffffff000a7802 */ /* 0x000fc40000000f00 */
[----:B-----5:R-:W-:-:S04]  /*367d0*/  IADD3 R12, P0, R12, UR54, RZ ;  /* 0x000000360c0c7c10 */ /* 0x020fc8000ff1e0ff */
[----:B------:R-:W-:Y:S01]  /*367e0*/  IADD3.X R15, R15, UR38, RZ, P0, !PT ;  /* 0x000000260f0f7c10 */ /* 0x000fe200087fe4ff */
[----:B------:R1:W-:Y:S01]  /*367f0*/  STL [R1+0x4a4], R12 ;  /* 0x0004a40c01007387 */ /* 0x0003e20000100800 */
[----:B------:R-:W-:-:S03]  /*36800*/  ISETP.GE.U32.AND P0, PT, R12, UR4, PT ;  /* 0x000000040c007c0c */ /* 0x000fc6000bf06070 */
[----:B------:R1:W-:Y:S01]  /*36810*/  STL [R1+0x4a8], R15 ;  /* 0x0004a80f01007387 */ /* 0x0003e20000100800 */
[----:B------:R-:W-:-:S13]  /*36820*/  ISETP.GE.U32.AND.EX P0, PT, R15, UR5, PT, P0 ;  /* 0x000000050f007c0c */ /* 0x000fda000bf06100 */
[----:B-1----:R-:W-:Y:S05]  /*36830*/  @P0 BRA `(.L_x_1103) ;  /* 0x0000000400580947 */ /* 0x002fea0003800000 */
[----:B------:R-:W1:Y:S01]  /*36840*/  S2R R7, SR_CTAID.X ;  /* 0x0000000000077919 */ /* 0x000e620000002500 */
[----:B------:R-:W2:Y:S01]  /*36850*/  LDC R13, c[0x0][0x904] ;  /* 0x00024100ff0d7b82 */ /* 0x000ea20000000800 */
[----:B------:R-:W-:Y:S01]  /*36860*/  ULDC UR8, c[0x0][0x150] ;  /* 0x0000540000087ab9 */ /* 0x000fe20000000800 */
[----:B------:R-:W3:Y:S06]  /*36870*/  S2R R2, SR_CTAID.Y ;  /* 0x0000000000027919 */ /* 0x000eec0000002600 */
[----:B------:R-:W4:Y:S08]  /*36880*/  LDC R4, c[0x0][0x144] ;  /* 0x00005100ff047b82 */ /* 0x000f300000000800 */
[----:B------:R-:W5:Y:S08]  /*36890*/  LDC R11, c[0x0][0x148] ;  /* 0x00005200ff0b7b82 */ /* 0x000f700000000800 */
[----:B------:R-:W4:Y:S01]  /*368a0*/  LDC.64 R8, c[0x0][0x8d0] ;  /* 0x00023400ff087b82 */ /* 0x000f220000000a00 */
[----:B--2---:R-:W-:-:S02]  /*368b0*/  ISETP.NE.AND P2, PT, R13, 0x1, PT ;  /* 0x000000010d00780c */ /* 0x004fc40003f45270 */
[----:B-1----:R-:W-:Y:S02]  /*368c0*/  I2FP.F32.U32 R3, R7 ;  /* 0x0000000700037245 */ /* 0x002fe40000201000 */
[----:B---3--:R-:W-:-:S03]  /*368d0*/  I2FP.F32.U32 R5, R2 ;  /* 0x0000000200057245 */ /* 0x008fc60000201000 */
[----:B------:R-:W-:Y:S01]  /*368e0*/  FMUL R3, R3, UR8 ;  /* 0x0000000803037c20 */ /* 0x000fe20008400000 */
[----:B------:R-:W-:Y:S02]  /*368f0*/  ULDC UR8, c[0x0][0x154] ;  /* 0x0000550000087ab9 */ /* 0x000fe40000000800 */
[----:B------:R-:W-:-:S03]  /*36900*/  FMUL R10, R5, UR8 ;  /* 0x00000008050a7c20 */ /* 0x000fc60008400000 */
[----:B------:R-:W1:Y:S01]  /*36910*/  F2I.U32.TRUNC.NTZ R3, R3 ;  /* 0x0000000300037305 */ /* 0x000e62000020f000 */
[----:B----4-:R-:W-:-:S07]  /*36920*/  ISETP.NE.U32.AND P0, PT, R8, RZ, PT ;  /* 0x000000ff0800720c */ /* 0x010fce0003f05070 */
[----:B------:R-:W2:Y:S01]  /*36930*/  F2I.U32.TRUNC.NTZ R10, R10 ;  /* 0x0000000a000a7305 */ /* 0x000ea2000020f000 */
[----:B------:R-:W-:Y:S02]  /*36940*/  ISETP.NE.AND.EX P0, PT, R9, RZ, PT, P0 ;  /* 0x000000ff0900720c */ /* 0x000fe40003f05300 */
[----:B-1----:R-:W-:Y:S02]  /*36950*/  IADD3 R5, -R3, RZ, RZ ;  /* 0x000000ff03057210 */ /* 0x002fe40007ffe1ff */
[----:B------:R-:W-:-:S03]  /*36960*/  MOV R3, R15 ;  /* 0x0000000f00037202 */ /* 0x000fc60000000f00 */
[----:B------:R-:W-:Y:S01]  /*36970*/  IMAD R7, R4, R5, R7 ;  /* 0x0000000504077224 */ /* 0x000fe200078e0207 */
[----:B--2---:R-:W-:-:S05]  /*36980*/  IADD3 R4, -R10, RZ, RZ ;  /* 0x000000ff0a047210 */ /* 0x004fca0007ffe1ff */
[----:B-----5:R-:W-:Y:S01]  /*36990*/  @P2 IMAD R7, R11, R4, R2 ;  /* 0x000000040b072224 */ /* 0x020fe200078e0202 */
[----:B------:R-:W-:Y:S01]  /*369a0*/  MOV R2, R12 ;  /* 0x0000000c00027202 */ /* 0x000fe20000000f00 */
[----:B------:R-:W1:Y:S01]  /*369b0*/  LDC R11, c[0x0][0x8d8] ;  /* 0x00023600ff0b7b82 */ /* 0x000e620000000800 */
[----:B------:R-:W-:Y:S05]  /*369c0*/  @!P0 BRA `(.L_x_1104) ;  /* 0x0000000000288947 */ /* 0x000fea0003800000 */
[----:B------:R-:W2:Y:S02]  /*369d0*/  LDC R2, c[0x0][0x8dc] ;  /* 0x00023700ff027b82 */ /* 0x000ea40000000800 */
[----:B--2---:R-:W-:-:S04]  /*369e0*/  IADD3 R3, P0, R12, R2, RZ ;  /* 0x000000020c037210 */ /* 0x004fc80007f1e0ff */
[----:B------:R-:W-:-:S05]  /*369f0*/  IADD3.X R13, RZ, R15, RZ, P0, !PT ;  /* 0x0000000fff0d7210 */ /* 0x000fca00007fe4ff */
[----:B------:R-:W-:-:S04]  /*36a00*/  IMAD.WIDE.U32 R4, R13, R8, RZ ;  /* 0x000000080d047225 */ /* 0x000fc800078e00ff */
[----:B------:R-:W-:-:S04]  /*36a10*/  IMAD.WIDE.U32 R4, P0, R3, R9, R4 ;  /* 0x0000000903047225 */ /* 0x000fc80007800004 */
[----:B------:R-:W-:Y:S01]  /*36a20*/  IMAD.WIDE.U32 R2, R3, R8, RZ ;  /* 0x0000000803027225 */ /* 0x000fe200078e00ff */
[----:B------:R-:W-:-:S04]  /*36a30*/  MOV R2, R5 ;  /* 0x0000000500027202 */ /* 0x000fc80000000f00 */
[----:B------:R-:W-:Y:S02]  /*36a40*/  IADD3 RZ, P1, R3, R4, RZ ;  /* 0x0000000403ff7210 */ /* 0x000fe40007f3e0ff */
[----:B------:R-:W-:-:S03]  /*36a50*/  IADD3.X R3, RZ, RZ, RZ, P0, !PT ;  /* 0x000000ffff037210 */ /* 0x000fc600007fe4ff */
[----:B------:R-:W-:-:S08]  /*36a60*/  IMAD.WIDE.U32.X R2, R13, R9, R2, P1 ;  /* 0x000000090d027225 */ /* 0x000fd000008e0402 */
.L_x_1104:
[----:B------:R-:W2:Y:S01]  /*36a70*/  LDC.64 R4, c[0x0][0x8c8] ;  /* 0x00023200ff047b82 */ /* 0x000ea20000000a00 */
[-CC-:B-1----:R-:W-:Y:S02]  /*36a80*/  SHF.R.U64 R10, R2, R11.reuse, R3.reuse ;  /* 0x0000000b020a7219 */ /* 0x182fe40000001203 */
[----:B------:R-:W-:Y:S02]  /*36a90*/  SHF.R.U32.HI R11, RZ, R11, R3 ;  /* 0x0000000bff0b7219 */ /* 0x000fe40000011603 */
[----:B------:R-:W-:Y:S02]  /*36aa0*/  IADD3 R9, P0, RZ, -R10, RZ ;  /* 0x8000000aff097210 */ /* 0x000fe40007f1e0ff */
[----:B------:R-:W-:Y:S02]  /*36ab0*/  MOV R3, R15 ;  /* 0x0000000f00037202 */ /* 0x000fe40000000f00 */
[----:B------:R-:W-:-:S05]  /*36ac0*/  IADD3.X R11, RZ, ~R11, RZ, P0, !PT ;  /* 0x8000000bff0b7210 */ /* 0x000fca00007fe4ff */
[----:B--2---:R-:W-:-:S04]  /*36ad0*/  IMAD R2, R11, R4, RZ ;  /* 0x000000040b027224 */ /* 0x004fc800078e02ff */
[C---:B------:R-:W-:Y:S01]  /*36ae0*/  IMAD R11, R9.reuse, R5, R2 ;  /* 0x00000005090b7224 */ /* 0x040fe200078e0202 */
[----:B------:R-:W-:Y:S01]  /*36af0*/  MOV R2, R12 ;  /* 0x0000000c00027202 */ /* 0x000fe20000000f00 */
[----:B------:R-:W1:Y:S04]  /*36b00*/  LDC R5, c[0x0][0x900] ;  /* 0x00024000ff057b82 */ /* 0x000e680000000800 */
[----:B------:R-:W-:-:S04]  /*36b10*/  IMAD.WIDE.U32 R2, R9, R4, R2 ;  /* 0x0000000409027225 */ /* 0x000fc800078e0002 */
[----:B------:R-:W2:Y:S01]  /*36b20*/  LDC.64 R8, c[0x0][0x8e8] ;  /* 0x00023a00ff087b82 */ /* 0x000ea20000000a00 */
[----:B------:R-:W-:-:S07]  /*36b30*/  IADD3 R3, R3, R11, RZ ;  /* 0x0000000b03037210 */ /* 0x000fce0007ffe0ff */
[----:B------:R-:W3:Y:S08]  /*36b40*/  LDC R12, c[0x0][0x8c0] ;  /* 0x00023000ff0c7b82 */ /* 0x000ef00000000800 */
[----:B------:R-:W4:Y:S01]  /*36b50*/  LDC R4, c[0x0][0x8b0] ;  /* 0x00022c00ff047b82 */ /* 0x000f220000000800 */
[----:B--2---:R-:W-:-:S04]  /*36b60*/  ISETP.NE.U32.AND P0, PT, R8, RZ, PT ;  /* 0x000000ff0800720c */ /* 0x004fc80003f05070 */
[----:B------:R-:W-:Y:S02]  /*36b70*/  ISETP.NE.AND.EX P0, PT, R9, RZ, PT, P0 ;  /* 0x000000ff0900720c */ /* 0x000fe40003f05300 */
[-CC-:B---3--:R-:W-:Y:S02]  /*36b80*/  SHF.R.U64 R11, R2, R12.reuse, R3.reuse ;  /* 0x0000000c020b7219 */ /* 0x188fe40000001203 */
[----:B------:R-:W-:-:S04]  /*36b90*/  SHF.R.U32.HI R3, RZ, R12, R3 ;  /* 0x0000000cff037219 */ /* 0x000fc80000011603 */
[-CC-:B----4-:R-:W-:Y:S02]  /*36ba0*/  SHF.R.U64 R12, R11, R4.reuse, R3.reuse ;  /* 0x000000040b0c7219 */ /* 0x190fe40000001203 */
[----:B------:R-:W-:-:S04]  /*36bb0*/  SHF.R.U32.HI R4, RZ, R4, R3 ;  /* 0x00000004ff047219 */ /* 0x000fc80000011603 */
[-CC-:B-1----:R-:W-:Y:S02]  /*36bc0*/  SHF.R.U64 R13, R12, R5.reuse, R4.reuse ;  /* 0x000000050c0d7219 */ /* 0x182fe40000001204 */
[----:B------:R-:W-:Y:S02]  /*36bd0*/  SHF.R.U32.HI R4, RZ, R5, R4 ;  /* 0x00000005ff047219 */ /* 0x000fe40000011604 */
[----:B------:R-:W-:Y:S02]  /*36be0*/  MOV R2, R13 ;  /* 0x0000000d00027202 */ /* 0x000fe40000000f00 */
[----:B------:R-:W-:Y:S01]  /*36bf0*/  MOV R3, R4 ;  /* 0x0000000400037202 */ /* 0x000fe20000000f00 */
[----:B------:R-:W-:Y:S06]  /*36c00*/  @!P0 BRA `(.L_x_1105) ;  /* 0x0000000000288947 */ /* 0x000fec0003800000 */
[----:B------:R-:W1:Y:S02]  /*36c10*/  LDC R2, c[0x0][0x8f4] ;  /* 0x00023d00ff027b82 */ /* 0x000e640000000800 */
[----:B-1----:R-:W-:-:S04]  /*36c20*/  IADD3 R3, P0, R13, R2, RZ ;  /* 0x000000020d037210 */ /* 0x002fc80007f1e0ff */
        /* <DEDUP_REMOVED lines=8> */
.L_x_1105:
[----:B------:R-:W1:Y:S01]  /*36cb0*/  LDC R4, c[0x0][0x8f0] ;  /* 0x00023c00ff047b82 */ /* 0x000e620000000800 */
[----:B------:R-:W-:-:S07]  /*36cc0*/  LOP3.LUT R11, R11, R17, RZ, 0xc0, !PT ;  /* 0x000000110b0b7212 */ /* 0x000fce00078ec0ff */
[----:B------:R-:W2:Y:S08]  /*36cd0*/  LDC R5, c[0x0][0x8e0] ;  /* 0x00023800ff057b82 */ /* 0x000eb00000000800 */
[----:B------:R-:W3:Y:S01]  /*36ce0*/  LDC R9, c[0x0][0x8b8] ;  /* 0x00022e00ff097b82 */ /* 0x000ee20000000800 */
[----:B-1----:R-:W-:-:S07]  /*36cf0*/  SHF.R.U64 R4, R2, R4, R3 ;  /* 0x0000000402047219 */ /* 0x002fce0000001203 */
[----:B------:R-:W1:Y:S01]  /*36d00*/  LDC R2, c[0x0][0x8a8] ;  /* 0x00022a00ff027b82 */ /* 0x000e620000000800 */
[----:B------:R-:W-:-:S05]  /*36d10*/  LOP3.LUT R3, R12, R14, RZ, 0xc0, !PT ;  /* 0x0000000e0c037212 */ /* 0x000fca00078ec0ff */
[----:B------:R-:W-:Y:S01]  /*36d20*/  IMAD R8, R16, R4, R3 ;  /* 0x0000000410087224 */ /* 0x000fe200078e0203 */
[----:B------:R-:W-:-:S05]  /*36d30*/  IADD3 R4, -R4, RZ, RZ ;  /* 0x000000ff04047210 */ /* 0x000fca0007ffe1ff */
[----:B--2---:R-:W-:Y:S01]  /*36d40*/  IMAD R13, R4, R5, R13 ;  /* 0x00000005040d7224 */ /* 0x004fe200078e020d */
[----:B------:R-:W-:Y:S01]  /*36d50*/  MOV R4, 0x1 ;  /* 0x0000000100047802 */ /* 0x000fe20000000f00 */
[----:B---3--:R-:W-:Y:S02]  /*36d60*/  IMAD R7, R8, R9, R7 ;  /* 0x0000000908077224 */ /* 0x008fe400078e0207 */
[----:B-1----:R-:W-:-:S05]  /*36d70*/  IMAD R2, R13, R2, R11 ;  /* 0x000000020d027224 */ /* 0x002fca00078e020b */
[----:B------:R-:W-:Y:S02]  /*36d80*/  SEL R3, R2, R7, !P2 ;  /* 0x0000000702037207 */ /* 0x000fe40005000000 */
[----:B------:R-:W-:-:S07]  /*36d90*/  SEL R2, R7, R2, !P2 ;  /* 0x0000000207027207 */ /* 0x000fce0005000000 */
.L_x_1103:
[----:B------:R-:W-:-:S13]  /*36da0*/  LOP3.LUT P0, RZ, R4, 0xff, RZ, 0xc0, !PT ;  /* 0x000000ff04ff7812 */ /* 0x000fda000780c0ff */
[----:B------:R-:W-:Y:S05]  /*36db0*/  @P0 BRA `(.L_x_1106) ;  /* 0xffffffdc00e40947 */ /* 0x000fea000383ffff */
.L_x_1002:
[----:B------:R-:W-:Y:S01]  /*36dc0*/  ELECT P0, URZ, PT ;  /* 0x00000000003f782f */ /* 0x000fe20003800000 */
[----:B------:R-:W-:-:S12]  /*36dd0*/  BSSY B0, `(.L_x_1107) ;  /* 0x000001e000007945 */ /* 0x000fd80003800000 */
[----:B------:R-:W-:Y:S05]  /*36de0*/  @!P0 BRA `(.L_x_1108) ;  /* 0x0000000000708947 */ /* 0x000fea0003800000 */
[----:B------:R-:W-:-:S06]  /*36df0*/  ULOP3.LUT UR4, UR39, 0x2, URZ, 0xfc, !UPT ;  /* 0x0000000227047892 */ /* 0x000fcc000f8efc3f */
[----:B------:R-:W-:-:S04]  /*36e00*/  MOV R0, UR4 ;  /* 0x0000000400007c02 */ /* 0x000fc80008000f00 */
[----:B------:R-:W-:-:S13]  /*36e10*/  ISETP.NE.AND P1, PT, R0, 0x3, PT ;  /* 0x000000030000780c */ /* 0x000fda0003f25270 */
[----:B------:R-:W-:Y:S05]  /*36e20*/  @!P1 BRA `(.L_x_1109) ;  /* 0x0000000000049947 */ /* 0x000fea0003800000 */
[----:B------:R-:W-:Y:S01]  /*36e30*/  BPT.TRAP 0x1 ;  /* 0x000000040000795c */ /* 0x000fe20000300000 */
.L_x_1109:
[----:B------:R-:W-:Y:S02]  /*36e40*/  MOV R0, 0x400 ;  /* 0x0000040000007802 */ /* 0x000fe40000000f00 */
[----:B------:R-:W-:Y:S02]  /*36e50*/  MOV R3, UR37 ;  /* 0x0000002500037c02 */ /* 0x000fe40008000f00 */
[----:B------:R-:W-:Y:S02]  /*36e60*/  MOV R2, 0x1 ;  /* 0x0000000100027802 */ /* 0x000fe40000000f00 */
[----:B------:R-:W-:Y:S02]  /*36e70*/  LEA R0, R3, R0, 0x18 ;  /* 0x0000000003007211 */ /* 0x000fe400078ec0ff */
[----:B------:R-:W-:-:S04]  /*36e80*/  SHF.L.U32 R3, R2, 0x1f, RZ ;  /* 0x0000001f02037819 */ /* 0x000fc800000006ff */
[----:B------:R-:W3:Y:S02]  /*36e90*/  SYNCS.PHASECHK.TRANS64.TRYWAIT P0, [R0+URZ+0x80], R3 ;  /* 0x00008003000075a7 */ /* 0x000ee4000800017f */
[----:B---3--:R-:W-:Y:S05]  /*36ea0*/  @!P0 BRA `(.L_x_1110) ;  /* 0x0000001c009c8947 */ /* 0x008fea0003800000 */
.L_x_1172:
[----:B------:R-:W-:Y:S05]  /*36eb0*/  @!P1 BRA `(.L_x_1111) ;  /* 0x0000000000049947 */ /* 0x000fea0003800000 */
[----:B------:R-:W-:Y:S01]  /*36ec0*/  BPT.TRAP 0x1 ;  /* 0x000000040000795c */ /* 0x000fe20000300000 */
.L_x_1111:
[----:B------:R-:W4:Y:S02]  /*36ed0*/  SYNCS.PHASECHK.TRANS64.TRYWAIT P0, [R0+URZ+0x88], R3 ;  /* 0x00008803000075a7 */ /* 0x000f24000800017f */
[----:B----4-:R-:W-:Y:S05]  /*36ee0*/  @!P0 BRA `(.L_x_1112) ;  /* 0x0000001c00a08947 */ /* 0x010fea0003800000 */
.L_x_1173:
[----:B------:R-:W-:Y:S05]  /*36ef0*/  @!P1 BRA `(.L_x_1113) ;  /* 0x0000000000049947 */ /* 0x000fea0003800000 */
[----:B------:R-:W-:Y:S01]  /*36f00*/  BPT.TRAP 0x1 ;  /* 0x000000040000795c */ /* 0x000fe20000300000 */
.L_x_1113:
[----:B------:R-:W1:Y:S02]  /*36f10*/  SYNCS.PHASECHK.TRANS64.TRYWAIT P0, [R0+URZ+0x90], R3 ;  /* 0x00009003000075a7 */ /* 0x000e64000800017f */
[----:B-1----:R-:W-:Y:S05]  /*36f20*/  @!P0 BRA `(.L_x_1114) ;  /* 0x0000001c00a48947 */ /* 0x002fea0003800000 */
.L_x_1174:
[----:B------:R-:W-:Y:S05]  /*36f30*/  @!P1 BRA `(.L_x_1115) ;  /* 0x0000000000049947 */ /* 0x000fea0003800000 */
[----:B------:R-:W-:Y:S01]  /*36f40*/  BPT.TRAP 0x1 ;  /* 0x000000040000795c */ /* 0x000fe20000300000 */
.L_x_1115:
[----:B---34-:R-:W-:-:S04]  /*36f50*/  MOV R3, 0x1 ;  /* 0x0000000100037802 */ /* 0x018fc80000000f00 */
[----:B------:R-:W-:-:S07]  /*36f60*/  SHF.L.U32 R3, R3, 0x1f, RZ ;  /* 0x0000001f03037819 */ /* 0x000fce00000006ff */
.L_x_1116:
[----:B-1----:R1:W3:Y:S02]  /*36f70*/  SYNCS.PHASECHK.TRANS64.TRYWAIT P0, [R0+URZ+0x98], R3 ;  /* 0x00009803000075a7 */ /* 0x0022e4000800017f */
[----:B---3--:R-:W-:Y:S05]  /*36f80*/  @!P0 NANOSLEEP.SYNCS 0x989680 ;  /* 0x009896800000895d */ /* 0x008fea0003900000 */
[----:B------:R-:W3:Y:S02]  /*36f90*/  @!P0 SYNCS.PHASECHK.TRANS64 P0, [R0+URZ+0x98], R3 ;  /* 0x00009803000085a7 */ /* 0x000ee4000800007f */
[----:B---3--:R-:W-:Y:S05]  /*36fa0*/  @!P0 BRA `(.L_x_1116) ;  /* 0xfffffffc00f08947 */ /* 0x008fea000383ffff */
.L_x_1108:
[----:B------:R-:W-:Y:S05]  /*36fb0*/  BSYNC B0 ;  /* 0x0000000000007941 */ /* 0x000fea0003800000 */
.L_x_1107:
[----:B------:R-:W-:Y:S05]  /*36fc0*/  EXIT ;  /* 0x000000000000794d */ /* 0x000fea0003800000 */
.L_x_997:
[----:B------:R-:W-:Y:S02]  /*36fd0*/  LOP3.LUT P0, RZ, R4, 0xff, RZ, 0xc0, !PT ;  /* 0x000000ff04ff7812 */ /* 0x000fe4000780c0ff */
[----:B------:R-:W-:Y:S02]  /*36fe0*/  MOV R0, 0x1 ;  /* 0x0000000100007802 */ /* 0x000fe40000000f00 */
[----:B------:R-:W-:-:S09]  /*36ff0*/  MOV R7, RZ ;  /* 0x000000ff00077202 */ /* 0x000fd20000000f00 */
[----:B------:R-:W-:Y:S05]  /*37000*/  @!P0 BRA `(.L_x_1117) ;  /* 0x0000000c00308947 */ /* 0x000fea0003800000 */
[----:B------:R-:W1:Y:S01]  /*37010*/  S2R R5, SR_TID.X ;  /* 0x0000000000057919 */ /* 0x000e620000002100 */
[----:B------:R-:W2:Y:S01]  /*37020*/  LDC R0, c[0x0][0x28c] ;  /* 0x0000a300ff007b82 */ /* 0x000ea20000000800 */
[----:B------:R-:W-:Y:S01]  /*37030*/  ULDC UR5, c[0x0][0x900] ;  /* 0x0002400000057ab9 */ /* 0x000fe20000000800 */
[----:B------:R-:W-:Y:S01]  /*37040*/  UMOV UR6, 0xffffffff ;  /* 0xffffffff00067882 */ /* 0x000fe20000000000 */
[----:B------:R-:W-:Y:S01]  /*37050*/  BSSY B0, `(.L_x_1117) ;  /* 0x00000c7000007945 */ /* 0x000fe20003800000 */
[----:B------:R-:W-:Y:S01]  /*37060*/  USHF.L.U32 UR6, UR6, UR5, URZ ;  /* 0x0000000506067299 */ /* 0x000fe2000800063f */
[----:B------:R-:W-:Y:S01]  /*37070*/  MOV R9, 0x1 ;  /* 0x0000000100097802 */ /* 0x000fe20000000f00 */
[----:B------:R-:W-:Y:S01]  /*37080*/  ULDC UR4, c[0x0][0x8a8] ;  /* 0x00022a0000047ab9 */ /* 0x000fe20000000800 */
[----:B------:R-:W-:Y:S01]  /*37090*/  MOV R7, RZ ;  /* 0x000000ff00077202 */ /* 0x000fe20000000f00 */
[----:B------:R-:W-:Y:S01]  /*370a0*/  UMOV UR7, 0x1 ;  /* 0x0000000100077882 */ /* 0x000fe20000000000 */
[----:B------:R-:W-:-:S02]  /*370b0*/  ULOP3.LUT UR19, UR45, 0x2, URZ, 0xfc, !UPT ;  /* 0x000000022d137892 */ /* 0x000fc4000f8efc3f */
[----:B------:R-:W-:Y:S02]  /*370c0*/  UIADD3 UR4, UR4, -0x1, URZ ;  /* 0xffffffff04047890 */ /* 0x000fe4000fffe03f */
[----:B------:R-:W-:Y:S02]  /*370d0*/  USHF.L.U32 UR5, UR7, UR5, URZ ;  /* 0x0000000507057299 */ /* 0x000fe4000800063f */
[----:B------:R-:W-:Y:S01]  /*370e0*/  ULOP3.LUT UR17, URZ, UR6, URZ, 0x33, !UPT ;  /* 0x000000063f117292 */ /* 0x000fe2000f8e333f */
[----:B------:R-:W-:Y:S01]  /*370f0*/  ULDC.64 UR20, c[0x0][0x198] ;  /* 0x0000660000147ab9 */ /* 0x000fe20000000a00 */
[----:B--2---:R-:W-:Y:S02]  /*37100*/  IADD3 R0, R0, 0x3f, RZ ;  /* 0x0000003f00007810 */ /* 0x004fe40007ffe0ff */
[C---:B-1----:R-:W-:Y:S02]  /*37110*/  LOP3.LUT P2, RZ, R5.reuse, 0x7f, RZ, 0xc0, !PT ;  /* 0x0000007f05ff7812 */ /* 0x042fe4000784c0ff */
[----:B------:R-:W-:-:S02]  /*37120*/  LOP3.LUT P0, RZ, R5, 0x1f, RZ, 0xc0, !PT ;  /* 0x0000001f05ff7812 */ /* 0x000fc4000780c0ff */
[----:B------:R-:W-:Y:S02]  /*37130*/  SHF.R.S32.HI R5, RZ, 0x1f, R0 ;  /* 0x0000001fff057819 */ /* 0x000fe40000011400 */
[----:B------:R-:W-:Y:S02]  /*37140*/  PLOP3.LUT P0, PT, P0, P2, PT, 0x8a, 0x0 ;  /* 0x000000000000781c */ /* 0x000fe40000705172 */
[----:B------:R-:W-:Y:S02]  /*37150*/  LEA.HI R5, R5, R0, RZ, 0x6 ;  /* 0x0000000005057211 */ /* 0x000fe400078f30ff */
[----:B------:R-:W-:Y:S02]  /*37160*/  MOV R0, 0x1 ;  /* 0x0000000100007802 */ /* 0x000fe40000000f00 */
[----:B------:R-:W-:-:S04]  /*37170*/  SHF.R.S32.HI R6, RZ, 0x6, R5 ;  /* 0x00000006ff067819 */ /* 0x000fc80000011405 */
[----:B------:R-:W-:-:S07]  /*37180*/  IADD3 R16, R6, 0x1, RZ ;  /* 0x0000000106107810 */ /* 0x000fce0007ffe0ff */
.L_x_1129:
[----:B------:R-:W-:-:S03]  /*37190*/  UMOV UR6, 0xffffffff ;  /* 0xffffffff00067882 */ /* 0x000fc60000000000 */
[----:B------:R-:W-:Y:S05]  /*371a0*/  BRA.DIV UR6, `(.L_x_1118) ;  /* 0x0000001e06187947 */ /* 0x000fea000b800000 */
[----:B------:R-:W-:-:S13]  /*371b0*/  ELECT P6, URZ, PT ;  /* 0x00000000003f782f */ /* 0x000fda00038c0000 */
.L_x_1177:
[----:B------:R-:W1:Y:S01]  /*371c0*/  LDC R4, c[0x0][0x28c] ;  /* 0x0000a300ff047b82 */ /* 0x000e620000000800 */
[----:B------:R-:W-:Y:S01]  /*371d0*/  BSSY B1, `(.L_x_1119) ;  /* 0x0000036000017945 */ /* 0x000fe20003800000 */
[----:B-1----:R-:W-:-:S13]  /*371e0*/  ISETP.LT.OR P6, PT, R4, 0x1, !P6 ;  /* 0x000000010400780c */ /* 0x002fda00077c1670 */
[----:B------:R-:W-:Y:S05]  /*371f0*/  @P6 BRA `(.L_x_1120) ;  /* 0x0000000000cc6947 */ /* 0x000fea0003800000 */
[----:B------:R-:W-:Y:S02]  /*37200*/  SHF.L.U32 R3, R3, 0x8, RZ ;  /* 0x0000000803037819 */ /* 0x000fe400000006ff */
[----:B------:R-:W-:Y:S02]  /*37210*/  SHF.L.U32 R2, R2, 0x8, RZ ;  /* 0x0000000802027819 */ /* 0x000fe400000006ff */
[----:B------:R-:W-:Y:S02]  /*37220*/  MOV R13, RZ ;  /* 0x000000ff000d7202 */ /* 0x000fe40000000f00 */
[----:B------:R-:W-:Y:S02]  /*37230*/  MOV R4, R16 ;  /* 0x0000001000047202 */ /* 0x000fe40000000f00 */
[----:B------:R-:W-:Y:S02]  /*37240*/  MOV R5, R0 ;  /* 0x0000000000057202 */ /* 0x000fe40000000f00 */
[----:B------:R-:W-:-:S07]  /*37250*/  MOV R8, R7 ;  /* 0x0000000700087202 */ /* 0x000fce0000000f00 */
.L_x_1124:
[----:B------:R-:W1:Y:S01]  /*37260*/  S2R R12, SR_CgaCtaId ;  /* 0x00000000000c7919 */ /* 0x000e620000008800 */
[----:B--2---:R-:W-:-:S04]  /*37270*/  MOV R11, 0x400 ;  /* 0x00000400000b7802 */ /* 0x004fc80000000f00 */
[----:B-1----:R-:W-:Y:S02]  /*37280*/  LEA R15, R12, R11, 0x18 ;  /* 0x0000000b0c0f7211 */ /* 0x002fe400078ec0ff */
[----:B------:R-:W-:Y:S01]  /*37290*/  SHF.L.U32 R11, R5, 0x1f, RZ ;  /* 0x0000001f050b7819 */ /* 0x000fe200000006ff */
[----:B------:R-:W1:Y:S01]  /*372a0*/  @!P2 LDC R12, c[0x0][0x500] ;  /* 0x00014000ff0cab82 */ /* 0x000e620000000800 */
[----:B------:R-:W-:-:S04]  /*372b0*/  LEA R14, R8, R15, 0x3 ;  /* 0x0000000f080e7211 */ /* 0x000fc800078e18ff */
[----:B------:R-:W2:Y:S02]  /*372c0*/  SYNCS.PHASECHK.TRANS64.TRYWAIT P1, [R14+URZ+0x30], R11 ;  /* 0x0000300b0e0075a7 */ /* 0x000ea4000802017f */
[----:B--2---:R-:W-:Y:S05]  /*372d0*/  @!P1 BRA `(.L_x_1121) ;  /* 0x0000001800ec9947 */ /* 0x004fea0003800000 */
.L_x_1178:
[----:B------:R-:W-:Y:S01]  /*372e0*/  UPRMT UR6, UR19, 0x9910, URZ ;  /* 0x0000991013067896 */ /* 0x000fe2000800003f */
[----:B-1----:R1:W-:Y:S03]  /*372f0*/  @!P2 SYNCS.ARRIVE.TRANS64 RZ, [R14+URZ], R12 ;  /* 0x0000000c0effa9a7 */ /* 0x0023e6000800003f */
[----:B------:R-:W-:-:S06]  /*37300*/  UISETP.NE.AND UP0, UPT, UR6, 0x2, UPT ;  /* 0x000000020600788c */ /* 0x000fcc000bf05270 */
[----:B------:R-:W-:-:S13]  /*37310*/  PLOP3.LUT P1, PT, PT, PT, UP0, 0x80, 0x0 ;  /* 0x000000000000781c */ /* 0x000fda0003f2f008 */
[----:B-1----:R-:W-:Y:S05]  /*37320*/  @P1 BRA `(.L_x_1122) ;  /* 0x0000000000041947 */ /* 0x002fea0003800000 */
[----:B------:R-:W-:Y:S01]  /*37330*/  BPT.TRAP 0x1 ;  /* 0x000000040000795c */ /* 0x000fe20000300000 */
.L_x_1122:
[----:B------:R-:W-:Y:S05]  /*37340*/  @P0 BRA `(.L_x_1123) ;  /* 0x0000000000040947 */ /* 0x000fea0003800000 */
[----:B------:R-:W-:Y:S01]  /*37350*/  BPT.TRAP 0x1 ;  /* 0x000000040000795c */ /* 0x000fe20000300000 */
.L_x_1123:
[----:B------:R-:W-:Y:S01]  /*37360*/  LEA R15, R8, R15, 0xe ;  /* 0x0000000f080f7211 */ /* 0x000fe200078e70ff */
[----:B------:R-:W-:Y:S01]  /*37370*/  UIADD3 UR6, UP0, UR20, 0xf0, URZ ;  /* 0x000000f014067890 */ /* 0x000fe2000ff1e03f */
[----:B------:R-:W-:Y:S01]  /*37380*/  R2UR UR9, R14 ;  /* 0x000000000e0972ca */ /* 0x000fe200000e0000 */
[----:B------:R-:W-:Y:S01]  /*37390*/  UIADD3 UR22, UP1, UR20, 0x1f0, URZ ;  /* 0x000001f014167890 */ /* 0x000fe2000ff3e03f */
[----:B------:R-:W-:Y:S01]  /*373a0*/  R2UR UR8, R15 ;  /* 0x000000000f0872ca */ /* 0x000fe200000e0000 */
[----:B------:R-:W-:Y:S01]  /*373b0*/  UIADD3.X UR7, URZ, UR21, URZ, UP0, !UPT ;  /* 0x000000153f077290 */ /* 0x000fe200087fe43f */
[----:B------:R-:W-:Y:S01]  /*373c0*/  R2UR UR11, R2 ;  /* 0x00000000020b72ca */ /* 0x000fe200000e0000 */
[----:B------:R-:W-:Y:S01]  /*373d0*/  UIADD3.X UR23, URZ, UR21, URZ, UP1, !UPT ;  /* 0x000000153f177290 */ /* 0x000fe20008ffe43f */
[----:B------:R-:W-:Y:S01]  /*373e0*/  R2UR UR10, R13 ;  /* 0x000000000d0a72ca */ /* 0x000fe200000e0000 */
[----:B------:R-:W-:Y:S01]  /*373f0*/  UMOV UR14, 0x0 ;  /* 0x00000000000e7882 */ /* 0x000fe20000000000 */
[----:B------:R-:W-:Y:S01]  /*37400*/  R2UR UR12, R10 ;  /* 0x000000000a0c72ca */ /* 0x000fe200000e0000 */
[----:B------:R-:W-:Y:S01]  /*37410*/  UMOV UR15, 0x10000000 ;  /* 0x10000000000f7882 */ /* 0x000fe20000000000 */
[----:B------:R-:W-:-:S02]  /*37420*/  IADD3 R4, R4, -0x1, RZ ;  /* 0xffffffff04047810 */ /* 0x000fc40007ffe0ff */
[----:B------:R-:W-:Y:S02]  /*37430*/  R2UR UR18, R3 ;  /* 0x00000000031272ca */ /* 0x000fe400000e0000 */
[----:B------:R-:W-:Y:S01]  /*37440*/  ISETP.GT.AND P3, PT, R4, 0x1, PT ;  /* 0x000000010400780c */ /* 0x000fe20003f64270 */
[----:B------:R-:W-:Y:S01]  /*37450*/  UIADD3 UR13, UR8, 0x6200, URZ ;  /* 0x00006200080d7890 */ /* 0x000fe2000fffe03f */
[----:B------:R-:W-:Y:S01]  /*37460*/  IADD3 R8, R8, 0x1, RZ ;  /* 0x0000000108087810 */ /* 0x000fe20007ffe0ff */
[----:B------:R-:W-:Y:S01]  /*37470*/  UIADD3 UR16, UR8, 0x1e200, URZ ;  /* 0x0001e20008107890 */ /* 0x000fe2000fffe03f */
[----:B------:R-:W-:Y:S02]  /*37480*/  IADD3 R13, R13, 0x40, RZ ;  /* 0x000000400d0d7810 */ /* 0x000fe40007ffe0ff */
[----:B------:R-:W-:Y:S02]  /*37490*/  ISETP.NE.AND P1, PT, R8, 0x6, PT ;  /* 0x000000060800780c */ /* 0x000fe40003f25270 */
[----:B------:R-:W-:-:S02]  /*374a0*/  UMOV UR8, UR13 ;  /* 0x0000000d00087c82 */ /* 0x000fc40008000000 */
[----:B------:R1:W-:Y:S01]  /*374b0*/  UTMALDG.3D [UR8], [UR6], desc[UR14] ;  /* 0x00000e08060075b4 */ /* 0x0003e20008011000 */
[----:B------:R-:W-:Y:S02]  /*374c0*/  SEL R12, RZ, 0x1, P1 ;  /* 0x00000001ff0c7807 */ /* 0x000fe40000800000 */
[----:B------:R-:W-:Y:S02]  /*374d0*/  SEL R8, R8, RZ, P1 ;  /* 0x000000ff08087207 */ /* 0x000fe40000800000 */
[----:B------:R-:W-:Y:S01]  /*374e0*/  LOP3.LUT R5, R5, R12, RZ, 0x3c, !PT ;  /* 0x0000000c05057212 */ /* 0x000fe200078e3cff */
[----:B-1----:R-:W-:Y:S01]  /*374f0*/  UMOV UR8, UR16 ;  /* 0x0000001000087c82 */ /* 0x002fe20008000000 */
[----:B------:R-:W-:Y:S02]  /*37500*/  UMOV UR11, UR18 ;  /* 0x00000012000b7c82 */ /* 0x000fe40008000000 */
[----:B------:R1:W-:Y:S02]  /*37510*/  UTMALDG.3D [UR8], [UR22], desc[UR14] ;  /* 0x00000e08160075b4 */ /* 0x0003e40008011000 */
[----:B-1----:R-:W-:Y:S05]  /*37520*/  @P3 BRA `(.L_x_1124) ;  /* 0xfffffffc004c3947 */ /* 0x002fea000383ffff */
.L_x_1120:
[----:B------:R-:W-:Y:S05]  /*37530*/  BSYNC B1 ;  /* 0x0000000000017941 */ /* 0x000fea0003800000 */
.L_x_1119:
[----:B------:R-:W3:Y:S01]  /*37540*/  LDL.LU R15, [R1+0x4a8] ;  /* 0x0004a800010f7983 */ /* 0x000ee20000300800 */
[----:B------:R-:W-:Y:S01]  /*37550*/  LOP3.LUT P1, RZ, R9, 0xff, RZ, 0xc0, !PT ;  /* 0x000000ff09ff7812 */ /* 0x000fe2000782c0ff */
[----:B------:R-:W-:Y:S02]  /*37560*/  ULDC.64 UR6, c[0x0][0x8f8] ;  /* 0x00023e0000067ab9 */ /* 0x000fe40000000a00 */
[----:B--2---:R-:W2:Y:S01]  /*37570*/  LDL.LU R14, [R1+0x4a4] ;  /* 0x0004a400010e7983 */ /* 0x004ea20000300800 */
[C---:B------:R-:W-:Y:S01]  /*37580*/  IADD3 R4, R6.reuse, R7, RZ ;  /* 0x0000000706047210 */ /* 0x040fe20007ffe0ff */
[----:B------:R-:W-:Y:S01]  /*37590*/  BSSY B1, `(.L_x_1125) ;  /* 0x0000070000017945 */ /* 0x000fe20003800000 */
[----:B------:R-:W-:Y:S02]  /*375a0*/  ISETP.GE.U32.AND P3, PT, R6, 0x6, PT ;  /* 0x000000060600780c */ /* 0x000fe40003f66070 */
[----:B------:R-:W-:Y:S02]  /*375b0*/  MOV R10, 0xffffffff ;  /* 0xffffffff000a7802 */ /* 0x000fe40000000f00 */
[----:B------:R-:W-:-:S03]  /*375c0*/  PRMT R9, RZ, 0x7610, R9 ;  /* 0x00007610ff097816 */ /* 0x000fc60000000009 */
[----:B------:R-:W1:Y:S01]  /*375d0*/  @P1 S2R R3, SR_CgaCtaId ;  /* 0x0000000000031919 */ /* 0x000e620000008800 */
[----:B------:R-:W-:-:S04]  /*375e0*/  @P1 MOV R2, 0x400 ;  /* 0x0000040000021802 */ /* 0x000fc80000000f00 */
[----:B-1----:R-:W-:-:S04]  /*375f0*/  @P1 LEA R2, R3, R2, 0x18 ;  /* 0x0000000203021211 */ /* 0x002fc800078ec0ff */
[----:B------:R1:W-:Y:S01]  /*37600*/  @P1 SYNCS.ARRIVE.TRANS64.A1T0 RZ, [R2+URZ+0xa8], RZ ;  /* 0x0000a8ff02ff19a7 */ /* 0x0003e2000810003f */
[----:B------:R-:W-:-:S04]  /*37610*/  ISETP.GT.U32.AND P1, PT, R4, 0x5, PT ;  /* 0x000000050400780c */ /* 0x000fc80003f24070 */
[----:B------:R-:W-:Y:S01]  /*37620*/  ISETP.LT.U32.AND P1, PT, R6, 0x6, P1 ;  /* 0x000000060600780c */ /* 0x000fe20000f21070 */
[----:B-1----:R-:W-:Y:S01]  /*37630*/  IMAD.WIDE.U32 R2, R4, -0x55555555, RZ ;  /* 0xaaaaaaab04027825 */ /* 0x002fe200078e00ff */
[----:B------:R-:W-:-:S04]  /*37640*/  MOV R2, 0xffffffff ;  /* 0xffffffff00027802 */ /* 0x000fc80000000f00 */
[----:B------:R-:W-:Y:S02]  /*37650*/  SHF.R.U32.HI R5, RZ, 0x2, R3 ;  /* 0x00000002ff057819 */ /* 0x000fe40000011603 */
[----:B------:R-:W-:-:S03]  /*37660*/  SEL R3, RZ, 0x1, !P1 ;  /* 0x00000001ff037807 */ /* 0x000fc60004800000 */
[--C-:B------:R-:W-:Y:S01]  /*37670*/  IMAD R7, R5, -0x6, R4.reuse ;  /* 0xfffffffa05077824 */ /* 0x100fe200078e0204 */
[----:B------:R-:W-:Y:S02]  /*37680*/  LOP3.LUT R0, R0, R3, RZ, 0x3c, !PT ;  /* 0x0000000300007212 */ /* 0x000fe400078e3cff */
[----:B------:R-:W-:Y:S02]  /*37690*/  MOV R3, 0xffffffff ;  /* 0xffffffff00037802 */ /* 0x000fe40000000f00 */
[----:B------:R-:W-:Y:S02]  /*376a0*/  @P3 LOP3.LUT R0, R0, 0x1, R5, 0x78, !PT ;  /* 0x0000000100003812 */ /* 0x000fe400078e7805 */
[----:B------:R-:W-:Y:S02]  /*376b0*/  PRMT R4, RZ, 0x7610, R4 ;  /* 0x00007610ff047816 */ /* 0x000fe40000000004 */
[----:B--2---:R-:W-:-:S04]  /*376c0*/  IADD3 R14, P1, R14, UR54, RZ ;  /* 0x000000360e0e7c10 */ /* 0x004fc8000ff3e0ff */
[----:B---3--:R-:W-:Y:S01]  /*376d0*/  IADD3.X R15, R15, UR38, RZ, P1, !PT ;  /* 0x000000260f0f7c10 */ /* 0x008fe20008ffe4ff */
        /* <DEDUP_REMOVED lines=8> */
[----:B------:R-:W-:Y:S01]  /*37760*/  ULDC UR9, c[0x0][0x8d8] ;  /* 0x0002360000097ab9 */ /* 0x000fe20000000800 */
[----:B------:R-:W3:Y:S05]  /*37770*/  S2R R5, SR_CTAID.Y ;  /* 0x0000000000057919 */ /* 0x000eea0000002600 */
[----:B------:R-:W4:Y:S08]  /*37780*/  LDC R3, c[0x0][0x144] ;  /* 0x00005100ff037b82 */ /* 0x000f300000000800 */
[----:B------:R-:W5:Y:S01]  /*37790*/  LDC R12, c[0x0][0x148] ;  /* 0x00005200ff0c7b82 */ /* 0x000f620000000800 */
[----:B--2---:R-:W-:-:S02]  /*377a0*/  ISETP.NE.AND P4, PT, R11, 0x1, PT ;  /* 0x000000010b00780c */ /* 0x004fc40003f85270 */
[----:B-1----:R-:W-:Y:S02]  /*377b0*/  I2FP.F32.U32 R2, R8 ;  /* 0x0000000800027245 */ /* 0x002fe40000201000 */
[----:B---3--:R-:W-:-:S03]  /*377c0*/  I2FP.F32.U32 R4, R5 ;  /* 0x0000000500047245 */ /* 0x008fc60000201000 */
[----:B------:R-:W-:Y:S01]  /*377d0*/  FMUL R2, R2, UR6 ;  /* 0x0000000602027c20 */ /* 0x000fe20008400000 */
[----:B------:R-:W-:Y:S02]  /*377e0*/  ULDC UR6, c[0x0][0x154] ;  /* 0x0000550000067ab9 */ /* 0x000fe40000000800 */
[----:B------:R-:W-:Y:S01]  /*377f0*/  FMUL R10, R4, UR6 ;  /* 0x00000006040a7c20 */ /* 0x000fe20008400000 */
[----:B------:R-:W-:Y:S02]  /*37800*/  ULDC.64 UR6, c[0x0][0x8d0] ;  /* 0x0002340000067ab9 */ /* 0x000fe40000000a00 */
[----:B------:R-:W1:Y:S01]  /*37810*/  F2I.U32.TRUNC.NTZ R2, R2 ;  /* 0x0000000200027305 */ /* 0x000e62000020f000 */
[----:B------:R-:W-:-:S04]  /*37820*/  ISETP.NE.U32.AND P1, PT, RZ, UR6, PT ;  /* 0x00000006ff007c0c */ /* 0x000fc8000bf25070 */
[----:B------:R-:W-:-:S03]  /*37830*/  ISETP.NE.AND.EX P1, PT, RZ, UR7, PT, P1 ;  /* 0x00000007ff007c0c */ /* 0x000fc6000bf25310 */
[----:B------:R-:W2:Y:S01]  /*37840*/  F2I.U32.TRUNC.NTZ R10, R10 ;  /* 0x0000000a000a7305 */ /* 0x000ea2000020f000 */
[----:B-1----:R-:W-:Y:S02]  /*37850*/  IADD3 R4, -R2, RZ, RZ ;  /* 0x000000ff02047210 */ /* 0x002fe40007ffe1ff */
[----:B------:R-:W-:-:S03]  /*37860*/  MOV R2, R14 ;  /* 0x0000000e00027202 */ /* 0x000fc60000000f00 */
[----:B----4-:R-:W-:Y:S01]  /*37870*/  IMAD R8, R3, R4, R8 ;  /* 0x0000000403087224 */ /* 0x010fe200078e0208 */
[----:B--2---:R-:W-:-:S05]  /*37880*/  IADD3 R3, -R10, RZ, RZ ;  /* 0x000000ff0a037210 */ /* 0x004fca0007ffe1ff */
[----:B-----5:R-:W-:Y:S01]  /*37890*/  @P4 IMAD R8, R12, R3, R5 ;  /* 0x000000030c084224 */ /* 0x020fe200078e0205 */
[----:B------:R-:W-:Y:S01]  /*378a0*/  MOV R3, R15 ;  /* 0x0000000f00037202 */ /* 0x000fe20000000f00 */
[----:B------:R-:W-:Y:S06]  /*378b0*/  @!P1 BRA `(.L_x_1127) ;  /* 0x0000000000289947 */ /* 0x000fec0003800000 */
[----:B------:R-:W-:Y:S02]  /*378c0*/  ULDC UR8, c[0x0][0x8dc] ;  /* 0x0002370000087ab9 */ /* 0x000fe40000000800 */
[----:B------:R-:W-:-:S04]  /*378d0*/  IADD3 R3, P1, R14, UR8, RZ ;  /* 0x000000080e037c10 */ /* 0x000fc8000ff3e0ff */
[----:B------:R-:W-:-:S05]  /*378e0*/  IADD3.X R11, RZ, R15, RZ, P1, !PT ;  /* 0x0000000fff0b7210 */ /* 0x000fca0000ffe4ff */
[----:B------:R-:W-:-:S04]  /*378f0*/  IMAD.WIDE.U32 R4, R11, UR6, RZ ;  /* 0x000000060b047c25 */ /* 0x000fc8000f8e00ff */
[----:B------:R-:W-:-:S04]  /*37900*/  IMAD.WIDE.U32 R4, P1, R3, UR7, R4 ;  /* 0x0000000703047c25 */ /* 0x000fc8000f820004 */
[----:B------:R-:W-:Y:S01]  /*37910*/  IMAD.WIDE.U32 R2, R3, UR6, RZ ;  /* 0x0000000603027c25 */ /* 0x000fe2000f8e00ff */
[----:B------:R-:W-:-:S04]  /*37920*/  MOV R2, R5 ;  /* 0x0000000500027202 */ /* 0x000fc80000000f00 */
[----:B------:R-:W-:Y:S02]  /*37930*/  IADD3 RZ, P3, R3, R4, RZ ;  /* 0x0000000403ff7210 */ /* 0x000fe40007f7e0ff */
[----:B------:R-:W-:-:S03]  /*37940*/  IADD3.X R3, RZ, RZ, RZ, P1, !PT ;  /* 0x000000ffff037210 */ /* 0x000fc60000ffe4ff */
[----:B------:R-:W-:-:S08]  /*37950*/  IMAD.WIDE.U32.X R2, R11, UR7, R2, P3 ;  /* 0x000000070b027c25 */ /* 0x000fd000098e0402 */
.L_x_1127:
[--C-:B------:R-:W-:Y:S01]  /*37960*/  SHF.R.U64 R10, R2, UR9, R3.reuse ;  /* 0x00000009020a7c19 */ /* 0x100fe20008001203 */
[----:B------:R-:W-:Y:S01]  /*37970*/  ULDC.64 UR6, c[0x0][0x8c8] ;  /* 0x0002320000067ab9 */ /* 0x000fe20000000a00 */
[----:B------:R-:W-:Y:S01]  /*37980*/  SHF.R.U32.HI R2, RZ, UR9, R3 ;  /* 0x00000009ff027c19 */ /* 0x000fe20008011603 */
[----:B------:R-:W-:Y:S01]  /*37990*/  ULDC.64 UR8, c[0x0][0x8e8] ;  /* 0x00023a0000087ab9 */ /* 0x000fe20000000a00 */
[----:B------:R-:W-:Y:S02]  /*379a0*/  IADD3 R11, P1, RZ, -R10, RZ ;  /* 0x8000000aff0b7210 */ /* 0x000fe40007f3e0ff */
[----:B------:R-:W-:Y:S02]  /*379b0*/  MOV R3, R15 ;  /* 0x0000000f00037202 */ /* 0x000fe40000000f00 */
[----:B------:R-:W-:Y:S02]  /*379c0*/  IADD3.X R2, RZ, ~R2, RZ, P1, !PT ;  /* 0x80000002ff027210 */ /* 0x000fe40000ffe4ff */
[----:B------:R-:W-:-:S03]  /*379d0*/  ISETP.NE.U32.AND P1, PT, RZ, UR8, PT ;  /* 0x00000008ff007c0c */ /* 0x000fc6000bf25070 */
[----:B------:R-:W-:Y:S01]  /*379e0*/  IMAD R2, R2, UR6, RZ ;  /* 0x0000000602027c24 */ /* 0x000fe2000f8e02ff */
[----:B------:R-:W-:-:S03]  /*379f0*/  ISETP.NE.AND.EX P1, PT, RZ, UR9, PT, P1 ;  /* 0x00000009ff007c0c */ /* 0x000fc6000bf25310 */
[----:B------:R-:W-:Y:S01]  /*37a00*/  IMAD R5, R11, UR7, R2 ;  /* 0x000000070b057c24 */ /* 0x000fe2000f8e0202 */
[----:B------:R-:W-:-:S05]  /*37a10*/  MOV R2, R14 ;  /* 0x0000000e00027202 */ /* 0x000fca0000000f00 */
[----:B------:R-:W-:Y:S01]  /*37a20*/  IMAD.WIDE.U32 R2, R11, UR6, R2 ;  /* 0x000000060b027c25 */ /* 0x000fe2000f8e0002 */
[----:B------:R-:W-:-:S04]  /*37a30*/  ULDC UR6, c[0x0][0x8c0] ;  /* 0x0002300000067ab9 */ /* 0x000fc80000000800 */
[----:B------:R-:W-:-:S04]  /*37a40*/  IADD3 R3, R3, R5, RZ ;  /* 0x0000000503037210 */ /* 0x000fc80007ffe0ff */
[--C-:B------:R-:W-:Y:S02]  /*37a50*/  SHF.R.U64 R11, R2, UR6, R3.reuse ;  /* 0x00000006020b7c19 */ /* 0x100fe40008001203 */
[----:B------:R-:W-:Y:S01]  /*37a60*/  SHF.R.U32.HI R2, RZ, UR6, R3 ;  /* 0x00000006ff027c19 */ /* 0x000fe20008011603 */
[----:B------:R-:W-:-:S03]  /*37a70*/  ULDC UR6, c[0x0][0x8b0] ;  /* 0x00022c0000067ab9 */ /* 0x000fc60000000800 */
[--C-:B------:R-:W-:Y:S02]  /*37a80*/  SHF.R.U64 R12, R11, UR6, R2.reuse ;  /* 0x000000060b0c7c19 */ /* 0x100fe40008001202 */
[----:B------:R-:W-:Y:S01]  /*37a90*/  SHF.R.U32.HI R3, RZ, UR6, R2 ;  /* 0x00000006ff037c19 */ /* 0x000fe20008011602 */
[----:B------:R-:W-:-:S03]  /*37aa0*/  ULDC UR6, c[0x0][0x900] ;  /* 0x0002400000067ab9 */ /* 0x000fc60000000800 */
[--C-:B------:R-:W-:Y:S02]  /*37ab0*/  SHF.R.U64 R13, R12, UR6, R3.reuse ;  /* 0x000000060c0d7c19 */ /* 0x100fe40008001203 */
[----:B------:R-:W-:Y:S02]  /*37ac0*/  SHF.R.U32.HI R14, RZ, UR6, R3 ;  /* 0x00000006ff0e7c19 */ /* 0x000fe40008011603 */
[----:B------:R-:W-:Y:S02]  /*37ad0*/  MOV R2, R13 ;  /* 0x0000000d00027202 */ /* 0x000fe40000000f00 */
        /* <DEDUP_REMOVED lines=12> */
.L_x_1128:
[----:B------:R-:W-:Y:S01]  /*37ba0*/  ULDC UR6, c[0x0][0x8f0] ;  /* 0x00023c0000067ab9 */ /* 0x000fe20000000800 */
[----:B------:R-:W-:Y:S02]  /*37bb0*/  LOP3.LUT R12, R12, UR17, RZ, 0xc0, !PT ;  /* 0x000000110c0c7c12 */ /* 0x000fe4000f8ec0ff */
[----:B------:R-:W-:Y:S01]  /*37bc0*/  SHF.R.U64 R3, R2, UR6, R3 ;  /* 0x0000000602037c19 */ /* 0x000fe20008001203 */
[----:B------:R-:W-:Y:S01]  /*37bd0*/  ULDC UR6, c[0x0][0x8e0] ;  /* 0x0002380000067ab9 */ /* 0x000fe20000000800 */
[----:B------:R-:W-:Y:S02]  /*37be0*/  MOV R4, 0x1 ;  /* 0x0000000100047802 */ /* 0x000fe40000000f00 */
[C---:B------:R-:W-:Y:S01]  /*37bf0*/  IADD3 R2, -R3.reuse, RZ, RZ ;  /* 0x000000ff03027210 */ /* 0x040fe20007ffe1ff */
[----:B------:R-:W-:-:S04]  /*37c00*/  IMAD R5, R3, UR5, R12 ;  /* 0x0000000503057c24 */ /* 0x000fc8000f8e020c */
[----:B------:R-:W-:Y:S01]  /*37c10*/  IMAD R13, R2, UR6, R13 ;  /* 0x00000006020d7c24 */ /* 0x000fe2000f8e020d */
[----:B------:R-:W-:Y:S01]  /*37c20*/  ULDC UR6, c[0x0][0x8b8] ;  /* 0x00022e0000067ab9 */ /* 0x000fe20000000800 */
[----:B------:R-:W-:Y:S01]  /*37c30*/  LOP3.LUT R2, R11, UR4, RZ, 0xc0, !PT ;  /* 0x000000040b027c12 */ /* 0x000fe2000f8ec0ff */
[----:B------:R-:W-:Y:S01]  /*37c40*/  IMAD R8, R5, UR6, R8 ;  /* 0x0000000605087c24 */ /* 0x000fe2000f8e0208 */
[----:B------:R-:W-:-:S03]  /*37c50*/  ULDC UR6, c[0x0][0x8a8] ;  /* 0x00022a0000067ab9 */ /* 0x000fc60000000800 */
[----:B------:R-:W-:-:S05]  /*37c60*/  IMAD R13, R13, UR6, R2 ;  /* 0x000000060d0d7c24 */ /* 0x000fca000f8e0202 */
[----:B------:R-:W-:Y:S02]  /*37c70*/  SEL R3, R13, R8, !P4 ;  /* 0x000000080d037207 */ /* 0x000fe40006000000 */
[----:B------:R-:W-:-:S07]  /*37c80*/  SEL R2, R8, R13, !P4 ;  /* 0x0000000d08027207 */ /* 0x000fce0006000000 */
.L_x_1126:
[----:B------:R-:W-:Y:S05]  /*37c90*/  BSYNC B1 ;  /* 0x0000000000017941 */ /* 0x000fea0003800000 */
.L_x_1125:
[----:B------:R-:W-:-:S13]  /*37ca0*/  LOP3.LUT P1, RZ, R4, 0xff, RZ, 0xc0, !PT ;  /* 0x000000ff04ff7812 */ /* 0x000fda000782c0ff */
[----:B------:R-:W-:Y:S05]  /*37cb0*/  @P1 BRA `(.L_x_1129) ;  /* 0xfffffff400341947 */ /* 0x000fea000383ffff */
[----:B------:R-:W-:Y:S05]  /*37cc0*/  BSYNC B0 ;  /* 0x0000000000007941 */ /* 0x000fea0003800000 */
.L_x_1117:
[----:B------:R-:W-:-:S03]  /*37cd0*/  UMOV UR6, 0xffffffff ;  /* 0xffffffff00067882 */ /* 0x000fc60000000000 */
[----:B------:R-:W-:Y:S05]  /*37ce0*/  BRA.DIV UR6, `(.L_x_1130) ;  /* 0x00000012067c7947 */ /* 0x000fea000b800000 */
[----:B------:R-:W-:-:S13]  /*37cf0*/  ELECT P6, URZ, PT ;  /* 0x00000000003f782f */ /* 0x000fda00038c0000 */
.L_x_1181:
[----:B------:R-:W-:Y:S04]  /*37d00*/  BSSY B0, `(.L_x_1131) ;  /* 0x000003e000007945 */ /* 0x000fe80003800000 */
[----:B------:R-:W-:Y:S05]  /*37d10*/  @!P6 BRA `(.L_x_1132) ;  /* 0x0000000000f0e947 */ /* 0x000fea0003800000 */
[----:B------:R-:W-:-:S04]  /*37d20*/  ULOP3.LUT UR6, UR45, 0x2, URZ, 0xfc, !UPT ;  /* 0x000000022d067892 */ /* 0x000fc8000f8efc3f */
[----:B------:R-:W-:-:S06]  /*37d30*/  UISETP.NE.AND UP0, UPT, UR6, 0x3, UPT ;  /* 0x000000030600788c */ /* 0x000fcc000bf05270 */
[----:B------:R-:W-:-:S13]  /*37d40*/  PLOP3.LUT P0, PT, PT, PT, UP0, 0x80, 0x0 ;  /* 0x000000000000781c */ /* 0x000fda0003f0f008 */
[----:B------:R-:W-:Y:S05]  /*37d50*/  @!P0 BRA `(.L_x_1133) ;  /* 0x0000000000048947 */ /* 0x000fea0003800000 */
[----:B------:R-:W-:Y:S01]  /*37d60*/  BPT.TRAP 0x1 ;  /* 0x000000040000795c */ /* 0x000fe20000300000 */
.L_x_1133:
[----:B------:R-:W1:Y:S01]  /*37d70*/  S2R R3, SR_CgaCtaId ;  /* 0x0000000000037919 */ /* 0x000e620000008800 */
[----:B------:R-:W-:-:S04]  /*37d80*/  MOV R2, 0x400 ;  /* 0x0000040000027802 */ /* 0x000fc80000000f00 */
[----:B-1----:R-:W-:Y:S02]  /*37d90*/  LEA R2, R3, R2, 0x18 ;  /* 0x0000000203027211 */ /* 0x002fe400078ec0ff */
[----:B------:R-:W-:Y:S02]  /*37da0*/  SHF.L.U32 R3, R0, 0x1f, RZ ;  /* 0x0000001f00037819 */ /* 0x000fe400000006ff */
[----:B------:R-:W-:-:S04]  /*37db0*/  IADD3 R2, R2, 0x30, RZ ;  /* 0x0000003002027810 */ /* 0x000fc80007ffe0ff */
[----:B------:R-:W-:-:S04]  /*37dc0*/  LEA R4, R7, R2, 0x3 ;  /* 0x0000000207047211 */ /* 0x000fc800078e18ff */
[----:B------:R-:W1:Y:S02]  /*37dd0*/  SYNCS.PHASECHK.TRANS64.TRYWAIT P0, [R4+URZ], R3 ;  /* 0x00000003040075a7 */ /* 0x000e64000800017f */
[----:B-1----:R-:W-:Y:S05]  /*37de0*/  @!P0 BRA `(.L_x_1134) ;  /* 0x00000010005c8947 */ /* 0x002fea0003800000 */
.L_x_1182:
[----:B------:R-:W-:-:S04]  /*37df0*/  IADD3 R7, R7, 0x1, RZ ;  /* 0x0000000107077810 */ /* 0x000fc80007ffe0ff */
[----:B------:R-:W-:-:S04]  /*37e00*/  ISETP.NE.AND P0, PT, R7, 0x6, PT ;  /* 0x000000060700780c */ /* 0x000fc80003f05270 */
[----:B-1----:R-:W-:Y:S02]  /*37e10*/  SEL R3, RZ, 0x1, P0 ;  /* 0x00000001ff037807 */ /* 0x002fe40000000000 */
[----:B------:R-:W-:Y:S02]  /*37e20*/  SEL R7, R7, RZ, P0 ;  /* 0x000000ff07077207 */ /* 0x000fe40000000000 */
[----:B------:R-:W-:Y:S02]  /*37e30*/  LOP3.LUT R4, R0, R3, RZ, 0x3c, !PT ;  /* 0x0000000300047212 */ /* 0x000fe400078e3cff */
[----:B------:R-:W-:Y:S02]  /*37e40*/  LEA R3, R7, R2, 0x3 ;  /* 0x0000000207037211 */ /* 0x000fe400078e18ff */
[----:B------:R-:W-:-:S04]  /*37e50*/  SHF.L.U32 R0, R4, 0x1f, RZ ;  /* 0x0000001f04007819 */ /* 0x000fc800000006ff */
[----:B------:R-:W1:Y:S02]  /*37e60*/  SYNCS.PHASECHK.TRANS64.TRYWAIT P0, [R3+URZ], R0 ;  /* 0x00000000030075a7 */ /* 0x000e64000800017f */
[----:B-1----:R-:W-:Y:S05]  /*37e70*/  @!P0 BRA `(.L_x_1135) ;  /* 0x00000010004c8947 */ /* 0x002fea0003800000 */
.L_x_1183:
[----:B-1----:R-:W-:-:S04]  /*37e80*/  IADD3 R0, R7, 0x1, RZ ;  /* 0x0000000107007810 */ /* 0x002fc80007ffe0ff */
[----:B------:R-:W-:-:S04]  /*37e90*/  ISETP.NE.AND P0, PT, R0, 0x6, PT ;  /* 0x000000060000780c */ /* 0x000fc80003f05270 */
[----:B------:R-:W-:Y:S02]  /*37ea0*/  SEL R3, RZ, 0x1, P0 ;  /* 0x00000001ff037807 */ /* 0x000fe40000000000 */
[----:B------:R-:W-:Y:S02]  /*37eb0*/  SEL R5, R0, RZ, P0 ;  /* 0x000000ff00057207 */ /* 0x000fe40000000000 */
[----:B------:R-:W-:Y:S02]  /*37ec0*/  LOP3.LUT R4, R4, R3, RZ, 0x3c, !PT ;  /* 0x0000000304047212 */ /* 0x000fe400078e3cff */
[----:B------:R-:W-:Y:S02]  /*37ed0*/  LEA R3, R5, R2, 0x3 ;  /* 0x0000000205037211 */ /* 0x000fe400078e18ff */
[----:B------:R-:W-:-:S04]  /*37ee0*/  SHF.L.U32 R0, R4, 0x1f, RZ ;  /* 0x0000001f04007819 */ /* 0x000fc800000006ff */
[----:B------:R-:W1:Y:S02]  /*37ef0*/  SYNCS.PHASECHK.TRANS64.TRYWAIT P0, [R3+URZ], R0 ;  /* 0x00000000030075a7 */ /* 0x000e64000800017f */
[----:B-1----:R-:W-:Y:S05]  /*37f00*/  @!P0 BRA `(.L_x_1136) ;  /* 0x00000010003c8947 */ /* 0x002fea0003800000 */
.L_x_1184:
        /* <DEDUP_REMOVED lines=9> */
.L_x_1185:
        /* <DEDUP_REMOVED lines=9> */
.L_x_1186:
[----:B-1----:R-:W-:-:S04]  /*38030*/  IADD3 R0, R5, 0x1, RZ ;  /* 0x0000000105007810 */ /* 0x002fc80007ffe0ff */
[----:B------:R-:W-:-:S04]  /*38040*/  ISETP.NE.AND P0, PT, R0, 0x6, PT ;  /* 0x000000060000780c */ /* 0x000fc80003f05270 */
[----:B------:R-:W-:Y:S02]  /*38050*/  SEL R4, RZ, 0x1, P0 ;  /* 0x00000001ff047807 */ /* 0x000fe40000000000 */
[----:B------:R-:W-:Y:S02]  /*38060*/  SEL R3, R0, RZ, P0 ;  /* 0x000000ff00037207 */ /* 0x000fe40000000000 */
[----:B------:R-:W-:Y:S02]  /*38070*/  LOP3.LUT R0, R7, R4, RZ, 0x3c, !PT ;  /* 0x0000000407007212 */ /* 0x000fe400078e3cff */
[----:B------:R-:W-:Y:S02]  /*38080*/  LEA R3, R3, R2, 0x3 ;  /* 0x0000000203037211 */ /* 0x000fe400078e18ff */
[----:B------:R-:W-:-:S07]  /*38090*/  SHF.L.U32 R0, R0, 0x1f, RZ ;  /* 0x0000001f00007819 */ /* 0x000fce00000006ff */
.L_x_1139:
[----:B-1----:R1:W2:Y:S02]  /*380a0*/  SYNCS.PHASECHK.TRANS64.TRYWAIT P0, [R3+URZ], R0 ;  /* 0x00000000030075a7 */ /* 0x0022a4000800017f */
[----:B--2---:R-:W-:Y:S05]  /*380b0*/  @!P0 NANOSLEEP.SYNCS 0x989680 ;  /* 0x009896800000895d */ /* 0x004fea0003900000 */
[----:B------:R-:W2:Y:S02]  /*380c0*/  @!P0 SYNCS.PHASECHK.TRANS64 P0, [R3+URZ], R0 ;  /* 0x00000000030085a7 */ /* 0x000ea4000800007f */
[----:B--2---:R-:W-:Y:S05]  /*380d0*/  @!P0 BRA `(.L_x_1139) ;  /* 0xfffffffc00f08947 */ /* 0x004fea000383ffff */
.L_x_1132:
[----:B------:R-:W-:Y:S05]  /*380e0*/  BSYNC B0 ;  /* 0x0000000000007941 */ /* 0x000fea0003800000 */
.L_x_1131:
[----:B------:R-:W-:Y:S05]  /*380f0*/  EXIT ;  /* 0x000000000000794d */ /* 0x000fea0003800000 */
.L_x_20:
[----:B---3--:R-:W-:-:S04]  /*38100*/  MOV R3, UR4 ;  /* 0x0000000400037c02 */ /* 0x008fc80008000f00 */
[----:B------:R3:W4:Y:S03]  /*38110*/  SYNCS.PHASECHK.TRANS64.TRYWAIT P0, [R3+URZ], R0 ;  /* 0x00000000030075a7 */ /* 0x000726000800017f */
[----:B----4-:R-:W-:Y:S05]  /*38120*/  @!P0 NANOSLEEP.SYNCS 0x989680 ;  /* 0x009896800000895d */ /* 0x010fea0003900000 */
[----:B------:R-:W4:Y:S02]  /*38130*/  @!P0 SYNCS.PHASECHK.TRANS64 P0, [R3+URZ], R0 ;  /* 0x00000000030085a7 */ /* 0x000f24000800007f */
[----:B----4-:R-:W-:Y:S05]  /*38140*/  @!P0 BRA `(.L_x_20) ;  /* 0xfffffffc00ec8947 */ /* 0x010fea000383ffff */
[----:B------:R-:W-:Y:S05]  /*38150*/  BRA `(.L_x_19) ;  /* 0xfffffcb0001c7947 */ /* 0x000fea000383ffff */
.L_x_26:
[----:B---3--:R-:W-:-:S04]  /*38160*/  MOV R6, UR6 ;  /* 0x0000000600067c02 */ /* 0x008fc80008000f00 */
[----:B------:R3:W4:Y:S03]  /*38170*/  SYNCS.PHASECHK.TRANS64.TRYWAIT P0, [R6+URZ], R4 ;  /* 0x00000004060075a7 */ /* 0x000726000800017f */
[----:B----4-:R-:W-:Y:S05]  /*38180*/  @!P0 NANOSLEEP.SYNCS 0x989680 ;  /* 0x009896800000895d */ /* 0x010fea0003900000 */
[----:B------:R-:W4:Y:S02]  /*38190*/  @!P0 SYNCS.PHASECHK.TRANS64 P0, [R6+URZ], R4 ;  /* 0x00000004060085a7 */ /* 0x000f24000800007f */
[----:B----4-:R-:W-:Y:S05]  /*381a0*/  @!P0 BRA `(.L_x_26) ;  /* 0xfffffffc00ec8947 */ /* 0x010fea000383ffff */
[----:B------:R-:W-:Y:S05]  /*381b0*/  BRA `(.L_x_25) ;  /* 0xfffffcf400847947 */ /* 0x000fea000383ffff */
.L_x_50:
[----:B-1----:R1:W3:Y:S02]  /*381c0*/  SYNCS.PHASECHK.TRANS64.TRYWAIT P2, [R4+URZ+0x60], R0 ;  /* 0x00006000040075a7 */ /* 0x0022e4000804017f */
[----:B---3--:R-:W-:Y:S05]  /*381d0*/  @!P2 NANOSLEEP.SYNCS 0x989680 ;  /* 0x009896800000a95d */ /* 0x008fea0003900000 */
[----:B------:R-:W3:Y:S02]  /*381e0*/  @!P2 SYNCS.PHASECHK.TRANS64 P2, [R4+URZ+0x60], R0 ;  /* 0x000060000400a5a7 */ /* 0x000ee4000804007f */
[----:B---3--:R-:W-:Y:S05]  /*381f0*/  @!P2 BRA `(.L_x_50) ;  /* 0xfffffffc00f0a947 */ /* 0x008fea000383ffff */
[----:B------:R-:W-:Y:S05]  /*38200*/  BRA `(.L_x_1140) ;  /* 0xfffffd9400f47947 */ /* 0x000fea000383ffff */
.L_x_109:
[----:B-1----:R1:W3:Y:S02]  /*38210*/  SYNCS.PHASECHK.TRANS64.TRYWAIT P2, [R4+URZ+0x60], R5 ;  /* 0x00006005040075a7 */ /* 0x0022e4000804017f */
[----:B---3--:R-:W-:Y:S05]  /*38220*/  @!P2 NANOSLEEP.SYNCS 0x989680 ;  /* 0x009896800000a95d */ /* 0x008fea0003900000 */
[----:B------:R-:W3:Y:S02]  /*38230*/  @!P2 SYNCS.PHASECHK.TRANS64 P2, [R4+URZ+0x60], R5 ;  /* 0x000060050400a5a7 */ /* 0x000ee4000804007f */
[----:B---3--:R-:W-:Y:S05]  /*38240*/  @!P2 BRA `(.L_x_109) ;  /* 0xfffffffc00f0a947 */ /* 0x008fea000383ffff */
[----:B------:R-:W-:Y:S05]  /*38250*/  BRA `(.L_x_1141) ;  /* 0xfffffdb800587947 */ /* 0x000fea000383ffff */
.L_x_168:
[----:B-1----:R1:W2:Y:S02]  /*38260*/  SYNCS.PHASECHK.TRANS64.TRYWAIT P2, [R4+URZ+0x60], R5 ;  /* 0x00006005040075a7 */ /* 0x0022a4000804017f */
[----:B--2---:R-:W-:Y:S05]  /*38270*/  @!P2 NANOSLEEP.SYNCS 0x989680 ;  /* 0x009896800000a95d */ /* 0x004fea0003900000 */
[----:B------:R-:W2:Y:S02]  /*38280*/  @!P2 SYNCS.PHASECHK.TRANS64 P2, [R4+URZ+0x60], R5 ;  /* 0x000060050400a5a7 */ /* 0x000ea4000804007f */
[----:B--2---:R-:W-:Y:S05]  /*38290*/  @!P2 BRA `(.L_x_168) ;  /* 0xfffffffc00f0a947 */ /* 0x004fea000383ffff */
[----:B------:R-:W-:Y:S05]  /*382a0*/  BRA `(.L_x_1142) ;  /* 0xfffffdd800dc7947 */ /* 0x000fea000383ffff */
.L_x_227:
[----:B-1----:R1:W2:Y:S02]  /*382b0*/  SYNCS.PHASECHK.TRANS64.TRYWAIT P2, [R4+URZ+0x60], R5 ;  /* 0x00006005040075a7 */ /* 0x0022a4000804017f */
[----:B--2---:R-:W-:Y:S05]  /*382c0*/  @!P2 NANOSLEEP.SYNCS 0x989680 ;  /* 0x009896800000a95d */ /* 0x004fea0003900000 */
[----:B------:R-:W2:Y:S02]  /*382d0*/  @!P2 SYNCS.PHASECHK.TRANS64 P2, [R4+URZ+0x60], R5 ;  /* 0x000060050400a5a7 */ /* 0x000ea4000804007f */
[----:B--2---:R-:W-:Y:S05]  /*382e0*/  @!P2 BRA `(.L_x_227) ;  /* 0xfffffffc00f0a947 */ /* 0x004fea000383ffff */
[----:B------:R-:W-:Y:S05]  /*382f0*/  BRA `(.L_x_1143) ;  /* 0xfffffdfc00207947 */ /* 0x000fea000383ffff */
.L_x_286:
[----:B-1----:R1:W2:Y:S02]  /*38300*/  SYNCS.PHASECHK.TRANS64.TRYWAIT P2, [R4+URZ+0x60], R5 ;  /* 0x00006005040075a7 */ /* 0x0022a4000804017f */
[----:B--2---:R-:W-:Y:S05]  /*38310*/  @!P2 NANOSLEEP.SYNCS 0x989680 ;  /* 0x009896800000a95d */ /* 0x004fea0003900000 */
[----:B------:R-:W2:Y:S02]  /*38320*/  @!P2 SYNCS.PHASECHK.TRANS64 P2, [R4+URZ+0x60], R5 ;  /* 0x000060050400a5a7 */ /* 0x000ea4000804007f */
[----:B--2---:R-:W-:Y:S05]  /*38330*/  @!P2 BRA `(.L_x_286) ;  /* 0xfffffffc00f0a947 */ /* 0x004fea000383ffff */
[----:B------:R-:W-:Y:S05]  /*38340*/  BRA `(.L_x_1144) ;  /* 0xfffffe1c00b47947 */ /* 0x000fea000383ffff */
.L_x_345:
[----:B-1----:R1:W2:Y:S02]  /*38350*/  SYNCS.PHASECHK.TRANS64.TRYWAIT P2, [R4+URZ+0x60], R5 ;  /* 0x00006005040075a7 */ /* 0x0022a4000804017f */
[----:B--2---:R-:W-:Y:S05]  /*38360*/  @!P2 NANOSLEEP.SYNCS 0x989680 ;  /* 0x009896800000a95d */ /* 0x004fea0003900000 */
[----:B------:R-:W2:Y:S02]  /*38370*/  @!P2 SYNCS.PHASECHK.TRANS64 P2, [R4+URZ+0x60], R5 ;  /* 0x000060050400a5a7 */ /* 0x000ea4000804007f */
[----:B--2---:R-:W-:Y:S05]  /*38380*/  @!P2 BRA `(.L_x_345) ;  /* 0xfffffffc00f0a947 */ /* 0x004fea000383ffff */
[----:B------:R-:W-:Y:S05]  /*38390*/  BRA `(.L_x_1145) ;  /* 0xfffffe4000047947 */ /* 0x000fea000383ffff */
.L_x_404:
[----:B-1----:R1:W2:Y:S02]  /*383a0*/  SYNCS.PHASECHK.TRANS64.TRYWAIT P2, [R4+URZ+0x60], R5 ;  /* 0x00006005040075a7 */ /* 0x0022a4000804017f */
[----:B--2---:R-:W-:Y:S05]  /*383b0*/  @!P2 NANOSLEEP.SYNCS 0x989680 ;  /* 0x009896800000a95d */ /* 0x004fea0003900000 */
[----:B------:R-:W2:Y:S02]  /*383c0*/  @!P2 SYNCS.PHASECHK.TRANS64 P2, [R4+URZ+0x60], R5 ;  /* 0x000060050400a5a7 */ /* 0x000ea4000804007f */
[----:B--2---:R-:W-:Y:S05]  /*383d0*/  @!P2 BRA `(.L_x_404) ;  /* 0xfffffffc00f0a947 */ /* 0x004fea000383ffff */
[----:B------:R-:W-:Y:S05]  /*383e0*/  BRA `(.L_x_1146) ;  /* 0xfffffe6000947947 */ /* 0x000fea000383ffff */
.L_x_463:
[----:B-1----:R1:W2:Y:S02]  /*383f0*/  SYNCS.PHASECHK.TRANS64.TRYWAIT P2, [R4+URZ+0x60], R5 ;  /* 0x00006005040075a7 */ /* 0x0022a4000804017f */
[----:B--2---:R-:W-:Y:S05]  /*38400*/  @!P2 NANOSLEEP.SYNCS 0x989680 ;  /* 0x009896800000a95d */ /* 0x004fea0003900000 */
[----:B------:R-:W2:Y:S02]  /*38410*/  @!P2 SYNCS.PHASECHK.TRANS64 P2, [R4+URZ+0x60], R5 ;  /* 0x000060050400a5a7 */ /* 0x000ea4000804007f */
[----:B--2---:R-:W-:Y:S05]  /*38420*/  @!P2 BRA `(.L_x_463) ;  /* 0xfffffffc00f0a947 */ /* 0x004fea000383ffff */
[----:B------:R-:W-:Y:S05]  /*38430*/  BRA `(.L_x_1147) ;  /* 0xfffffe8000e87947 */ /* 0x000fea000383ffff */
.L_x_522:
[----:B-1----:R1:W2:Y:S02]  /*38440*/  SYNCS.PHASECHK.TRANS64.TRYWAIT P2, [R4+URZ+0x60], R5 ;  /* 0x00006005040075a7 */ /* 0x0022a4000804017f */
[----:B--2---:R-:W-:Y:S05]  /*38450*/  @!P2 NANOSLEEP.SYNCS 0x989680 ;  /* 0x009896800000a95d */ /* 0x004fea0003900000 */
[----:B------:R-:W2:Y:S02]  /*38460*/  @!P2 SYNCS.PHASECHK.TRANS64 P2, [R4+URZ+0x60], R5 ;  /* 0x000060050400a5a7 */ /* 0x000ea4000804007f */
[----:B--2---:R-:W-:Y:S05]  /*38470*/  @!P2 BRA `(.L_x_522) ;  /* 0xfffffffc00f0a947 */ /* 0x004fea000383ffff */
[----:B------:R-:W-:Y:S05]  /*38480*/  BRA `(.L_x_1148) ;  /* 0xfffffea400787947 */ /* 0x000fea000383ffff */
.L_x_581:
[----:B-1----:R1:W2:Y:S02]  /*38490*/  SYNCS.PHASECHK.TRANS64.TRYWAIT P2, [R4+URZ+0x60], R5 ;  /* 0x00006005040075a7 */ /* 0x0022a4000804017f */
[----:B--2---:R-:W-:Y:S05]  /*384a0*/  @!P2 NANOSLEEP.SYNCS 0x989680 ;  /* 0x009896800000a95d */ /* 0x004fea0003900000 */
[----:B------:R-:W2:Y:S02]  /*384b0*/  @!P2 SYNCS.PHASECHK.TRANS64 P2, [R4+URZ+0x60], R5 ;  /* 0x000060050400a5a7 */ /* 0x000ea4000804007f */
[----:B--2---:R-:W-:Y:S05]  /*384c0*/  @!P2 BRA `(.L_x_581) ;  /* 0xfffffffc00f0a947 */ /* 0x004fea000383ffff */
[----:B------:R-:W-:Y:S05]  /*384d0*/  BRA `(.L_x_1149) ;  /* 0xfffffec400cc7947 */ /* 0x000fea000383ffff */
.L_x_640:
[----:B-1----:R1:W2:Y:S02]  /*384e0*/  SYNCS.PHASECHK.TRANS64.TRYWAIT P2, [R4+URZ+0x60], R5 ;  /* 0x00006005040075a7 */ /* 0x0022a4000804017f */
[----:B--2---:R-:W-:Y:S05]  /*384f0*/  @!P2 NANOSLEEP.SYNCS 0x989680 ;  /* 0x009896800000a95d */ /* 0x004fea0003900000 */
[----:B------:R-:W2:Y:S02]  /*38500*/  @!P2 SYNCS.PHASECHK.TRANS64 P2, [R4+URZ+0x60], R5 ;  /* 0x000060050400a5a7 */ /* 0x000ea4000804007f */
[----:B--2---:R-:W-:Y:S05]  /*38510*/  @!P2 BRA `(.L_x_640) ;  /* 0xfffffffc00f0a947 */ /* 0x004fea000383ffff */
[----:B------:R-:W-:Y:S05]  /*38520*/  BRA `(.L_x_1150) ;  /* 0xfffffee800607947 */ /* 0x000fea000383ffff */
.L_x_699:
[----:B-1----:R1:W2:Y:S02]  /*38530*/  SYNCS.PHASECHK.TRANS64.TRYWAIT P2, [R4+URZ+0x60], R5 ;  /* 0x00006005040075a7 */ /* 0x0022a4000804017f */
[----:B--2---:R-:W-:Y:S05]  /*38540*/  @!P2 NANOSLEEP.SYNCS 0x989680 ;  /* 0x009896800000a95d */ /* 0x004fea0003900000 */
[----:B------:R-:W2:Y:S02]  /*38550*/  @!P2 SYNCS.PHASECHK.TRANS64 P2, [R4+URZ+0x60], R5 ;  /* 0x000060050400a5a7 */ /* 0x000ea4000804007f */
[----:B--2---:R-:W-:Y:S05]  /*38560*/  @!P2 BRA `(.L_x_699) ;  /* 0xfffffffc00f0a947 */ /* 0x004fea000383ffff */
[----:B------:R-:W-:Y:S05]  /*38570*/  BRA `(.L_x_1151) ;  /* 0xffffff0800d47947 */ /* 0x000fea000383ffff */
.L_x_758:
[----:B-1----:R1:W2:Y:S02]  /*38580*/  SYNCS.PHASECHK.TRANS64.TRYWAIT P2, [R4+URZ+0x60], R5 ;  /* 0x00006005040075a7 */ /* 0x0022a4000804017f */
[----:B--2---:R-:W-:Y:S05]  /*38590*/  @!P2 NANOSLEEP.SYNCS 0x989680 ;  /* 0x009896800000a95d */ /* 0x004fea0003900000 */
[----:B------:R-:W2:Y:S02]  /*385a0*/  @!P2 SYNCS.PHASECHK.TRANS64 P2, [R4+URZ+0x60], R5 ;  /* 0x000060050400a5a7 */ /* 0x000ea4000804007f */
[----:B--2---:R-:W-:Y:S05]  /*385b0*/  @!P2 BRA `(.L_x_758) ;  /* 0xfffffffc00f0a947 */ /* 0x004fea000383ffff */
[----:B------:R-:W-:Y:S05]  /*385c0*/  BRA `(.L_x_1152) ;  /* 0xffffff2c00687947 */ /* 0x000fea000383ffff */
.L_x_817:
[----:B-1----:R1:W2:Y:S02]  /*385d0*/  SYNCS.PHASECHK.TRANS64.TRYWAIT P2, [R4+URZ+0x60], R5 ;  /* 0x00006005040075a7 */ /* 0x0022a4000804017f */
[----:B--2---:R-:W-:Y:S05]  /*385e0*/  @!P2 NANOSLEEP.SYNCS 0x989680 ;  /* 0x009896800000a95d */ /* 0x004fea0003900000 */
[----:B------:R-:W2:Y:S02]  /*385f0*/  @!P2 SYNCS.PHASECHK.TRANS64 P2, [R4+URZ+0x60], R5 ;  /* 0x000060050400a5a7 */ /* 0x000ea4000804007f */
[----:B--2---:R-:W-:Y:S05]  /*38600*/  @!P2 BRA `(.L_x_817) ;  /* 0xfffffffc00f0a947 */ /* 0x004fea000383ffff */
[----:B------:R-:W-:Y:S05]  /*38610*/  BRA `(.L_x_1153) ;  /* 0xffffff4c00fc7947 */ /* 0x000fea000383ffff */
.L_x_876:
[----:B-1----:R1:W2:Y:S02]  /*38620*/  SYNCS.PHASECHK.TRANS64.TRYWAIT P2, [R4+URZ+0x60], R5 ;  /* 0x00006005040075a7 */ /* 0x0022a4000804017f */
[----:B--2---:R-:W-:Y:S05]  /*38630*/  @!P2 NANOSLEEP.SYNCS 0x989680 ;  /* 0x009896800000a95d */ /* 0x004fea0003900000 */
[----:B------:R-:W2:Y:S02]  /*38640*/  @!P2 SYNCS.PHASECHK.TRANS64 P2, [R4+URZ+0x60], R5 ;  /* 0x000060050400a5a7 */ /* 0x000ea4000804007f */
[----:B--2---:R-:W-:Y:S05]  /*38650*/  @!P2 BRA `(.L_x_876) ;  /* 0xfffffffc00f0a947 */ /* 0x004fea000383ffff */
[----:B------:R-:W-:Y:S05]  /*38660*/  BRA `(.L_x_1154) ;  /* 0xffffff7000907947 */ /* 0x000fea000383ffff */
.L_x_935:
[----:B-1----:R1:W2:Y:S02]  /*38670*/  SYNCS.PHASECHK.TRANS64.TRYWAIT P0, [R5+URZ+0x60], R4 ;  /* 0x00006004050075a7 */ /* 0x0022a4000800017f */
[----:B--2---:R-:W-:Y:S05]  /*38680*/  @!P0 NANOSLEEP.SYNCS 0x989680 ;  /* 0x009896800000895d */ /* 0x004fea0003900000 */
[----:B------:R-:W2:Y:S02]  /*38690*/  @!P0 SYNCS.PHASECHK.TRANS64 P0, [R5+URZ+0x60], R4 ;  /* 0x00006004050085a7 */ /* 0x000ea4000800007f */
[----:B--2---:R-:W-:Y:S05]  /*386a0*/  @!P0 BRA `(.L_x_935) ;  /* 0xfffffffc00f08947 */ /* 0x004fea000383ffff */
[----:B------:R-:W-:Y:S05]  /*386b0*/  BRA `(.L_x_1155) ;  /* 0xffffff9400247947 */ /* 0x000fea000383ffff */
.L_x_999:
[----:B-1----:R-:W-:-:S04]  /*386c0*/  MOV R5, UR4 ;  /* 0x0000000400057c02 */ /* 0x002fc80008000f00 */
[----:B------:R1:W2:Y:S03]  /*386d0*/  SYNCS.PHASECHK.TRANS64.TRYWAIT P0, [R5+URZ+0xa8], R0 ;  /* 0x0000a800050075a7 */ /* 0x0002a6000800017f */
[----:B--2---:R-:W-:Y:S05]  /*386e0*/  @!P0 NANOSLEEP.SYNCS 0x989680 ;  /* 0x009896800000895d */ /* 0x004fea0003900000 */
[----:B------:R-:W2:Y:S02]  /*386f0*/  @!P0 SYNCS.PHASECHK.TRANS64 P0, [R5+URZ+0xa8], R0 ;  /* 0x0000a800050085a7 */ /* 0x000ea4000800007f */
[----:B--2---:R-:W-:Y:S05]  /*38700*/  @!P0 BRA `(.L_x_999) ;  /* 0xfffffffc00ec8947 */ /* 0x004fea000383ffff */
[----:B------:R-:W-:Y:S05]  /*38710*/  BRA `(.L_x_998) ;  /* 0xffffffc400247947 */ /* 0x000fea000383ffff */
.L_x_1008:
[----:B-1----:R-:W-:-:S04]  /*38720*/  MOV R3, UR13 ;  /* 0x0000000d00037c02 */ /* 0x002fc80008000f00 */
[----:B------:R1:W2:Y:S03]  /*38730*/  SYNCS.PHASECHK.TRANS64.TRYWAIT P2, [R3+URZ+0x80], R2 ;  /* 0x00008002030075a7 */ /* 0x0002a6000804017f */
[----:B--2---:R-:W-:Y:S05]  /*38740*/  @!P2 NANOSLEEP.SYNCS 0x989680 ;  /* 0x009896800000a95d */ /* 0x004fea0003900000 */
[----:B------:R-:W2:Y:S02]  /*38750*/  @!P2 SYNCS.PHASECHK.TRANS64 P2, [R3+URZ+0x80], R2 ;  /* 0x000080020300a5a7 */ /* 0x000ea4000804007f */
[----:B--2---:R-:W-:Y:S05]  /*38760*/  @!P2 BRA `(.L_x_1008) ;  /* 0xfffffffc00eca947 */ /* 0x004fea000383ffff */
[----:B------:R-:W-:Y:S05]  /*38770*/  BRA `(.L_x_1156) ;  /* 0xffffffc800147947 */ /* 0x000fea000383ffff */
.L_x_1014:
[----:B-12---:R-:W-:-:S04]  /*38780*/  MOV R3, UR13 ;  /* 0x0000000d00037c02 */ /* 0x006fc80008000f00 */
[----:B------:R1:W2:Y:S03]  /*38790*/  SYNCS.PHASECHK.TRANS64.TRYWAIT P2, [R3+URZ+0x88], R2 ;  /* 0x00008802030075a7 */ /* 0x0002a6000804017f */
[----:B--2---:R-:W-:Y:S05]  /*387a0*/  @!P2 NANOSLEEP.SYNCS 0x989680 ;  /* 0x009896800000a95d */ /* 0x004fea0003900000 */
[----:B------:R-:W2:Y:S02]  /*387b0*/  @!P2 SYNCS.PHASECHK.TRANS64 P2, [R3+URZ+0x88], R2 ;  /* 0x000088020300a5a7 */ /* 0x000ea4000804007f */
[----:B--2---:R-:W-:Y:S05]  /*387c0*/  @!P2 BRA `(.L_x_1014) ;  /* 0xfffffffc00eca947 */ /* 0x004fea000383ffff */
[----:B------:R-:W-:Y:S05]  /*387d0*/  BRA `(.L_x_1157) ;  /* 0xffffffc8005c7947 */ /* 0x000fea000383ffff */
.L_x_1020:
[----:B-123--:R-:W-:-:S04]  /*387e0*/  MOV R3, UR13 ;  /* 0x0000000d00037c02 */ /* 0x00efc80008000f00 */
[----:B------:R1:W2:Y:S03]  /*387f0*/  SYNCS.PHASECHK.TRANS64.TRYWAIT P2, [R3+URZ+0x90], R2 ;  /* 0x00009002030075a7 */ /* 0x0002a6000804017f */
[----:B--2---:R-:W-:Y:S05]  /*38800*/  @!P2 NANOSLEEP.SYNCS 0x989680 ;  /* 0x009896800000a95d */ /* 0x004fea0003900000 */
[----:B------:R-:W2:Y:S02]  /*38810*/  @!P2 SYNCS.PHASECHK.TRANS64 P2, [R3+URZ+0x90], R2 ;  /* 0x000090020300a5a7 */ /* 0x000ea4000804007f */
[----:B--2---:R-:W-:Y:S05]  /*38820*/  @!P2 BRA `(.L_x_1020) ;  /* 0xfffffffc00eca947 */ /* 0x004fea000383ffff */
[----:B------:R-:W-:Y:S05]  /*38830*/  BRA `(.L_x_1158) ;  /* 0xffffffc800b07947 */ /* 0x000fea000383ffff */
.L_x_1026:
[----:B-1234-:R-:W-:-:S04]  /*38840*/  MOV R3, UR13 ;  /* 0x0000000d00037c02 */ /* 0x01efc80008000f00 */
[----:B------:R1:W2:Y:S03]  /*38850*/  SYNCS.PHASECHK.TRANS64.TRYWAIT P2, [R3+URZ+0x98], R2 ;  /* 0x00009802030075a7 */ /* 0x0002a6000804017f */
[----:B--2---:R-:W-:Y:S05]  /*38860*/  @!P2 NANOSLEEP.SYNCS 0x989680 ;  /* 0x009896800000a95d */ /* 0x004fea0003900000 */
[----:B------:R-:W2:Y:S02]  /*38870*/  @!P2 SYNCS.PHASECHK.TRANS64 P2, [R3+URZ+0x98], R2 ;  /* 0x000098020300a5a7 */ /* 0x000ea4000804007f */
[----:B--2---:R-:W-:Y:S05]  /*38880*/  @!P2 BRA `(.L_x_1026) ;  /* 0xfffffffc00eca947 */ /* 0x004fea000383ffff */
[----:B------:R-:W-:Y:S05]  /*38890*/  BRA `(.L_x_1159) ;  /* 0xffffffc800fc7947 */ /* 0x000fea000383ffff */
.L_x_1032:
[----:B-1----:R-:W-:-:S04]  /*388a0*/  MOV R4, UR13 ;  /* 0x0000000d00047c02 */ /* 0x002fc80008000f00 */
[----:B------:R1:W2:Y:S03]  /*388b0*/  SYNCS.PHASECHK.TRANS64.TRYWAIT P2, [R4+URZ+0x80], R3 ;  /* 0x00008003040075a7 */ /* 0x0002a6000804017f */
[----:B--2---:R-:W-:Y:S05]  /*388c0*/  @!P2 NANOSLEEP.SYNCS 0x989680 ;  /* 0x009896800000a95d */ /* 0x004fea0003900000 */
[----:B------:R-:W2:Y:S02]  /*388d0*/  @!P2 SYNCS.PHASECHK.TRANS64 P2, [R4+URZ+0x80], R3 ;  /* 0x000080030400a5a7 */ /* 0x000ea4000804007f */
[----:B--2---:R-:W-:Y:S05]  /*388e0*/  @!P2 BRA `(.L_x_1032) ;  /* 0xfffffffc00eca947 */ /* 0x004fea000383ffff */
[----:B------:R-:W-:Y:S05]  /*388f0*/  BRA `(.L_x_1160) ;  /* 0xffffffcc00507947 */ /* 0x000fea000383ffff */
.L_x_1038:
[----:B-12---:R-:W-:-:S04]  /*38900*/  MOV R4, UR13 ;  /* 0x0000000d00047c02 */ /* 0x006fc80008000f00 */
[----:B------:R1:W2:Y:S03]  /*38910*/  SYNCS.PHASECHK.TRANS64.TRYWAIT P2, [R4+URZ+0x88], R3 ;  /* 0x00008803040075a7 */ /* 0x0002a6000804017f */
[----:B--2---:R-:W-:Y:S05]  /*38920*/  @!P2 NANOSLEEP.SYNCS 0x989680 ;  /* 0x009896800000a95d */ /* 0x004fea0003900000 */
[----:B------:R-:W2:Y:S02]  /*38930*/  @!P2 SYNCS.PHASECHK.TRANS64 P2, [R4+URZ+0x88], R3 ;  /* 0x000088030400a5a7 */ /* 0x000ea4000804007f */
[----:B--2---:R-:W-:Y:S05]  /*38940*/  @!P2 BRA `(.L_x_1038) ;  /* 0xfffffffc00eca947 */ /* 0x004fea000383ffff */
[----:B------:R-:W-:Y:S05]  /*38950*/  BRA `(.L_x_1161) ;  /* 0xffffffcc00907947 */ /* 0x000fea000383ffff */
.L_x_1044:
[----:B-123--:R-:W-:-:S04]  /*38960*/  MOV R4, UR13 ;  /* 0x0000000d00047c02 */ /* 0x00efc80008000f00 */
[----:B------:R1:W2:Y:S03]  /*38970*/  SYNCS.PHASECHK.TRANS64.TRYWAIT P2, [R4+URZ+0x90], R3 ;  /* 0x00009003040075a7 */ /* 0x0002a6000804017f */
[----:B--2---:R-:W-:Y:S05]  /*38980*/  @!P2 NANOSLEEP.SYNCS 0x989680 ;  /* 0x009896800000a95d */ /* 0x004fea0003900000 */
[----:B------:R-:W2:Y:S02]  /*38990*/  @!P2 SYNCS.PHASECHK.TRANS64 P2, [R4+URZ+0x90], R3 ;  /* 0x000090030400a5a7 */ /* 0x000ea4000804007f */
[----:B--2---:R-:W-:Y:S05]  /*389a0*/  @!P2 BRA `(.L_x_1044) ;  /* 0xfffffffc00eca947 */ /* 0x004fea000383ffff */
[----:B------:R-:W-:Y:S05]  /*389b0*/  BRA `(.L_x_1162) ;  /* 0xffffffcc00d87947 */ /* 0x000fea000383ffff */
.L_x_1050:
[----:B-1234-:R-:W-:-:S04]  /*389c0*/  MOV R4, UR13 ;  /* 0x0000000d00047c02 */ /* 0x01efc80008000f00 */
[----:B------:R1:W2:Y:S03]  /*389d0*/  SYNCS.PHASECHK.TRANS64.TRYWAIT P2, [R4+URZ+0x98], R3 ;  /* 0x00009803040075a7 */ /* 0x0002a6000804017f */
[----:B--2---:R-:W-:Y:S05]  /*389e0*/  @!P2 NANOSLEEP.SYNCS 0x989680 ;  /* 0x009896800000a95d */ /* 0x004fea0003900000 */
[----:B------:R-:W2:Y:S02]  /*389f0*/  @!P2 SYNCS.PHASECHK.TRANS64 P2, [R4+URZ+0x98], R3 ;  /* 0x000098030400a5a7 */ /* 0x000ea4000804007f */
[----:B--2---:R-:W-:Y:S05]  /*38a00*/  @!P2 BRA `(.L_x_1050) ;  /* 0xfffffffc00eca947 */ /* 0x004fea000383ffff */
[----:B------:R-:W-:Y:S05]  /*38a10*/  BRA `(.L_x_1163) ;  /* 0xffffffd000187947 */ /* 0x000fea000383ffff */
.L_x_1056:
[----:B------:R-:W-:-:S04]  /*38a20*/  MOV R5, UR13 ;  /* 0x0000000d00057c02 */ /* 0x000fc80008000f00 */
[----:B------:R1:W1:Y:S03]  /*38a30*/  SYNCS.PHASECHK.TRANS64.TRYWAIT P2, [R5+URZ+0x80], R2 ;  /* 0x00008002050075a7 */ /* 0x000266000804017f */
[----:B-1----:R-:W-:Y:S05]  /*38a40*/  @!P2 NANOSLEEP.SYNCS 0x989680 ;  /* 0x009896800000a95d */ /* 0x002fea0003900000 */
[----:B------:R-:W1:Y:S02]  /*38a50*/  @!P2 SYNCS.PHASECHK.TRANS64 P2, [R5+URZ+0x80], R2 ;  /* 0x000080020500a5a7 */ /* 0x000e64000804007f */
[----:B-1----:R-:W-:Y:S05]  /*38a60*/  @!P2 BRA `(.L_x_1056) ;  /* 0xfffffffc00eca947 */ /* 0x002fea000383ffff */
[----:B------:R-:W-:Y:S05]  /*38a70*/  BRA `(.L_x_1164) ;  /* 0xffffffd000607947 */ /* 0x000fea000383ffff */
.L_x_1062:
[----:B------:R-:W-:-:S04]  /*38a80*/  MOV R5, UR13 ;  /* 0x0000000d00057c02 */ /* 0x000fc80008000f00 */
[----:B------:R1:W1:Y:S03]  /*38a90*/  SYNCS.PHASECHK.TRANS64.TRYWAIT P2, [R5+URZ+0x88], R2 ;  /* 0x00008802050075a7 */ /* 0x000266000804017f */
[----:B-1----:R-:W-:Y:S05]  /*38aa0*/  @!P2 NANOSLEEP.SYNCS 0x989680 ;  /* 0x009896800000a95d */ /* 0x002fea0003900000 */
[----:B------:R-:W1:Y:S02]  /*38ab0*/  @!P2 SYNCS.PHASECHK.TRANS64 P2, [R5+URZ+0x88], R2 ;  /* 0x000088020500a5a7 */ /* 0x000e64000804007f */
[----:B-1----:R-:W-:Y:S05]  /*38ac0*/  @!P2 BRA `(.L_x_1062) ;  /* 0xfffffffc00eca947 */ /* 0x002fea000383ffff */
[----:B------:R-:W-:Y:S05]  /*38ad0*/  BRA `(.L_x_1165) ;  /* 0xffffffd000a47947 */ /* 0x000fea000383ffff */
.L_x_1068:
[----:B------:R-:W-:-:S04]  /*38ae0*/  MOV R5, UR13 ;  /* 0x0000000d00057c02 */ /* 0x000fc80008000f00 */
[----:B------:R1:W1:Y:S03]  /*38af0*/  SYNCS.PHASECHK.TRANS64.TRYWAIT P2, [R5+URZ+0x90], R2 ;  /* 0x00009002050075a7 */ /* 0x000266000804017f */
[----:B-1----:R-:W-:Y:S05]  /*38b00*/  @!P2 NANOSLEEP.SYNCS 0x989680 ;  /* 0x009896800000a95d */ /* 0x002fea0003900000 */
[----:B------:R-:W1:Y:S02]  /*38b10*/  @!P2 SYNCS.PHASECHK.TRANS64 P2, [R5+URZ+0x90], R2 ;  /* 0x000090020500a5a7 */ /* 0x000e64000804007f */
[----:B-1----:R-:W-:Y:S05]  /*38b20*/  @!P2 BRA `(.L_x_1068) ;  /* 0xfffffffc00eca947 */ /* 0x002fea000383ffff */
[----:B------:R-:W-:Y:S05]  /*38b30*/  BRA `(.L_x_1166) ;  /* 0xffffffd000ec7947 */ /* 0x000fea000383ffff */
.L_x_1074:
[----:B------:R-:W-:-:S04]  /*38b40*/  MOV R5, UR13 ;  /* 0x0000000d00057c02 */ /* 0x000fc80008000f00 */
[----:B------:R1:W1:Y:S03]  /*38b50*/  SYNCS.PHASECHK.TRANS64.TRYWAIT P2, [R5+URZ+0x98], R2 ;  /* 0x00009802050075a7 */ /* 0x000266000804017f */
[----:B-1----:R-:W-:Y:S05]  /*38b60*/  @!P2 NANOSLEEP.SYNCS 0x989680 ;  /* 0x009896800000a95d */ /* 0x002fea0003900000 */
[----:B------:R-:W1:Y:S02]  /*38b70*/  @!P2 SYNCS.PHASECHK.TRANS64 P2, [R5+URZ+0x98], R2 ;  /* 0x000098020500a5a7 */ /* 0x000e64000804007f */
[----:B-1----:R-:W-:Y:S05]  /*38b80*/  @!P2 BRA `(.L_x_1074) ;  /* 0xfffffffc00eca947 */ /* 0x002fea000383ffff */
[----:B------:R-:W-:Y:S05]  /*38b90*/  BRA `(.L_x_1167) ;  /* 0xffffffd400307947 */ /* 0x000fea000383ffff */
.L_x_1080:
[----:B-1----:R-:W-:-:S04]  /*38ba0*/  MOV R2, UR13 ;  /* 0x0000000d00027c02 */ /* 0x002fc80008000f00 */
[----:B------:R1:W1:Y:S03]  /*38bb0*/  SYNCS.PHASECHK.TRANS64.TRYWAIT P2, [R2+URZ+0x80], R3 ;  /* 0x00008003020075a7 */ /* 0x000266000804017f */
[----:B-1----:R-:W-:Y:S05]  /*38bc0*/  @!P2 NANOSLEEP.SYNCS 0x989680 ;  /* 0x009896800000a95d */ /* 0x002fea0003900000 */
[----:B------:R-:W1:Y:S02]  /*38bd0*/  @!P2 SYNCS.PHASECHK.TRANS64 P2, [R2+URZ+0x80], R3 ;  /* 0x000080030200a5a7 */ /* 0x000e64000804007f */
[----:B-1----:R-:W-:Y:S05]  /*38be0*/  @!P2 BRA `(.L_x_1080) ;  /* 0xfffffffc00eca947 */ /* 0x002fea000383ffff */
[----:B------:R-:W-:Y:S05]  /*38bf0*/  BRA `(.L_x_1168) ;  /* 0xffffffd400787947 */ /* 0x000fea000383ffff */
.L_x_1086:
[----:B-1----:R-:W-:-:S04]  /*38c00*/  MOV R2, UR13 ;  /* 0x0000000d00027c02 */ /* 0x002fc80008000f00 */
[----:B------:R1:W1:Y:S03]  /*38c10*/  SYNCS.PHASECHK.TRANS64.TRYWAIT P2, [R2+URZ+0x88], R3 ;  /* 0x00008803020075a7 */ /* 0x000266000804017f */
[----:B-1----:R-:W-:Y:S05]  /*38c20*/  @!P2 NANOSLEEP.SYNCS 0x989680 ;  /* 0x009896800000a95d */ /* 0x002fea0003900000 */
[----:B------:R-:W1:Y:S02]  /*38c30*/  @!P2 SYNCS.PHASECHK.TRANS64 P2, [R2+URZ+0x88], R3 ;  /* 0x000088030200a5a7 */ /* 0x000e64000804007f */
[----:B-1----:R-:W-:Y:S05]  /*38c40*/  @!P2 BRA `(.L_x_1086) ;  /* 0xfffffffc00eca947 */ /* 0x002fea000383ffff */
[----:B------:R-:W-:Y:S05]  /*38c50*/  BRA `(.L_x_1169) ;  /* 0xffffffd400bc7947 */ /* 0x000fea000383ffff */
.L_x_1092:
[----:B-1----:R-:W-:-:S04]  /*38c60*/  MOV R2, UR13 ;  /* 0x0000000d00027c02 */ /* 0x002fc80008000f00 */
[----:B------:R1:W1:Y:S03]  /*38c70*/  SYNCS.PHASECHK.TRANS64.TRYWAIT P2, [R2+URZ+0x90], R3 ;  /* 0x00009003020075a7 */ /* 0x000266000804017f */
[----:B-1----:R-:W-:Y:S05]  /*38c80*/  @!P2 NANOSLEEP.SYNCS 0x989680 ;  /* 0x009896800000a95d */ /* 0x002fea0003900000 */
[----:B------:R-:W1:Y:S02]  /*38c90*/  @!P2 SYNCS.PHASECHK.TRANS64 P2, [R2+URZ+0x90], R3 ;  /* 0x000090030200a5a7 */ /* 0x000e64000804007f */
[----:B-1----:R-:W-:Y:S05]  /*38ca0*/  @!P2 BRA `(.L_x_1092) ;  /* 0xfffffffc00eca947 */ /* 0x002fea000383ffff */
[----:B------:R-:W-:Y:S05]  /*38cb0*/  BRA `(.L_x_1170) ;  /* 0xffffffd800047947 */ /* 0x000fea000383ffff */
.L_x_1098:
[----:B-1----:R-:W-:-:S04]  /*38cc0*/  MOV R2, UR13 ;  /* 0x0000000d00027c02 */ /* 0x002fc80008000f00 */
[----:B------:R1:W1:Y:S03]  /*38cd0*/  SYNCS.PHASECHK.TRANS64.TRYWAIT P2, [R2+URZ+0x98], R3 ;  /* 0x00009803020075a7 */ /* 0x000266000804017f */
[----:B-1----:R-:W-:Y:S05]  /*38ce0*/  @!P2 NANOSLEEP.SYNCS 0x989680 ;  /* 0x009896800000a95d */ /* 0x002fea0003900000 */
[----:B------:R-:W1:Y:S02]  /*38cf0*/  @!P2 SYNCS.PHASECHK.TRANS64 P2, [R2+URZ+0x98], R3 ;  /* 0x000098030200a5a7 */ /* 0x000e64000804007f */
[----:B-1----:R-:W-:Y:S05]  /*38d00*/  @!P2 BRA `(.L_x_1098) ;  /* 0xfffffffc00eca947 */ /* 0x002fea000383ffff */
[----:B------:R-:W-:Y:S05]  /*38d10*/  BRA `(.L_x_1171) ;  /* 0xffffffd800487947 */ /* 0x000fea000383ffff */
.L_x_1110:
[----:B---3--:R3:W4:Y:S02]  /*38d20*/  SYNCS.PHASECHK.TRANS64.TRYWAIT P0, [R0+URZ+0x80], R3 ;  /* 0x00008003000075a7 */ /* 0x008724000800017f */
[----:B----4-:R-:W-:Y:S05]  /*38d30*/  @!P0 NANOSLEEP.SYNCS 0x989680 ;  /* 0x009896800000895d */ /* 0x010fea0003900000 */
[----:B------:R-:W4:Y:S02]  /*38d40*/  @!P0 SYNCS.PHASECHK.TRANS64 P0, [R0+URZ+0x80], R3 ;  /* 0x00008003000085a7 */ /* 0x000f24000800007f */
[----:B----4-:R-:W-:Y:S05]  /*38d50*/  @!P0 BRA `(.L_x_1110) ;  /* 0xfffffffc00f08947 */ /* 0x010fea000383ffff */
[----:B------:R-:W-:Y:S05]  /*38d60*/  BRA `(.L_x_1172) ;  /* 0xffffffe000507947 */ /* 0x000fea000383ffff */
.L_x_1112:
[----:B----4-:R4:W1:Y:S02]  /*38d70*/  SYNCS.PHASECHK.TRANS64.TRYWAIT P0, [R0+URZ+0x88], R3 ;  /* 0x00008803000075a7 */ /* 0x010864000800017f */
[----:B-1----:R-:W-:Y:S05]  /*38d80*/  @!P0 NANOSLEEP.SYNCS 0x989680 ;  /* 0x009896800000895d */ /* 0x002fea0003900000 */
[----:B------:R-:W1:Y:S02]  /*38d90*/  @!P0 SYNCS.PHASECHK.TRANS64 P0, [R0+URZ+0x88], R3 ;  /* 0x00008803000085a7 */ /* 0x000e64000800007f */
[----:B-1----:R-:W-:Y:S05]  /*38da0*/  @!P0 BRA `(.L_x_1112) ;  /* 0xfffffffc00f08947 */ /* 0x002fea000383ffff */
[----:B------:R-:W-:Y:S05]  /*38db0*/  BRA `(.L_x_1173) ;  /* 0xffffffe0004c7947 */ /* 0x000fea000383ffff */
.L_x_1114:
[----:B------:R1:W1:Y:S02]  /*38dc0*/  SYNCS.PHASECHK.TRANS64.TRYWAIT P0, [R0+URZ+0x90], R3 ;  /* 0x00009003000075a7 */ /* 0x000264000800017f */
[----:B-1----:R-:W-:Y:S05]  /*38dd0*/  @!P0 NANOSLEEP.SYNCS 0x989680 ;  /* 0x009896800000895d */ /* 0x002fea0003900000 */
[----:B------:R-:W1:Y:S02]  /*38de0*/  @!P0 SYNCS.PHASECHK.TRANS64 P0, [R0+URZ+0x90], R3 ;  /* 0x00009003000085a7 */ /* 0x000e64000800007f */
[----:B-1----:R-:W-:Y:S05]  /*38df0*/  @!P0 BRA `(.L_x_1114) ;  /* 0xfffffffc00f08947 */ /* 0x002fea000383ffff */
[----:B------:R-:W-:Y:S05]  /*38e00*/  BRA `(.L_x_1174) ;  /* 0xffffffe000487947 */ /* 0x000fea000383ffff */
.L_x_1118:
[----:B------:R-:W-:Y:S01]  /*38e10*/  BSSY B1, `(.L_x_1175) ;  /* 0x0000006000017945 */ /* 0x000fe20003800000 */
[----:B------:R-:W-:-:S07]  /*38e20*/  MOV R15, 0xffffffff ;  /* 0xffffffff000f7802 */ /* 0x000fce0000000f00 */
[----:B------:R-:W-:Y:S05]  /*38e30*/  WARPSYNC.COLLECTIVE R15, `(.L_x_1176) ;  /* 0x000000000f0c7348 */ /* 0x000fea0003c00000 */
[----:B------:R-:W-:Y:S02]  /*38e40*/  ELECT P6, UR62, PT ;  /* 0x00000000003e782f */ /* 0x000fe400038c0000 */
[----:B------:R-:W-:Y:S01]  /*38e50*/  MOV R14, UR62 ;  /* 0x0000003e000e7c02 */ /* 0x000fe20008000f00 */
[----:B------:R-:W-:Y:S10]  /*38e60*/  ENDCOLLECTIVE ;  /* 0x000000000000791b */ /* 0x000ff40003800000 */
.L_x_1176:
[----:B------:R-:W-:Y:S05]  /*38e70*/  BSYNC B1 ;  /* 0x0000000000017941 */ /* 0x000fea0003800000 */
.L_x_1175:
[----:B------:R-:W-:Y:S05]  /*38e80*/  BRA `(.L_x_1177) ;  /* 0xffffffe000cc7947 */ /* 0x000fea000383ffff */
.L_x_1121:
[----:B--2---:R2:W3:Y:S02]  /*38e90*/  SYNCS.PHASECHK.TRANS64.TRYWAIT P1, [R14+URZ+0x30], R11 ;  /* 0x0000300b0e0075a7 */ /* 0x0044e4000802017f */
[----:B---3--:R-:W-:Y:S05]  /*38ea0*/  @!P1 NANOSLEEP.SYNCS 0x989680 ;  /* 0x009896800000995d */ /* 0x008fea0003900000 */
[----:B------:R-:W3:Y:S02]  /*38eb0*/  @!P1 SYNCS.PHASECHK.TRANS64 P1, [R14+URZ+0x30], R11 ;  /* 0x0000300b0e0095a7 */ /* 0x000ee4000802007f */
[----:B---3--:R-:W-:Y:S05]  /*38ec0*/  @!P1 BRA `(.L_x_1121) ;  /* 0xfffffffc00f09947 */ /* 0x008fea000383ffff */
[----:B------:R-:W-:Y:S05]  /*38ed0*/  BRA `(.L_x_1178) ;  /* 0xffffffe400007947 */ /* 0x000fea000383ffff */
.L_x_1130:
[----:B------:R-:W-:Y:S01]  /*38ee0*/  BSSY B0, `(.L_x_1179) ;  /* 0x0000006000007945 */ /* 0x000fe20003800000 */
[----:B------:R-:W-:-:S07]  /*38ef0*/  MOV R15, 0xffffffff ;  /* 0xffffffff000f7802 */ /* 0x000fce0000000f00 */
[----:B------:R-:W-:Y:S05]  /*38f00*/  WARPSYNC.COLLECTIVE R15, `(.L_x_1180) ;  /* 0x000000000f0c7348 */ /* 0x000fea0003c00000 */
[----:B------:R-:W-:Y:S02]  /*38f10*/  ELECT P6, UR62, PT ;  /* 0x00000000003e782f */ /* 0x000fe400038c0000 */
[----:B------:R-:W-:Y:S01]  /*38f20*/  MOV R14, UR62 ;  /* 0x0000003e000e7c02 */ /* 0x000fe20008000f00 */
[----:B------:R-:W-:Y:S10]  /*38f30*/  ENDCOLLECTIVE ;  /* 0x000000000000791b */ /* 0x000ff40003800000 */
.L_x_1180:
[----:B------:R-:W-:Y:S05]  /*38f40*/  BSYNC B0 ;  /* 0x0000000000007941 */ /* 0x000fea0003800000 */
.L_x_1179:
[----:B------:R-:W-:Y:S05]  /*38f50*/  BRA `(.L_x_1181) ;  /* 0xffffffec00687947 */ /* 0x000fea000383ffff */
.L_x_1134:
[----:B-1----:R1:W2:Y:S02]  /*38f60*/  SYNCS.PHASECHK.TRANS64.TRYWAIT P0, [R4+URZ], R3 ;  /* 0x00000003040075a7 */ /* 0x0022a4000800017f */
[----:B--2---:R-:W-:Y:S05]  /*38f70*/  @!P0 NANOSLEEP.SYNCS 0x989680 ;  /* 0x009896800000895d */ /* 0x004fea0003900000 */
[----:B------:R-:W2:Y:S02]  /*38f80*/  @!P0 SYNCS.PHASECHK.TRANS64 P0, [R4+URZ], R3 ;  /* 0x00000003040085a7 */ /* 0x000ea4000800007f */
[----:B--2---:R-:W-:Y:S05]  /*38f90*/  @!P0 BRA `(.L_x_1134) ;  /* 0xfffffffc00f08947 */ /* 0x004fea000383ffff */
[----:B------:R-:W-:Y:S05]  /*38fa0*/  BRA `(.L_x_1182) ;  /* 0xffffffec00907947 */ /* 0x000fea000383ffff */
.L_x_1135:
[----:B-1----:R1:W2:Y:S02]  /*38fb0*/  SYNCS.PHASECHK.TRANS64.TRYWAIT P0, [R3+URZ], R0 ;  /* 0x00000000030075a7 */ /* 0x0022a4000800017f */
[----:B--2---:R-:W-:Y:S05]  /*38fc0*/  @!P0 NANOSLEEP.SYNCS 0x989680 ;  /* 0x009896800000895d */ /* 0x004fea0003900000 */
[----:B------:R-:W2:Y:S02]  /*38fd0*/  @!P0 SYNCS.PHASECHK.TRANS64 P0, [R3+URZ], R0 ;  /* 0x00000000030085a7 */ /* 0x000ea4000800007f */
[----:B--2---:R-:W-:Y:S05]  /*38fe0*/  @!P0 BRA `(.L_x_1135) ;  /* 0xfffffffc00f08947 */ /* 0x004fea000383ffff */
[----:B------:R-:W-:Y:S05]  /*38ff0*/  BRA `(.L_x_1183) ;  /* 0xffffffec00a07947 */ /* 0x000fea000383ffff */
.L_x_1136:
[----:B-1----:R1:W2:Y:S02]  /*39000*/  SYNCS.PHASECHK.TRANS64.TRYWAIT P0, [R3+URZ], R0 ;  /* 0x00000000030075a7 */ /* 0x0022a4000800017f */
[----:B--2---:R-:W-:Y:S05]  /*39010*/  @!P0 NANOSLEEP.SYNCS 0x989680 ;  /* 0x009896800000895d */ /* 0x004fea0003900000 */
[----:B------:R-:W2:Y:S02]  /*39020*/  @!P0 SYNCS.PHASECHK.TRANS64 P0, [R3+URZ], R0 ;  /* 0x00000000030085a7 */ /* 0x000ea4000800007f */
[----:B--2---:R-:W-:Y:S05]  /*39030*/  @!P0 BRA `(.L_x_1136) ;  /* 0xfffffffc00f08947 */ /* 0x004fea000383ffff */
[----:B------:R-:W-:Y:S05]  /*39040*/  BRA `(.L_x_1184) ;  /* 0xffffffec00b07947 */ /* 0x000fea000383ffff */
.L_x_1137:
[----:B-1----:R1:W2:Y:S02]  /*39050*/  SYNCS.PHASECHK.TRANS64.TRYWAIT P0, [R3+URZ], R0 ;  /* 0x00000000030075a7 */ /* 0x0022a4000800017f */
[----:B--2---:R-:W-:Y:S05]  /*39060*/  @!P0 NANOSLEEP.SYNCS 0x989680 ;  /* 0x009896800000895d */ /* 0x004fea0003900000 */
[----:B------:R-:W2:Y:S02]  /*39070*/  @!P0 SYNCS.PHASECHK.TRANS64 P0, [R3+URZ], R0 ;  /* 0x00000000030085a7 */ /* 0x000ea4000800007f */
[----:B--2---:R-:W-:Y:S05]  /*39080*/  @!P0 BRA `(.L_x_1137) ;  /* 0xfffffffc00f08947 */ /* 0x004fea000383ffff */
[----:B------:R-:W-:Y:S05]  /*39090*/  BRA `(.L_x_1185) ;  /* 0xffffffec00c07947 */ /* 0x000fea000383ffff */
.L_x_1138:
[----:B-1----:R1:W2:Y:S02]  /*390a0*/  SYNCS.PHASECHK.TRANS64.TRYWAIT P0, [R3+URZ], R0 ;  /* 0x00000000030075a7 */ /* 0x0022a4000800017f */
[----:B--2---:R-:W-:Y:S05]  /*390b0*/  @!P0 NANOSLEEP.SYNCS 0x989680 ;  /* 0x009896800000895d */ /* 0x004fea0003900000 */
[----:B------:R-:W2:Y:S02]  /*390c0*/  @!P0 SYNCS.PHASECHK.TRANS64 P0, [R3+URZ], R0 ;  /* 0x00000000030085a7 */ /* 0x000ea4000800007f */
[----:B--2---:R-:W-:Y:S05]  /*390d0*/  @!P0 BRA `(.L_x_1138) ;  /* 0xfffffffc00f08947 */ /* 0x004fea000383ffff */
[----:B------:R-:W-:Y:S05]  /*390e0*/  BRA `(.L_x_1186) ;  /* 0xffffffec00d07947 */ /* 0x000fea000383ffff */
        .weak           $__internal_0_$__cuda_sm20_rcp_rn_f32_slowpath
        .type           $__internal_0_$__cuda_sm20_rcp_rn_f32_slowpath,@function
        .size           $__internal_0_$__cuda_sm20_rcp_rn_f32_slowpath,(.L_x_1192 - $__internal_0_$__cuda_sm20_rcp_rn_f32_slowpath)
$__internal_0_$__cuda_sm20_rcp_rn_f32_slowpath:
[----:B------:R-:W-:Y:S01]  /*390f0*/  SHF.L.U32 R8, R5, 0x1, RZ ;  /* 0x0000000105087819 */ /* 0x000fe200000006ff */
[----:B------:R-:W-:Y:S03]  /*39100*/  BSSY B0, `(.L_x_1187) ;  /* 0x0000030000007945 */ /* 0x000fe60003800000 */
[----:B------:R-:W-:-:S04]  /*39110*/  SHF.R.U32.HI R8, RZ, 0x18, R8 ;  /* 0x00000018ff087819 */ /* 0x000fc80000011608 */
[----:B------:R-:W-:-:S13]  /*39120*/  ISETP.NE.U32.AND P2, PT, R8, RZ, PT ;  /* 0x000000ff0800720c */ /* 0x000fda0003f45070 */
[----:B------:R-:W-:Y:S05]  /*39130*/  @P2 BRA `(.L_x_1188) ;  /* 0x0000000000282947 */ /* 0x000fea0003800000 */
[----:B------:R-:W-:-:S04]  /*39140*/  SHF.L.U32 R8, R5, 0x1, RZ ;  /* 0x0000000105087819 */ /* 0x000fc800000006ff */
[----:B------:R-:W-:-:S13]  /*39150*/  ISETP.NE.AND P2, PT, R8, RZ, PT ;  /* 0x000000ff0800720c */ /* 0x000fda0003f45270 */
[----:B------:R-:W-:Y:S01]  /*39160*/  @P2 FFMA R56, R5, 1.84467440737095516160e+19, RZ ;  /* 0x5f80000005382823 */ /* 0x000fe200000000ff */
[----:B------:R-:W-:Y:S08]  /*39170*/  @!P2 MUFU.RCP R8, R5 ;  /* 0x000000050008a308 */ /* 0x000ff00000001000 */
[----:B------:R-:W1:Y:S02]  /*39180*/  @P2 MUFU.RCP R55, R56 ;  /* 0x0000003800372308 */ /* 0x000e640000001000 */
[----:B-1----:R-:W-:-:S04]  /*39190*/  @P2 FFMA R5, R56, R55, -1 ;  /* 0xbf80000038052423 */ /* 0x002fc80000000037 */
[----:B------:R-:W-:-:S04]  /*391a0*/  @P2 FADD.FTZ R5, -R5, -RZ ;  /* 0x800000ff05052221 */ /* 0x000fc80000010100 */
[----:B------:R-:W-:-:S04]  /*391b0*/  @P2 FFMA R55, R55, R5, R55 ;  /* 0x0000000537372223 */ /* 0x000fc80000000037 */
[----:B------:R-:W-:Y:S01]  /*391c0*/  @P2 FFMA R8, R55, 1.84467440737095516160e+19, RZ ;  /* 0x5f80000037082823 */ /* 0x000fe200000000ff */
[----:B------:R-:W-:Y:S06]  /*391d0*/  BRA `(.L_x_1189) ;  /* 0x0000000000887947 */ /* 0x000fec0003800000 */
.L_x_1188:
[----:B------:R-:W-:-:S04]  /*391e0*/  IADD3 R58, R8, -0xfd, RZ ;  /* 0xffffff03083a7810 */ /* 0x000fc80007ffe0ff */
[----:B------:R-:W-:-:S13]  /*391f0*/  ISETP.GT.U32.AND P2, PT, R58, 0x1, PT ;  /* 0x000000013a00780c */ /* 0x000fda0003f44070 */
[----:B------:R-:W-:Y:S05]  /*39200*/  @P2 BRA `(.L_x_1190) ;  /* 0x0000000000782947 */ /* 0x000fea0003800000 */
[----:B------:R-:W-:Y:S02]  /*39210*/  LOP3.LUT R56, R5, 0x7fffff, RZ, 0xc0, !PT ;  /* 0x007fffff05387812 */ /* 0x000fe400078ec0ff */
[----:B------:R-:W-:Y:S02]  /*39220*/  MOV R59, 0x3 ;  /* 0x00000003003b7802 */ /* 0x000fe40000000f00 */
[----:B------:R-:W-:Y:S02]  /*39230*/  LOP3.LUT R56, R56, 0x3f800000, RZ, 0xfc, !PT ;  /* 0x3f80000038387812 */ /* 0x000fe400078efcff */
[----:B------:R-:W-:Y:S02]  /*39240*/  SHF.L.U32 R59, R59, R58, RZ ;  /* 0x0000003a3b3b7219 */ /* 0x000fe400000006ff */
[----:B------:R-:W1:Y:S01]  /*39250*/  MUFU.RCP R55, R56 ;  /* 0x0000003800377308 */ /* 0x000e620000001000 */
[----:B------:R-:W-:Y:S01]  /*39260*/  IADD3 R8, R8, -0xfc, RZ ;  /* 0xffffff0408087810 */ /* 0x000fe20007ffe0ff */
[----:B-1----:R-:W-:-:S04]  /*39270*/  FFMA R57, R56, R55, -1 ;  /* 0xbf80000038397423 */ /* 0x002fc80000000037 */
[----:B------:R-:W-:-:S04]  /*39280*/  FADD.FTZ R57, -R57, -RZ ;  /* 0x800000ff39397221 */ /* 0x000fc80000010100 */
[CCC-:B------:R-:W-:Y:S01]  /*39290*/  FFMA.RM R56, R55.reuse, R57.reuse, R55.reuse ;  /* 0x0000003937387223 */ /* 0x1c0fe20000004037 */
[----:B------:R-:W-:-:S05]  /*392a0*/  FFMA.RP R55, R55, R57, R55 ;  /* 0x0000003937377223 */ /* 0x000fca0000008037 */
[C---:B------:R-:W-:Y:S02]  /*392b0*/  FSETP.NEU.FTZ.AND P2, PT, R56.reuse, R55, PT ;  /* 0x000000373800720b */ /* 0x040fe40003f5d000 */
[----:B------:R-:W-:Y:S02]  /*392c0*/  LOP3.LUT R55, R56, 0x7fffff, RZ, 0xc0, !PT ;  /* 0x007fffff38377812 */ /* 0x000fe400078ec0ff */
[----:B------:R-:W-:Y:S02]  /*392d0*/  SEL R56, RZ, 0xffffffff, !P2 ;  /* 0xffffffffff387807 */ /* 0x000fe40005000000 */
[----:B------:R-:W-:Y:S02]  /*392e0*/  LOP3.LUT R55, R55, 0x800000, RZ, 0xfc, !PT ;  /* 0x0080000037377812 */ /* 0x000fe400078efcff */
[----:B------:R-:W-:Y:S02]  /*392f0*/  IADD3 R57, -R56, RZ, RZ ;  /* 0x000000ff38397210 */ /* 0x000fe40007ffe1ff */
[----:B------:R-:W-:-:S02]  /*39300*/  LOP3.LUT R59, R59, R55, RZ, 0xc0, !PT ;  /* 0x000000373b3b7212 */ /* 0x000fc400078ec0ff */
[-C--:B------:R-:W-:Y:S02]  /*39310*/  LOP3.LUT P3, RZ, R57, R58.reuse, R55, 0xf8, !PT ;  /* 0x0000003a39ff7212 */ /* 0x080fe4000786f837 */
[----:B------:R-:W-:Y:S02]  /*39320*/  SHF.R.U32.HI R56, RZ, R58, R59 ;  /* 0x0000003aff387219 */ /* 0x000fe4000001163b */
[----:B------:R-:W-:Y:S02]  /*39330*/  SHF.R.U32.HI R8, RZ, R8, R55 ;  /* 0x00000008ff087219 */ /* 0x000fe40000011637 */
[C---:B------:R-:W-:Y:S02]  /*39340*/  LOP3.LUT P2, RZ, R56.reuse, 0x1, RZ, 0xc0, !PT ;  /* 0x0000000138ff7812 */ /* 0x040fe4000784c0ff */
[----:B------:R-:W-:-:S04]  /*39350*/  LOP3.LUT P4, RZ, R56, 0x2, RZ, 0xc0, !PT ;  /* 0x0000000238ff7812 */ /* 0x000fc8000788c0ff */
[----:B------:R-:W-:Y:S02]  /*39360*/  PLOP3.LUT P2, PT, P2, P3, P4, 0xe0, 0x0 ;  /* 0x000000000000781c */ /* 0x000fe40001747c40 */
[----:B------:R-:W-:Y:S02]  /*39370*/  LOP3.LUT P3, RZ, R5, 0x7fffff, RZ, 0xc0, !PT ;  /* 0x007fffff05ff7812 */ /* 0x000fe4000786c0ff */
[----:B------:R-:W-:-:S04]  /*39380*/  SEL R55, RZ, 0x1, !P2 ;  /* 0x00000001ff377807 */ /* 0x000fc80005000000 */
[----:B------:R-:W-:-:S04]  /*39390*/  IADD3 R55, -R55, RZ, RZ ;  /* 0x000000ff37377210 */ /* 0x000fc80007ffe1ff */
[----:B------:R-:W-:-:S13]  /*393a0*/  ISETP.GE.AND P2, PT, R55, RZ, PT ;  /* 0x000000ff3700720c */ /* 0x000fda0003f46270 */
[----:B------:R-:W-:-:S04]  /*393b0*/  @!P2 IADD3 R8, R8, 0x1, RZ ;  /* 0x000000010808a810 */ /* 0x000fc80007ffe0ff */
[----:B------:R-:W-:-:S04]  /*393c0*/  @!P3 SHF.L.U32 R8, R8, 0x1, RZ ;  /* 0x000000010808b819 */ /* 0x000fc800000006ff */
[----:B------:R-:W-:Y:S01]  /*393d0*/  LOP3.LUT R8, R8, 0x80000000, R5, 0xf8, !PT ;  /* 0x8000000008087812 */ /* 0x000fe200078ef805 */
[----:B------:R-:W-:Y:S06]  /*393e0*/  BRA `(.L_x_1189) ;  /* 0x0000000000047947 */ /* 0x000fec0003800000 */
.L_x_1190:
[----:B------:R1:W2:Y:S02]  /*393f0*/  MUFU.RCP R8, R5 ;  /* 0x0000000500087308 */ /* 0x0002a40000001000 */
.L_x_1189:
[----:B------:R-:W-:Y:S05]  /*39400*/  BSYNC B0 ;  /* 0x0000000000007941 */ /* 0x000fea0003800000 */
.L_x_1187:
[----:B-1----:R-:W-:-:S04]  /*39410*/  MOV R5, 0x0 ;  /* 0x0000000000057802 */ /* 0x002fc80000000f00 */
[----:B--2---:R-:W-:Y:S05]  /*39420*/  RET.REL.NODEC R4 `(_ZN7cutlass13device_kernelINS_4gemm6kernel13GemmUniversalIN4cute5tupleIJiiiiEEENS1_10collective13CollectiveMmaINS1_37MainloopSm90TmaGmmaWarpSpecializedFP8ILi6ENS5_IJNS4_1CILi1EEESB_SB_EEENS1_35KernelTmaWarpSpecializedCooperativeEEENS5_IJNSA_ILi256EEESF_NSA_ILi64EEEEEENS_12float_e4m3_tENS5_IJlSB_lEEESI_SJ_NS4_8TiledMMAINS4_8MMA_AtomIJNS4_4SM904GMMA31MMA_64x256x32_F32E4M3E4M3_SS_TNILNSN_7ScaleInE1ELSP_1EEEEEENS4_6LayoutINS5_IJNSA_ILi2EEESB_SB_EEENS5_IJSB_NSA_ILi0EEESV_EEEEENS5_IJNS4_10UnderscoreESY_SY_EEEEENS4_13SM90_TMA_LOADENS4_14ComposedLayoutINS4_7SwizzleILi2ELi4ELi3EEENS4_18smem_ptr_flag_bitsILi8EEENSS_INS5_IJNSA_ILi8EEESG_EEENS5_IJSG_SB_EEEEEEEvNS4_8identityES11_S1B_vS1C_EENS_8epilogue10collective18CollectiveEpilogueINS1E_22Sm90TmaWarpSpecializedILi4ELi2ELi16ELb0ELb0EEEJSH_NS5_IJNSA_ILi128EEENSA_ILi32EEEEEESI_SJ_SI_SJ_NS1E_6fusion15FusionCallbacksIS1I_NS1M_13LinCombEltActINS1E_6thread4SiLuESI_fSI_fLNS_15FloatRoundStyleE2EEESH_S1L_JEEES11_NS12_INS13_ILi1ELi4ELi3EEES16_NSS_INS5_IJS17_S1K_EEENS5_IJS1K_SB_EEEEEEENS4_39AutoVectorizingCopyWithAssumedAlignmentILi128EEENS4_14SM90_TMA_STOREES1Y_S20_NS4_9Copy_AtomIJNS4_17SM90_U32x4_STSM_NENS_6half_tEEEEvEEEvvEEEEvNT_6ParamsE) ;  /* 0xfffffc6804f47950 */ /* 0x004fea0003c3ffff */
.L_x_1191:
[----:B------:R-:W-:-:S00]  /*39430*/  BRA `(.L_x_1191) ;  /* 0xfffffffc00fc7947 */ /* 0x000fc0000383ffff */
[----:B------:R-:W-:-:S00]  /*39440*/  NOP ;  /* 0x0000000000007918 */ /* 0x000fc00000000000 */
        /* <DEDUP_REMOVED lines=11> */
.L_x_1192:


//--------------------- .nv.global.init           --------------------------
	.section	.nv.global.init,"aw",@progbits
.nv.global.init:
	.type		$str$24,@object
	.size		$str$24,($str$25 - $str$24)
$str$24:
        /*0000*/ 	.byte	0x28, 0x61, 0x64, 0x64, 0x72, 0x65, 0x73, 0x73, 0x20, 0x26, 0x20, 0x6d, 0x61, 0x73, 0x6b, 0x29
        /*0010*/ 	.byte	0x20, 0x3d, 0x3d, 0x20, 0x30, 0x00
	.type		$str$25,@object
	.size		$str$25,(__unnamed_1 - $str$25)
$str$25:
        /*0016*/ 	.byte	0x2f, 0x74, 0x6d, 0x70, 0x2f, 0x63, 0x75, 0x74, 0x6c, 0x61, 0x73, 0x73, 0x5f, 0x73, 0x77, 0x65
        /*0026*/ 	.byte	0x65, 0x70, 0x5f, 0x73, 0x72, 0x63, 0x2f, 0x69, 0x6e, 0x63, 0x6c, 0x75, 0x64, 0x65, 0x2f, 0x63
        /*0036*/ 	.byte	0x75, 0x74, 0x65, 0x2f, 0x70, 0x6f, 0x69, 0x6e, 0x74, 0x65, 0x72, 0x5f, 0x66, 0x6c, 0x61, 0x67
        /*0046*/ 	.byte	0x67, 0x65, 0x64, 0x2e, 0x68, 0x70, 0x70, 0x00
	.type		__unnamed_1,@object
	.size		__unnamed_1,(__unnamed_2 - __unnamed_1)
__unnamed_1:
        /* <DEDUP_REMOVED lines=28> */
        /*020e*/ 	.byte	0x3a, 0x43, 0x3c, 0x34, 0x30, 0x39, 0x36, 0x3e, 0x3e, 0x3e, 0x3e, 0x3e, 0x5d, 0x00
	.type		__unnamed_2,@object
	.size		__unnamed_2,(.L_1 - __unnamed_2)
__unnamed_2:
        /* <DEDUP_REMOVED lines=29> */
.L_1:


//--------------------- .nv.shared._ZN7cutlass13device_kernelINS_4gemm6kernel13GemmUniversalIN4cute5tupleIJiiiiEEENS1_10collective13CollectiveMmaINS1_37MainloopSm90TmaGmmaWarpSpecializedFP8ILi6ENS5_IJNS4_1CILi1EEESB_SB_EEENS1_35KernelTmaWarpSpecializedCooperativeEEENS5_IJNSA_ILi256EEESF_NSA_ILi64EEEEEENS_12float_e4m3_tENS5_IJlSB_lEEESI_SJ_NS4_8TiledMMAINS4_8MMA_AtomIJNS4_4SM904GMMA31MMA_64x256x32_F32E4M3E4M3_SS_TNILNSN_7ScaleInE1ELSP_1EEEEEENS4_6LayoutINS5_IJNSA_ILi2EEESB_SB_EEENS5_IJSB_NSA_ILi0EEESV_EEEEENS5_IJNS4_10UnderscoreESY_SY_EEEEENS4_13SM90_TMA_LOADENS4_14ComposedLayoutINS4_7SwizzleILi2ELi4ELi3EEENS4_18smem_ptr_flag_bitsILi8EEENSS_INS5_IJNSA_ILi8EEESG_EEENS5_IJSG_SB_EEEEEEEvNS4_8identityES11_S1B_vS1C_EENS_8epilogue10collective18CollectiveEpilogueINS1E_22Sm90TmaWarpSpecializedILi4ELi2ELi16ELb0ELb0EEEJSH_NS5_IJNSA_ILi128EEENSA_ILi32EEEEEESI_SJ_SI_SJ_NS1E_6fusion15FusionCallbacksIS1I_NS1M_13LinCombEltActINS1E_6thread4SiLuESI_fSI_fLNS_15FloatRoundStyleE2EEESH_S1L_JEEES11_NS12_INS13_ILi1ELi4ELi3EEES16_NSS_INS5_IJS17_S1K_EEENS5_IJS1K_SB_EEEEEEENS4_39AutoVectorizingCopyWithAssumedAlignmentILi128EEENS4_14SM90_TMA_STOREES1Y_S20_NS4_9Copy_AtomIJNS4_17SM90_U32x4_STSM_NENS_6half_tEEEEvEEEvvEEEEvNT_6ParamsE --------------------------
	.section	.nv.shared._ZN7cutlass13device_kernelINS_4gemm6kernel13GemmUniversalIN4cute5tupleIJiiiiEEENS1_10collective13CollectiveMmaINS1_37MainloopSm90TmaGmmaWarpSpecializedFP8ILi6ENS5_IJNS4_1CILi1EEESB_SB_EEENS1_35KernelTmaWarpSpecializedCooperativeEEENS5_IJNSA_ILi256EEESF_NSA_ILi64EEEEEENS_12float_e4m3_tENS5_IJlSB_lEEESI_SJ_NS4_8TiledMMAINS4_8MMA_AtomIJNS4_4SM904GMMA31MMA_64x256x32_F32E4M3E4M3_SS_TNILNSN_7ScaleInE1ELSP_1EEEEEENS4_6LayoutINS5_IJNSA_ILi2EEESB_SB_EEENS5_IJSB_NSA_ILi0EEESV_EEEEENS5_IJNS4_10UnderscoreESY_SY_EEEEENS4_13SM90_TMA_LOADENS4_14ComposedLayoutINS4_7SwizzleILi2ELi4ELi3EEENS4_18smem_ptr_flag_bitsILi8EEENSS_INS5_IJNSA_ILi8EEESG_EEENS5_IJSG_SB_EEEEEEEvNS4_8identityES11_S1B_vS1C_EENS_8epilogue10collective18CollectiveEpilogueINS1E_22Sm90TmaWarpSpecializedILi4ELi2ELi16ELb0ELb0EEEJSH_NS5_IJNSA_ILi128EEENSA_ILi32EEEEEESI_SJ_SI_SJ_NS1E_6fusion15FusionCallbacksIS1I_NS1M_13LinCombEltActINS1E_6thread4SiLuESI_fSI_fLNS_15FloatRoundStyleE2EEESH_S1L_JEEES11_NS12_INS13_ILi1ELi4ELi3EEES16_NSS_INS5_IJS17_S1K_EEENS5_IJS1K_SB_EEEEEEENS4_39AutoVectorizingCopyWithAssumedAlignmentILi128EEENS4_14SM90_TMA_STOREES1Y_S20_NS4_9Copy_AtomIJNS4_17SM90_U32x4_STSM_NENS_6half_tEEEEvEEEvvEEEEvNT_6ParamsE,"aw",@nobits
	.sectionflags	@""
	.align	16
	.zero		1024


//--------------------- .nv.shared.reserved.0     --------------------------
	.section	.nv.shared.reserved.0,"aw",@nobits
	.weak		__nv_reservedSMEM_offset_0_alias
	.size		__nv_reservedSMEM_offset_0_alias, 0, 0
	.other		__nv_reservedSMEM_offset_0_alias,@"STO_CUDA_RESERVED_SHARED STV_DEFAULT"
__nv_reservedSMEM_offset_0_alias:
	.zero		0


//--------------------- .nv.global                --------------------------
	.section	.nv.global,"aw",@nobits
.nv.global:
	.type		_ZN39_INTERNAL_3e74c64b_4_k_cu_e4565cbb_36974cute1_E,@object
	.size		_ZN39_INTERNAL_3e74c64b_4_k_cu_e4565cbb_36974cute1_E,(_ZN39_INTERNAL_3e74c64b_4_k_cu_e4565cbb_36974cuda3std3__45__cpo6cbeginE - _ZN39_INTERNAL_3e74c64b_4_k_cu_e4565cbb_36974cute1_E)
_ZN39_INTERNAL_3e74c64b_4_k_cu_e4565cbb_36974cute1_E:
	.zero		1
	.type		_ZN39_INTERNAL_3e74c64b_4_k_cu_e4565cbb_36974cuda3std3__45__cpo6cbeginE,@object
	.size		_ZN39_INTERNAL_3e74c64b_4_k_cu_e4565cbb_36974cuda3std3__45__cpo6cbeginE,(_ZN39_INTERNAL_3e74c64b_4_k_cu_e4565cbb_36974cuda3std3__48in_placeE - _ZN39_INTERNAL_3e74c64b_4_k_cu_e4565cbb_36974cuda3std3__45__cpo6cbeginE)
_ZN39_INTERNAL_3e74c64b_4_k_cu_e4565cbb_36974cuda3std3__45__cpo6cbeginE:
	.zero		1
	.type		_ZN39_INTERNAL_3e74c64b_4_k_cu_e4565cbb_36974cuda3std3__48in_placeE,@object
	.size		_ZN39_INTERNAL_3e74c64b_4_k_cu_e4565cbb_36974cuda3std3__48in_placeE,(_ZN39_INTERNAL_3e74c64b_4_k_cu_e4565cbb_36974cuda3std6ranges3__45__cpo9iter_moveE - _ZN39_INTERNAL_3e74c64b_4_k_cu_e4565cbb_36974cuda3std3__48in_placeE)
_ZN39_INTERNAL_3e74c64b_4_k_cu_e4565cbb_36974cuda3std3__48in_placeE:
	.zero		1
	.type		_ZN39_INTERNAL_3e74c64b_4_k_cu_e4565cbb_36974cuda3std6ranges3__45__cpo9iter_moveE,@object
	.size		_ZN39_INTERNAL_3e74c64b_4_k_cu_e4565cbb_36974cuda3std6ranges3__45__cpo9iter_moveE,(_ZN39_INTERNAL_3e74c64b_4_k_cu_e4565cbb_36974cuda3std3__45__cpo5beginE - _ZN39_INTERNAL_3e74c64b_4_k_cu_e4565cbb_36974cuda3std6ranges3__45__cpo9iter_moveE)
_ZN39_INTERNAL_3e74c64b_4_k_cu_e4565cbb_36974cuda3std6ranges3__45__cpo9iter_moveE:
	.zero		1
	.type		_ZN39_INTERNAL_3e74c64b_4_k_cu_e4565cbb_36974cuda3std3__45__cpo5beginE,@object
	.size		_ZN39_INTERNAL_3e74c64b_4_k_cu_e4565cbb_36974cuda3std3__45__cpo5beginE,(_ZN39_INTERNAL_3e74c64b_4_k_cu_e4565cbb_36974cuda3std3__441_GLOBAL__N__3e74c64b_4_k_cu_e4565cbb_36976ignoreE - _ZN39_INTERNAL_3e74c64b_4_k_cu_e4565cbb_36974cuda3std3__45__cpo5beginE)
_ZN39_INTERNAL_3e74c64b_4_k_cu_e4565cbb_36974cuda3std3__45__cpo5beginE:
	.zero		1
	.type		_ZN39_INTERNAL_3e74c64b_4_k_cu_e4565cbb_36974cuda3std3__441_GLOBAL__N__3e74c64b_4_k_cu_e4565cbb_36976ignoreE,@object
	.size		_ZN39_INTERNAL_3e74c64b_4_k_cu_e4565cbb_36974cuda3std3__441_GLOBAL__N__3e74c64b_4_k_cu_e4565cbb_36976ignoreE,(_ZN39_INTERNAL_3e74c64b_4_k_cu_e4565cbb_36974cute7productE - _ZN39_INTERNAL_3e74c64b_4_k_cu_e4565cbb_36974cuda3std3__441_GLOBAL__N__3e74c64b_4_k_cu_e4565cbb_36976ignoreE)
_ZN39_INTERNAL_3e74c64b_4_k_cu_e4565cbb_36974cuda3std3__441_GLOBAL__N__3e74c64b_4_k_cu_e4565cbb_36976ignoreE:
	.zero		1
	.type		_ZN39_INTERNAL_3e74c64b_4_k_cu_e4565cbb_36974cute7productE,@object
	.size		_ZN39_INTERNAL_3e74c64b_4_k_cu_e4565cbb_36974cute7productE,(_ZN39_INTERNAL_3e74c64b_4_k_cu_e4565cbb_36974cuda3std3__45__cpo3endE - _ZN39_INTERNAL_3e74c64b_4_k_cu_e4565cbb_36974cute7productE)
_ZN39_INTERNAL_3e74c64b_4_k_cu_e4565cbb_36974cute7productE:
	.zero		1
	.type		_ZN39_INTERNAL_3e74c64b_4_k_cu_e4565cbb_36974cuda3std3__45__cpo3endE,@object
	.size		_ZN39_INTERNAL_3e74c64b_4_k_cu_e4565cbb_36974cuda3std3__45__cpo3endE,(_ZN39_INTERNAL_3e74c64b_4_k_cu_e4565cbb_36974cuda3std3__419piecewise_constructE - _ZN39_INTERNAL_3e74c64b_4_k_cu_e4565cbb_36974cuda3std3__45__cpo3endE)
_ZN39_INTERNAL_3e74c64b_4_k_cu_e4565cbb_36974cuda3std3__45__cpo3endE:
	.zero		1
	.type		_ZN39_INTERNAL_3e74c64b_4_k_cu_e4565cbb_36974cuda3std3__419piecewise_constructE,@object
	.size		_ZN39_INTERNAL_3e74c64b_4_k_cu_e4565cbb_36974cuda3std3__419piecewise_constructE,(_ZN39_INTERNAL_3e74c64b_4_k_cu_e4565cbb_36974cuda3std3__45__cpo4cendE - _ZN39_INTERNAL_3e74c64b_4_k_cu_e4565cbb_36974cuda3std3__419piecewise_constructE)
_ZN39_INTERNAL_3e74c64b_4_k_cu_e4565cbb_36974cuda3std3__419piecewise_constructE:
	.zero		1
	.type		_ZN39_INTERNAL_3e74c64b_4_k_cu_e4565cbb_36974cuda3std3__45__cpo4cendE,@object
	.size		_ZN39_INTERNAL_3e74c64b_4_k_cu_e4565cbb_36974cuda3std3__45__cpo4cendE,(_ZN39_INTERNAL_3e74c64b_4_k_cu_e4565cbb_36974cuda3std6ranges3__45__cpo4swapE - _ZN39_INTERNAL_3e74c64b_4_k_cu_e4565cbb_36974cuda3std3__45__cpo4cendE)
_ZN39_INTERNAL_3e74c64b_4_k_cu_e4565cbb_36974cuda3std3__45__cpo4cendE:
	.zero		1
	.type		_ZN39_INTERNAL_3e74c64b_4_k_cu_e4565cbb_36974cuda3std6ranges3__45__cpo4swapE,@object
	.size		_ZN39_INTERNAL_3e74c64b_4_k_cu_e4565cbb_36974cuda3std6ranges3__45__cpo4swapE,(.L_9 - _ZN39_INTERNAL_3e74c64b_4_k_cu_e4565cbb_36974cuda3std6ranges3__45__cpo4swapE)
_ZN39_INTERNAL_3e74c64b_4_k_cu_e4565cbb_36974cuda3std6ranges3__45__cpo4swapE:
	.zero		1
.L_9:


//--------------------- .nv.constant0._ZN7cutlass13device_kernelINS_4gemm6kernel13GemmUniversalIN4cute5tupleIJiiiiEEENS1_10collective13CollectiveMmaINS1_37MainloopSm90TmaGmmaWarpSpecializedFP8ILi6ENS5_IJNS4_1CILi1EEESB_SB_EEENS1_35KernelTmaWarpSpecializedCooperativeEEENS5_IJNSA_ILi256EEESF_NSA_ILi64EEEEEENS_12float_e4m3_tENS5_IJlSB_lEEESI_SJ_NS4_8TiledMMAINS4_8MMA_AtomIJNS4_4SM904GMMA31MMA_64x256x32_F32E4M3E4M3_SS_TNILNSN_7ScaleInE1ELSP_1EEEEEENS4_6LayoutINS5_IJNSA_ILi2EEESB_SB_EEENS5_IJSB_NSA_ILi0EEESV_EEEEENS5_IJNS4_10UnderscoreESY_SY_EEEEENS4_13SM90_TMA_LOADENS4_14ComposedLayoutINS4_7SwizzleILi2ELi4ELi3EEENS4_18smem_ptr_flag_bitsILi8EEENSS_INS5_IJNSA_ILi8EEESG_EEENS5_IJSG_SB_EEEEEEEvNS4_8identityES11_S1B_vS1C_EENS_8epilogue10collective18CollectiveEpilogueINS1E_22Sm90TmaWarpSpecializedILi4ELi2ELi16ELb0ELb0EEEJSH_NS5_IJNSA_ILi128EEENSA_ILi32EEEEEESI_SJ_SI_SJ_NS1E_6fusion15FusionCallbacksIS1I_NS1M_13LinCombEltActINS1E_6thread4SiLuESI_fSI_fLNS_15FloatRoundStyleE2EEESH_S1L_JEEES11_NS12_INS13_ILi1ELi4ELi3EEES16_NSS_INS5_IJS17_S1K_EEENS5_IJS1K_SB_EEEEEEENS4_39AutoVectorizingCopyWithAssumedAlignmentILi128EEENS4_14SM90_TMA_STOREES1Y_S20_NS4_9Copy_AtomIJNS4_17SM90_U32x4_STSM_NENS_6half_tEEEEvEEEvvEEEEvNT_6ParamsE --------------------------
	.section	.nv.constant0._ZN7cutlass13device_kernelINS_4gemm6kernel13GemmUniversalIN4cute5tupleIJiiiiEEENS1_10collective13CollectiveMmaINS1_37MainloopSm90TmaGmmaWarpSpecializedFP8ILi6ENS5_IJNS4_1CILi1EEESB_SB_EEENS1_35KernelTmaWarpSpecializedCooperativeEEENS5_IJNSA_ILi256EEESF_NSA_ILi64EEEEEENS_12float_e4m3_tENS5_IJlSB_lEEESI_SJ_NS4_8TiledMMAINS4_8MMA_AtomIJNS4_4SM904GMMA31MMA_64x256x32_F32E4M3E4M3_SS_TNILNSN_7ScaleInE1ELSP_1EEEEEENS4_6LayoutINS5_IJNSA_ILi2EEESB_SB_EEENS5_IJSB_NSA_ILi0EEESV_EEEEENS5_IJNS4_10UnderscoreESY_SY_EEEEENS4_13SM90_TMA_LOADENS4_14ComposedLayoutINS4_7SwizzleILi2ELi4ELi3EEENS4_18smem_ptr_flag_bitsILi8EEENSS_INS5_IJNSA_ILi8EEESG_EEENS5_IJSG_SB_EEEEEEEvNS4_8identityES11_S1B_vS1C_EENS_8epilogue10collective18CollectiveEpilogueINS1E_22Sm90TmaWarpSpecializedILi4ELi2ELi16ELb0ELb0EEEJSH_NS5_IJNSA_ILi128EEENSA_ILi32EEEEEESI_SJ_SI_SJ_NS1E_6fusion15FusionCallbacksIS1I_NS1M_13LinCombEltActINS1E_6thread4SiLuESI_fSI_fLNS_15FloatRoundStyleE2EEESH_S1L_JEEES11_NS12_INS13_ILi1ELi4ELi3EEES16_NSS_INS5_IJS17_S1K_EEENS5_IJS1K_SB_EEEEEEENS4_39AutoVectorizingCopyWithAssumedAlignmentILi128EEENS4_14SM90_TMA_STOREES1Y_S20_NS4_9Copy_AtomIJNS4_17SM90_U32x4_STSM_NENS_6half_tEEEEvEEEvvEEEEvNT_6ParamsE,"a",@progbits
	.sectionflags	@""
	.align	4
.nv.constant0._ZN7cutlass13device_kernelINS_4gemm6kernel13GemmUniversalIN4cute5tupleIJiiiiEEENS1_10collective13CollectiveMmaINS1_37MainloopSm90TmaGmmaWarpSpecializedFP8ILi6ENS5_IJNS4_1CILi1EEESB_SB_EEENS1_35KernelTmaWarpSpecializedCooperativeEEENS5_IJNSA_ILi256EEESF_NSA_ILi64EEEEEENS_12float_e4m3_tENS5_IJlSB_lEEESI_SJ_NS4_8TiledMMAINS4_8MMA_AtomIJNS4_4SM904GMMA31MMA_64x256x32_F32E4M3E4M3_SS_TNILNSN_7ScaleInE1ELSP_1EEEEEENS4_6LayoutINS5_IJNSA_ILi2EEESB_SB_EEENS5_IJSB_NSA_ILi0EEESV_EEEEENS5_IJNS4_10UnderscoreESY_SY_EEEEENS4_13SM90_TMA_LOADENS4_14ComposedLayoutINS4_7SwizzleILi2ELi4ELi3EEENS4_18smem_ptr_flag_bitsILi8EEENSS_INS5_IJNSA_ILi8EEESG_EEENS5_IJSG_SB_EEEEEEEvNS4_8identityES11_S1B_vS1C_EENS_8epilogue10collective18CollectiveEpilogueINS1E_22Sm90TmaWarpSpecializedILi4ELi2ELi16ELb0ELb0EEEJSH_NS5_IJNSA_ILi128EEENSA_ILi32EEEEEESI_SJ_SI_SJ_NS1E_6fusion15FusionCallbacksIS1I_NS1M_13LinCombEltActINS1E_6thread4SiLuESI_fSI_fLNS_15FloatRoundStyleE2EEESH_S1L_JEEES11_NS12_INS13_ILi1ELi4ELi3EEES16_NSS_INS5_IJS17_S1K_EEENS5_IJS1K_SB_EEEEEEENS4_39AutoVectorizingCopyWithAssumedAlignmentILi128EEENS4_14SM90_TMA_STOREES1Y_S20_NS4_9Copy_AtomIJNS4_17SM90_U32x4_STSM_NENS_6half_tEEEEvEEEvvEEEEvNT_6ParamsE:
	.zero		2432


//--------------------- SYMBOLS --------------------------

	.type		.nv.reservedSmem.offset0,@object
	.size		.nv.reservedSmem.offset0,0x4
	.type		__assertfail,@function
